//
// Generated by NVIDIA NVVM Compiler
//
// Compiler Build ID: CL-36424714
// Cuda compilation tools, release 13.0, V13.0.88
// Based on NVVM 20.0.0
//

.version 9.0
.target sm_100
.address_size 64

	// .globl	_Z11test_kernelPfS_i
// _ZZN3cub18CUB_300001_SM_10006detail6reduce28DeviceReduceSingleTileKernelINS2_10policy_hubIfyN4cuda3std3__44plusIvEEE10Policy1000EPfSC_yS9_ffNS7_10__identityEEEvT0_T1_T2_T3_T4_T6_E12temp_storage has been demoted
// _ZZN3cub18CUB_300001_SM_10006detail6reduce18DeviceReduceKernelINS2_10policy_hubIfyN4cuda3std3__44plusIvEEE10Policy1000EPfyS9_fNS7_10__identityEEEvT0_PT3_T1_NS0_13GridEvenShareISH_EET2_T4_E12temp_storage has been demoted
// _ZZN3cub18CUB_300001_SM_10006detail6reduce28DeviceReduceSingleTileKernelINS2_10policy_hubIfyN4cuda3std3__44plusIvEEE10Policy1000EPfSC_iS9_ffNS7_10__identityEEEvT0_T1_T2_T3_T4_T6_E12temp_storage has been demoted
.global .align 1 .b8 _ZN34_INTERNAL_3ee8894b_4_k_cu_508a07ab4cuda3std3__436_GLOBAL__N__3ee8894b_4_k_cu_508a07ab6ignoreE[1];
.global .align 1 .b8 _ZN34_INTERNAL_3ee8894b_4_k_cu_508a07ab4cuda3std3__45__cpo5beginE[1];
.global .align 1 .b8 _ZN34_INTERNAL_3ee8894b_4_k_cu_508a07ab4cuda3std3__45__cpo3endE[1];
.global .align 1 .b8 _ZN34_INTERNAL_3ee8894b_4_k_cu_508a07ab4cuda3std3__45__cpo6cbeginE[1];
.global .align 1 .b8 _ZN34_INTERNAL_3ee8894b_4_k_cu_508a07ab4cuda3std3__45__cpo4cendE[1];
.global .align 1 .b8 _ZN34_INTERNAL_3ee8894b_4_k_cu_508a07ab4cuda3std3__45__cpo6rbeginE[1];
.global .align 1 .b8 _ZN34_INTERNAL_3ee8894b_4_k_cu_508a07ab4cuda3std3__45__cpo4rendE[1];
.global .align 1 .b8 _ZN34_INTERNAL_3ee8894b_4_k_cu_508a07ab4cuda3std3__45__cpo7crbeginE[1];
.global .align 1 .b8 _ZN34_INTERNAL_3ee8894b_4_k_cu_508a07ab4cuda3std3__45__cpo5crendE[1];
.global .align 1 .b8 _ZN34_INTERNAL_3ee8894b_4_k_cu_508a07ab4cuda3std3__419piecewise_constructE[1];
.global .align 1 .b8 _ZN34_INTERNAL_3ee8894b_4_k_cu_508a07ab4cuda3std3__48in_placeE[1];
.global .align 1 .b8 _ZN34_INTERNAL_3ee8894b_4_k_cu_508a07ab4cuda3std3__420unreachable_sentinelE[1];
.global .align 1 .b8 _ZN34_INTERNAL_3ee8894b_4_k_cu_508a07ab4cuda3std3__47nulloptE[1];
.global .align 1 .b8 _ZN34_INTERNAL_3ee8894b_4_k_cu_508a07ab4cuda3std3__48unexpectE[1];
.global .align 1 .b8 _ZN34_INTERNAL_3ee8894b_4_k_cu_508a07ab4cuda3std6ranges3__45__cpo4swapE[1];
.global .align 1 .b8 _ZN34_INTERNAL_3ee8894b_4_k_cu_508a07ab4cuda3std6ranges3__45__cpo9iter_moveE[1];
.global .align 1 .b8 _ZN34_INTERNAL_3ee8894b_4_k_cu_508a07ab4cuda3std6ranges3__45__cpo7advanceE[1];
.global .align 1 .b8 _ZN34_INTERNAL_3ee8894b_4_k_cu_508a07ab4cuda3std6ranges3__45__cpo5beginE[1];
.global .align 1 .b8 _ZN34_INTERNAL_3ee8894b_4_k_cu_508a07ab4cuda3std6ranges3__45__cpo3endE[1];
.global .align 1 .b8 _ZN34_INTERNAL_3ee8894b_4_k_cu_508a07ab4cuda3std6ranges3__45__cpo6cbeginE[1];
.global .align 1 .b8 _ZN34_INTERNAL_3ee8894b_4_k_cu_508a07ab4cuda3std6ranges3__45__cpo4cendE[1];
.global .align 1 .b8 _ZN34_INTERNAL_3ee8894b_4_k_cu_508a07ab4cuda3std6ranges3__45__cpo9iter_swapE[1];
.global .align 1 .b8 _ZN34_INTERNAL_3ee8894b_4_k_cu_508a07ab4cuda3std6ranges3__45__cpo4nextE[1];
.global .align 1 .b8 _ZN34_INTERNAL_3ee8894b_4_k_cu_508a07ab4cuda3std6ranges3__45__cpo4prevE[1];
.global .align 1 .b8 _ZN34_INTERNAL_3ee8894b_4_k_cu_508a07ab4cuda3std6ranges3__45__cpo4dataE[1];
.global .align 1 .b8 _ZN34_INTERNAL_3ee8894b_4_k_cu_508a07ab4cuda3std6ranges3__45__cpo5cdataE[1];
.global .align 1 .b8 _ZN34_INTERNAL_3ee8894b_4_k_cu_508a07ab4cuda3std6ranges3__45__cpo4sizeE[1];
.global .align 1 .b8 _ZN34_INTERNAL_3ee8894b_4_k_cu_508a07ab4cuda3std6ranges3__45__cpo5ssizeE[1];
.global .align 1 .b8 _ZN34_INTERNAL_3ee8894b_4_k_cu_508a07ab4cuda3std6ranges3__45__cpo8distanceE[1];
.global .align 1 .b8 _ZN34_INTERNAL_3ee8894b_4_k_cu_508a07ab6thrust24THRUST_300001_SM_1000_NS6system6detail10sequential3seqE[1];
.global .align 1 .b8 _ZN34_INTERNAL_3ee8894b_4_k_cu_508a07ab6thrust24THRUST_300001_SM_1000_NS12placeholders2_1E[1];
.global .align 1 .b8 _ZN34_INTERNAL_3ee8894b_4_k_cu_508a07ab6thrust24THRUST_300001_SM_1000_NS12placeholders2_2E[1];
.global .align 1 .b8 _ZN34_INTERNAL_3ee8894b_4_k_cu_508a07ab6thrust24THRUST_300001_SM_1000_NS12placeholders2_3E[1];
.global .align 1 .b8 _ZN34_INTERNAL_3ee8894b_4_k_cu_508a07ab6thrust24THRUST_300001_SM_1000_NS12placeholders2_4E[1];
.global .align 1 .b8 _ZN34_INTERNAL_3ee8894b_4_k_cu_508a07ab6thrust24THRUST_300001_SM_1000_NS12placeholders2_5E[1];
.global .align 1 .b8 _ZN34_INTERNAL_3ee8894b_4_k_cu_508a07ab6thrust24THRUST_300001_SM_1000_NS12placeholders2_6E[1];
.global .align 1 .b8 _ZN34_INTERNAL_3ee8894b_4_k_cu_508a07ab6thrust24THRUST_300001_SM_1000_NS12placeholders2_7E[1];
.global .align 1 .b8 _ZN34_INTERNAL_3ee8894b_4_k_cu_508a07ab6thrust24THRUST_300001_SM_1000_NS12placeholders2_8E[1];
.global .align 1 .b8 _ZN34_INTERNAL_3ee8894b_4_k_cu_508a07ab6thrust24THRUST_300001_SM_1000_NS12placeholders2_9E[1];
.global .align 1 .b8 _ZN34_INTERNAL_3ee8894b_4_k_cu_508a07ab6thrust24THRUST_300001_SM_1000_NS12placeholders3_10E[1];
.extern .shared .align 16 .b8 smem[];
.global .align 4 .b8 __cudart_i2opi_f[24] = {65, 144, 67, 60, 153, 149, 98, 219, 192, 221, 52, 245, 209, 87, 39, 252, 41, 21, 68, 78, 110, 131, 249, 162};

.visible .entry _Z11test_kernelPfS_i(
	.param .u64 .ptr .align 1 _Z11test_kernelPfS_i_param_0,
	.param .u64 .ptr .align 1 _Z11test_kernelPfS_i_param_1,
	.param .u32 _Z11test_kernelPfS_i_param_2
)
{
	.reg .pred 	%p<2>;
	.reg .b32 	%r<6>;
	.reg .b32 	%f<2>;
	.reg .b64 	%rd<8>;

	ld.param.u64 	%rd1, [_Z11test_kernelPfS_i_param_0];
	ld.param.u64 	%rd2, [_Z11test_kernelPfS_i_param_1];
	ld.param.u32 	%r2, [_Z11test_kernelPfS_i_param_2];
	mov.u32 	%r3, %ctaid.x;
	mov.u32 	%r4, %ntid.x;
	mov.u32 	%r5, %tid.x;
	mad.lo.s32 	%r1, %r3, %r4, %r5;
	setp.ge.s32 	%p1, %r1, %r2;
	@%p1 bra 	$L__BB0_2;
	cvta.to.global.u64 	%rd3, %rd1;
	cvta.to.global.u64 	%rd4, %rd2;
	mul.wide.s32 	%rd5, %r1, 4;
	add.s64 	%rd6, %rd3, %rd5;
	ld.global.f32 	%f1, [%rd6];
	add.s64 	%rd7, %rd4, %rd5;
	st.global.f32 	[%rd7], %f1;
$L__BB0_2:
	ret;

}
	// .globl	_Z32populateTensorRandomNormalKernelPfiffi
.visible .entry _Z32populateTensorRandomNormalKernelPfiffi(
	.param .u64 .ptr .align 1 _Z32populateTensorRandomNormalKernelPfiffi_param_0,
	.param .u32 _Z32populateTensorRandomNormalKernelPfiffi_param_1,
	.param .f32 _Z32populateTensorRandomNormalKernelPfiffi_param_2,
	.param .f32 _Z32populateTensorRandomNormalKernelPfiffi_param_3,
	.param .u32 _Z32populateTensorRandomNormalKernelPfiffi_param_4
)
{
	.local .align 4 .b8 	__local_depot1[28];
	.reg .b64 	%SP;
	.reg .b64 	%SPL;
	.reg .pred 	%p<12>;
	.reg .b32 	%r<53>;
	.reg .b32 	%f<59>;
	.reg .b64 	%rd<25>;
	.reg .b64 	%fd<3>;

	mov.u64 	%SPL, __local_depot1;
	ld.param.u64 	%rd9, [_Z32populateTensorRandomNormalKernelPfiffi_param_0];
	ld.param.u32 	%r16, [_Z32populateTensorRandomNormalKernelPfiffi_param_1];
	ld.param.f32 	%f8, [_Z32populateTensorRandomNormalKernelPfiffi_param_2];
	ld.param.f32 	%f9, [_Z32populateTensorRandomNormalKernelPfiffi_param_3];
	ld.param.u32 	%r17, [_Z32populateTensorRandomNormalKernelPfiffi_param_4];
	add.u64 	%rd1, %SPL, 0;
	mov.u32 	%r18, %ctaid.x;
	mov.u32 	%r19, %ntid.x;
	mov.u32 	%r20, %tid.x;
	mad.lo.s32 	%r1, %r18, %r19, %r20;
	setp.ge.s32 	%p1, %r1, %r16;
	@%p1 bra 	$L__BB1_10;
	add.s32 	%r21, %r17, %r1;
	mad.lo.s32 	%r22, %r21, 389569705, 1196435762;
	and.b32  	%r23, %r22, 2147483647;
	cvt.rn.f32.u32 	%f10, %r23;
	mul.f32 	%f11, %f10, 0f30000000;
	mad.lo.s32 	%r24, %r16, 389569705, %r22;
	and.b32  	%r25, %r24, 2147483647;
	cvt.rn.f32.u32 	%f12, %r25;
	mul.f32 	%f13, %f12, 0f30000000;
	setp.lt.f32 	%p2, %f11, 0f00800000;
	mul.f32 	%f14, %f11, 0f4B000000;
	selp.f32 	%f15, %f14, %f11, %p2;
	selp.f32 	%f16, 0fC1B80000, 0f00000000, %p2;
	mov.b32 	%r26, %f15;
	add.s32 	%r27, %r26, -1059760811;
	and.b32  	%r28, %r27, -8388608;
	sub.s32 	%r29, %r26, %r28;
	mov.b32 	%f17, %r29;
	cvt.rn.f32.s32 	%f18, %r28;
	fma.rn.f32 	%f19, %f18, 0f34000000, %f16;
	add.f32 	%f20, %f17, 0fBF800000;
	fma.rn.f32 	%f21, %f20, 0fBE055027, 0f3E1039F6;
	fma.rn.f32 	%f22, %f21, %f20, 0fBDF8CDCC;
	fma.rn.f32 	%f23, %f22, %f20, 0f3E0F2955;
	fma.rn.f32 	%f24, %f23, %f20, 0fBE2AD8B9;
	fma.rn.f32 	%f25, %f24, %f20, 0f3E4CED0B;
	fma.rn.f32 	%f26, %f25, %f20, 0fBE7FFF22;
	fma.rn.f32 	%f27, %f26, %f20, 0f3EAAAA78;
	fma.rn.f32 	%f28, %f27, %f20, 0fBF000000;
	mul.f32 	%f29, %f20, %f28;
	fma.rn.f32 	%f30, %f29, %f20, %f20;
	fma.rn.f32 	%f31, %f19, 0f3F317218, %f30;
	setp.gt.u32 	%p3, %r26, 2139095039;
	fma.rn.f32 	%f32, %f15, 0f7F800000, 0f7F800000;
	selp.f32 	%f33, %f32, %f31, %p3;
	setp.eq.f32 	%p4, %f15, 0f00000000;
	mul.f32 	%f34, %f33, 0fC0000000;
	selp.f32 	%f1, 0f7F800000, %f34, %p4;
	mul.f32 	%f2, %f13, 0f40C90FD8;
	mul.f32 	%f35, %f2, 0f3F22F983;
	cvt.rni.s32.f32 	%r52, %f35;
	cvt.rn.f32.s32 	%f36, %r52;
	fma.rn.f32 	%f37, %f36, 0fBFC90FDA, %f2;
	fma.rn.f32 	%f38, %f36, 0fB3A22168, %f37;
	fma.rn.f32 	%f58, %f36, 0fA7C234C5, %f38;
	abs.f32 	%f4, %f2;
	setp.ltu.f32 	%p5, %f4, 0f47CE4780;
	@%p5 bra 	$L__BB1_9;
	setp.neu.f32 	%p6, %f4, 0f7F800000;
	@%p6 bra 	$L__BB1_4;
	mov.f32 	%f41, 0f00000000;
	mul.rn.f32 	%f58, %f2, %f41;
	mov.b32 	%r52, 0;
	bra.uni 	$L__BB1_9;
$L__BB1_4:
	mov.b32 	%r3, %f2;
	shl.b32 	%r31, %r3, 8;
	or.b32  	%r4, %r31, -2147483648;
	mov.b64 	%rd24, 0;
	mov.b32 	%r49, 0;
	mov.u64 	%rd22, __cudart_i2opi_f;
	mov.u64 	%rd23, %rd1;
$L__BB1_5:
	.pragma "nounroll";
	ld.global.nc.u32 	%r32, [%rd22];
	mad.wide.u32 	%rd13, %r32, %r4, %rd24;
	shr.u64 	%rd24, %rd13, 32;
	st.local.u32 	[%rd23], %rd13;
	add.s32 	%r49, %r49, 1;
	add.s64 	%rd23, %rd23, 4;
	add.s64 	%rd22, %rd22, 4;
	setp.ne.s32 	%p7, %r49, 6;
	@%p7 bra 	$L__BB1_5;
	shr.u32 	%r33, %r3, 23;
	st.local.u32 	[%rd1+24], %rd24;
	and.b32  	%r7, %r33, 31;
	and.b32  	%r34, %r33, 224;
	add.s32 	%r35, %r34, -128;
	shr.u32 	%r36, %r35, 5;
	mul.wide.u32 	%rd14, %r36, 4;
	sub.s64 	%rd8, %rd1, %rd14;
	ld.local.u32 	%r50, [%rd8+24];
	ld.local.u32 	%r51, [%rd8+20];
	setp.eq.s32 	%p8, %r7, 0;
	@%p8 bra 	$L__BB1_8;
	shf.l.wrap.b32 	%r50, %r51, %r50, %r7;
	ld.local.u32 	%r37, [%rd8+16];
	shf.l.wrap.b32 	%r51, %r37, %r51, %r7;
$L__BB1_8:
	shr.u32 	%r38, %r50, 30;
	shf.l.wrap.b32 	%r39, %r51, %r50, 2;
	shl.b32 	%r40, %r51, 2;
	shr.u32 	%r41, %r39, 31;
	add.s32 	%r52, %r41, %r38;
	shr.s32 	%r42, %r39, 31;
	xor.b32  	%r43, %r42, %r39;
	xor.b32  	%r44, %r42, %r40;
	cvt.u64.u32 	%rd15, %r43;
	shl.b64 	%rd16, %rd15, 32;
	cvt.u64.u32 	%rd17, %r44;
	or.b64  	%rd18, %rd16, %rd17;
	cvt.rn.f64.s64 	%fd1, %rd18;
	mul.f64 	%fd2, %fd1, 0d3BF921FB54442D19;
	cvt.rn.f32.f64 	%f39, %fd2;
	neg.f32 	%f40, %f39;
	setp.lt.s32 	%p9, %r39, 0;
	selp.f32 	%f58, %f40, %f39, %p9;
$L__BB1_9:
	add.s32 	%r46, %r52, 1;
	mul.rn.f32 	%f42, %f58, %f58;
	and.b32  	%r47, %r52, 1;
	setp.eq.b32 	%p10, %r47, 1;
	selp.f32 	%f43, %f58, 0f3F800000, %p10;
	fma.rn.f32 	%f44, %f42, %f43, 0f00000000;
	fma.rn.f32 	%f45, %f42, 0f37CBAC00, 0fBAB607ED;
	selp.f32 	%f46, 0fB94D4153, %f45, %p10;
	selp.f32 	%f47, 0f3C0885E4, 0f3D2AAABB, %p10;
	fma.rn.f32 	%f48, %f46, %f42, %f47;
	selp.f32 	%f49, 0fBE2AAAA8, 0fBEFFFFFF, %p10;
	fma.rn.f32 	%f50, %f48, %f42, %f49;
	fma.rn.f32 	%f51, %f50, %f44, %f43;
	and.b32  	%r48, %r46, 2;
	setp.eq.s32 	%p11, %r48, 0;
	mov.f32 	%f52, 0f00000000;
	sub.f32 	%f53, %f52, %f51;
	selp.f32 	%f54, %f51, %f53, %p11;
	sqrt.rn.f32 	%f55, %f1;
	mul.f32 	%f56, %f55, %f54;
	fma.rn.f32 	%f57, %f9, %f56, %f8;
	cvta.to.global.u64 	%rd19, %rd9;
	mul.wide.s32 	%rd20, %r1, 4;
	add.s64 	%rd21, %rd19, %rd20;
	st.global.f32 	[%rd21], %f57;
$L__BB1_10:
	ret;

}
	// .globl	_Z23matrixMultiplyAddKernelPfS_S_S_iiib
.visible .entry _Z23matrixMultiplyAddKernelPfS_S_S_iiib(
	.param .u64 .ptr .align 1 _Z23matrixMultiplyAddKernelPfS_S_S_iiib_param_0,
	.param .u64 .ptr .align 1 _Z23matrixMultiplyAddKernelPfS_S_S_iiib_param_1,
	.param .u64 .ptr .align 1 _Z23matrixMultiplyAddKernelPfS_S_S_iiib_param_2,
	.param .u64 .ptr .align 1 _Z23matrixMultiplyAddKernelPfS_S_S_iiib_param_3,
	.param .u32 _Z23matrixMultiplyAddKernelPfS_S_S_iiib_param_4,
	.param .u32 _Z23matrixMultiplyAddKernelPfS_S_S_iiib_param_5,
	.param .u32 _Z23matrixMultiplyAddKernelPfS_S_S_iiib_param_6,
	.param .u8 _Z23matrixMultiplyAddKernelPfS_S_S_iiib_param_7
)
{
	.reg .pred 	%p<14>;
	.reg .b16 	%rs<2>;
	.reg .b32 	%r<44>;
	.reg .b32 	%f<69>;
	.reg .b64 	%rd<56>;

	ld.param.u64 	%rd11, [_Z23matrixMultiplyAddKernelPfS_S_S_iiib_param_1];
	ld.param.u64 	%rd12, [_Z23matrixMultiplyAddKernelPfS_S_S_iiib_param_2];
	ld.param.u64 	%rd10, [_Z23matrixMultiplyAddKernelPfS_S_S_iiib_param_3];
	ld.param.u32 	%r21, [_Z23matrixMultiplyAddKernelPfS_S_S_iiib_param_4];
	ld.param.u32 	%r19, [_Z23matrixMultiplyAddKernelPfS_S_S_iiib_param_5];
	ld.param.u32 	%r20, [_Z23matrixMultiplyAddKernelPfS_S_S_iiib_param_6];
	ld.param.s8 	%rs1, [_Z23matrixMultiplyAddKernelPfS_S_S_iiib_param_7];
	cvta.to.global.u64 	%rd1, %rd12;
	cvta.to.global.u64 	%rd2, %rd11;
	mov.u32 	%r22, %ctaid.x;
	mov.u32 	%r23, %ntid.x;
	mov.u32 	%r24, %tid.x;
	mad.lo.s32 	%r25, %r22, %r23, %r24;
	div.s32 	%r1, %r25, %r20;
	mul.lo.s32 	%r26, %r1, %r20;
	sub.s32 	%r2, %r25, %r26;
	setp.ge.s32 	%p1, %r1, %r21;
	setp.lt.s32 	%p2, %r20, 0;
	or.pred  	%p3, %p2, %p1;
	@%p3 bra 	$L__BB2_16;
	setp.eq.s16 	%p4, %rs1, 0;
	mov.f32 	%f68, 0f00000000;
	@%p4 bra 	$L__BB2_3;
	cvta.to.global.u64 	%rd13, %rd10;
	mul.wide.s32 	%rd14, %r2, 4;
	add.s64 	%rd15, %rd13, %rd14;
	ld.global.f32 	%f68, [%rd15];
$L__BB2_3:
	setp.lt.s32 	%p5, %r19, 1;
	@%p5 bra 	$L__BB2_15;
	mul.lo.s32 	%r3, %r1, %r19;
	and.b32  	%r4, %r19, 7;
	setp.lt.u32 	%p6, %r19, 8;
	mov.b32 	%r42, 0;
	@%p6 bra 	$L__BB2_7;
	and.b32  	%r28, %r19, 2147483640;
	neg.s32 	%r40, %r28;
	mul.wide.u32 	%rd16, %r20, 8;
	add.s64 	%rd3, %rd1, %rd16;
	mul.wide.u32 	%rd17, %r20, 12;
	add.s64 	%rd4, %rd1, %rd17;
	mul.wide.u32 	%rd18, %r20, 16;
	add.s64 	%rd5, %rd1, %rd18;
	mul.wide.u32 	%rd19, %r20, 20;
	add.s64 	%rd6, %rd1, %rd19;
	mul.wide.u32 	%rd20, %r20, 24;
	add.s64 	%rd7, %rd1, %rd20;
	mul.wide.u32 	%rd21, %r20, 28;
	add.s64 	%rd8, %rd1, %rd21;
	mov.u32 	%r38, %r3;
	mov.u32 	%r39, %r2;
$L__BB2_6:
	.pragma "nounroll";
	and.b32  	%r42, %r19, 2147483640;
	mul.wide.s32 	%rd22, %r39, 4;
	mul.wide.u32 	%rd23, %r20, 4;
	add.s64 	%rd24, %rd1, %rd22;
	add.s64 	%rd25, %rd24, %rd23;
	add.s64 	%rd26, %rd3, %rd22;
	add.s64 	%rd27, %rd4, %rd22;
	add.s64 	%rd28, %rd5, %rd22;
	add.s64 	%rd29, %rd6, %rd22;
	add.s64 	%rd30, %rd7, %rd22;
	add.s64 	%rd31, %rd8, %rd22;
	mul.wide.s32 	%rd32, %r38, 4;
	add.s64 	%rd33, %rd2, %rd32;
	ld.global.f32 	%f17, [%rd33];
	ld.global.f32 	%f18, [%rd24];
	fma.rn.f32 	%f19, %f17, %f18, %f68;
	ld.global.f32 	%f20, [%rd33+4];
	ld.global.f32 	%f21, [%rd25];
	fma.rn.f32 	%f22, %f20, %f21, %f19;
	ld.global.f32 	%f23, [%rd33+8];
	ld.global.f32 	%f24, [%rd26];
	fma.rn.f32 	%f25, %f23, %f24, %f22;
	ld.global.f32 	%f26, [%rd33+12];
	ld.global.f32 	%f27, [%rd27];
	fma.rn.f32 	%f28, %f26, %f27, %f25;
	ld.global.f32 	%f29, [%rd33+16];
	ld.global.f32 	%f30, [%rd28];
	fma.rn.f32 	%f31, %f29, %f30, %f28;
	ld.global.f32 	%f32, [%rd33+20];
	ld.global.f32 	%f33, [%rd29];
	fma.rn.f32 	%f34, %f32, %f33, %f31;
	ld.global.f32 	%f35, [%rd33+24];
	ld.global.f32 	%f36, [%rd30];
	fma.rn.f32 	%f37, %f35, %f36, %f34;
	ld.global.f32 	%f38, [%rd33+28];
	ld.global.f32 	%f39, [%rd31];
	fma.rn.f32 	%f68, %f38, %f39, %f37;
	add.s32 	%r40, %r40, 8;
	shl.b32 	%r29, %r20, 3;
	add.s32 	%r39, %r39, %r29;
	add.s32 	%r38, %r38, 8;
	setp.ne.s32 	%p7, %r40, 0;
	@%p7 bra 	$L__BB2_6;
$L__BB2_7:
	setp.eq.s32 	%p8, %r4, 0;
	@%p8 bra 	$L__BB2_15;
	and.b32  	%r14, %r19, 3;
	setp.lt.u32 	%p9, %r4, 4;
	@%p9 bra 	$L__BB2_10;
	add.s32 	%r30, %r42, %r3;
	mul.wide.s32 	%rd34, %r30, 4;
	add.s64 	%rd35, %rd2, %rd34;
	ld.global.f32 	%f41, [%rd35];
	mad.lo.s32 	%r31, %r42, %r20, %r2;
	mul.wide.s32 	%rd36, %r31, 4;
	add.s64 	%rd37, %rd1, %rd36;
	ld.global.f32 	%f42, [%rd37];
	fma.rn.f32 	%f43, %f41, %f42, %f68;
	ld.global.f32 	%f44, [%rd35+4];
	mul.wide.u32 	%rd38, %r20, 4;
	add.s64 	%rd39, %rd37, %rd38;
	ld.global.f32 	%f45, [%rd39];
	fma.rn.f32 	%f46, %f44, %f45, %f43;
	ld.global.f32 	%f47, [%rd35+8];
	add.s64 	%rd40, %rd39, %rd38;
	ld.global.f32 	%f48, [%rd40];
	fma.rn.f32 	%f49, %f47, %f48, %f46;
	ld.global.f32 	%f50, [%rd35+12];
	add.s64 	%rd41, %rd40, %rd38;
	ld.global.f32 	%f51, [%rd41];
	fma.rn.f32 	%f68, %f50, %f51, %f49;
	add.s32 	%r42, %r42, 4;
$L__BB2_10:
	setp.eq.s32 	%p10, %r14, 0;
	@%p10 bra 	$L__BB2_15;
	setp.eq.s32 	%p11, %r14, 1;
	@%p11 bra 	$L__BB2_13;
	add.s32 	%r32, %r42, %r3;
	mul.wide.s32 	%rd42, %r32, 4;
	add.s64 	%rd43, %rd2, %rd42;
	ld.global.f32 	%f53, [%rd43];
	mad.lo.s32 	%r33, %r42, %r20, %r2;
	mul.wide.s32 	%rd44, %r33, 4;
	add.s64 	%rd45, %rd1, %rd44;
	ld.global.f32 	%f54, [%rd45];
	fma.rn.f32 	%f55, %f53, %f54, %f68;
	ld.global.f32 	%f56, [%rd43+4];
	mul.wide.u32 	%rd46, %r20, 4;
	add.s64 	%rd47, %rd45, %rd46;
	ld.global.f32 	%f57, [%rd47];
	fma.rn.f32 	%f68, %f56, %f57, %f55;
	add.s32 	%r42, %r42, 2;
$L__BB2_13:
	and.b32  	%r34, %r19, 1;
	setp.eq.b32 	%p12, %r34, 1;
	not.pred 	%p13, %p12;
	@%p13 bra 	$L__BB2_15;
	add.s32 	%r35, %r42, %r3;
	mul.wide.s32 	%rd48, %r35, 4;
	add.s64 	%rd49, %rd2, %rd48;
	ld.global.f32 	%f58, [%rd49];
	mad.lo.s32 	%r36, %r42, %r20, %r2;
	mul.wide.s32 	%rd50, %r36, 4;
	add.s64 	%rd51, %rd1, %rd50;
	ld.global.f32 	%f59, [%rd51];
	fma.rn.f32 	%f68, %f58, %f59, %f68;
$L__BB2_15:
	ld.param.u64 	%rd55, [_Z23matrixMultiplyAddKernelPfS_S_S_iiib_param_0];
	mad.lo.s32 	%r37, %r1, %r20, %r2;
	cvta.to.global.u64 	%rd52, %rd55;
	mul.wide.s32 	%rd53, %r37, 4;
	add.s64 	%rd54, %rd52, %rd53;
	st.global.f32 	[%rd54], %f68;
$L__BB2_16:
	ret;

}
	// .globl	_Z10tanhKernelPfS_i
.visible .entry _Z10tanhKernelPfS_i(
	.param .u64 .ptr .align 1 _Z10tanhKernelPfS_i_param_0,
	.param .u64 .ptr .align 1 _Z10tanhKernelPfS_i_param_1,
	.param .u32 _Z10tanhKernelPfS_i_param_2
)
{
	.reg .pred 	%p<4>;
	.reg .b32 	%r<6>;
	.reg .b32 	%f<17>;
	.reg .b64 	%rd<8>;

	ld.param.u64 	%rd1, [_Z10tanhKernelPfS_i_param_0];
	ld.param.u64 	%rd2, [_Z10tanhKernelPfS_i_param_1];
	ld.param.u32 	%r2, [_Z10tanhKernelPfS_i_param_2];
	mov.u32 	%r3, %ctaid.x;
	mov.u32 	%r4, %ntid.x;
	mov.u32 	%r5, %tid.x;
	mad.lo.s32 	%r1, %r3, %r4, %r5;
	setp.ge.s32 	%p1, %r1, %r2;
	@%p1 bra 	$L__BB3_2;
	cvta.to.global.u64 	%rd3, %rd2;
	cvta.to.global.u64 	%rd4, %rd1;
	mul.wide.s32 	%rd5, %r1, 4;
	add.s64 	%rd6, %rd3, %rd5;
	ld.global.f32 	%f1, [%rd6];
	abs.f32 	%f2, %f1;
	mul.f32 	%f3, %f2, 0f4038AA3B;
	ex2.approx.ftz.f32 	%f4, %f3;
	add.f32 	%f5, %f4, 0f3F800000;
	rcp.approx.ftz.f32 	%f6, %f5;
	fma.rn.f32 	%f7, %f6, 0fC0000000, 0f3F800000;
	setp.ge.f32 	%p2, %f2, 0f41102CB4;
	selp.f32 	%f8, 0f3F800000, %f7, %p2;
	copysign.f32 	%f9, %f1, %f8;
	mul.f32 	%f10, %f1, %f1;
	fma.rn.f32 	%f11, %f10, 0f3C80F082, 0fBD563CAE;
	fma.rn.f32 	%f12, %f11, %f10, 0f3E085941;
	fma.rn.f32 	%f13, %f12, %f10, 0fBEAAA9ED;
	fma.rn.f32 	%f14, %f13, %f10, 0f00000000;
	fma.rn.f32 	%f15, %f14, %f1, %f1;
	setp.ge.f32 	%p3, %f2, 0f3F19999A;
	selp.f32 	%f16, %f9, %f15, %p3;
	add.s64 	%rd7, %rd4, %rd5;
	st.global.f32 	[%rd7], %f16;
$L__BB3_2:
	ret;

}
	// .globl	_Z13softmaxKernelPfS_iib
.visible .entry _Z13softmaxKernelPfS_iib(
	.param .u64 .ptr .align 1 _Z13softmaxKernelPfS_iib_param_0,
	.param .u64 .ptr .align 1 _Z13softmaxKernelPfS_iib_param_1,
	.param .u32 _Z13softmaxKernelPfS_iib_param_2,
	.param .u32 _Z13softmaxKernelPfS_iib_param_3,
	.param .u8 _Z13softmaxKernelPfS_iib_param_4
)
{
	.reg .pred 	%p<34>;
	.reg .b16 	%rs<2>;
	.reg .b32 	%r<130>;
	.reg .b32 	%f<509>;
	.reg .b64 	%rd<81>;

	ld.param.u64 	%rd27, [_Z13softmaxKernelPfS_iib_param_0];
	ld.param.u64 	%rd26, [_Z13softmaxKernelPfS_iib_param_1];
	ld.param.u32 	%r44, [_Z13softmaxKernelPfS_iib_param_2];
	ld.param.u32 	%r45, [_Z13softmaxKernelPfS_iib_param_3];
	ld.param.s8 	%rs1, [_Z13softmaxKernelPfS_iib_param_4];
	cvta.to.global.u64 	%rd1, %rd27;
	mov.u32 	%r46, %ctaid.x;
	mov.u32 	%r47, %ntid.x;
	mov.u32 	%r48, %tid.x;
	mad.lo.s32 	%r1, %r46, %r47, %r48;
	setp.ge.s32 	%p1, %r1, %r44;
	@%p1 bra 	$L__BB4_44;
	cvta.to.global.u64 	%rd2, %rd26;
	mul.lo.s32 	%r49, %r45, %r1;
	cvt.s64.s32 	%rd3, %r49;
	mul.wide.s32 	%rd28, %r49, 4;
	add.s64 	%rd4, %rd2, %rd28;
	setp.lt.s32 	%p2, %r45, 1;
	mov.f32 	%f499, 0fFF7FFFFF;
	@%p2 bra 	$L__BB4_14;
	and.b32  	%r2, %r45, 15;
	setp.lt.u32 	%p3, %r45, 16;
	mov.f32 	%f499, 0fFF7FFFFF;
	mov.b32 	%r115, 0;
	@%p3 bra 	$L__BB4_5;
	and.b32  	%r115, %r45, 2147483632;
	neg.s32 	%r119, %r115;
	shl.b64 	%rd29, %rd3, 2;
	add.s64 	%rd30, %rd29, %rd2;
	add.s64 	%rd75, %rd30, 32;
	mov.f32 	%f499, 0fFF7FFFFF;
$L__BB4_4:
	.pragma "nounroll";
	ld.global.f32 	%f31, [%rd75+-32];
	max.f32 	%f32, %f499, %f31;
	ld.global.f32 	%f33, [%rd75+-28];
	max.f32 	%f34, %f32, %f33;
	ld.global.f32 	%f35, [%rd75+-24];
	max.f32 	%f36, %f34, %f35;
	ld.global.f32 	%f37, [%rd75+-20];
	max.f32 	%f38, %f36, %f37;
	ld.global.f32 	%f39, [%rd75+-16];
	max.f32 	%f40, %f38, %f39;
	ld.global.f32 	%f41, [%rd75+-12];
	max.f32 	%f42, %f40, %f41;
	ld.global.f32 	%f43, [%rd75+-8];
	max.f32 	%f44, %f42, %f43;
	ld.global.f32 	%f45, [%rd75+-4];
	max.f32 	%f46, %f44, %f45;
	ld.global.f32 	%f47, [%rd75];
	max.f32 	%f48, %f46, %f47;
	ld.global.f32 	%f49, [%rd75+4];
	max.f32 	%f50, %f48, %f49;
	ld.global.f32 	%f51, [%rd75+8];
	max.f32 	%f52, %f50, %f51;
	ld.global.f32 	%f53, [%rd75+12];
	max.f32 	%f54, %f52, %f53;
	ld.global.f32 	%f55, [%rd75+16];
	max.f32 	%f56, %f54, %f55;
	ld.global.f32 	%f57, [%rd75+20];
	max.f32 	%f58, %f56, %f57;
	ld.global.f32 	%f59, [%rd75+24];
	max.f32 	%f60, %f58, %f59;
	ld.global.f32 	%f61, [%rd75+28];
	max.f32 	%f499, %f60, %f61;
	add.s32 	%r119, %r119, 16;
	add.s64 	%rd75, %rd75, 64;
	setp.eq.s32 	%p4, %r119, 0;
	@%p4 bra 	$L__BB4_5;
	bra.uni 	$L__BB4_4;
$L__BB4_5:
	setp.eq.s32 	%p5, %r2, 0;
	@%p5 bra 	$L__BB4_14;
	and.b32  	%r6, %r45, 7;
	setp.lt.u32 	%p6, %r2, 8;
	@%p6 bra 	$L__BB4_8;
	mul.wide.u32 	%rd31, %r115, 4;
	add.s64 	%rd32, %rd4, %rd31;
	ld.global.f32 	%f63, [%rd32];
	max.f32 	%f64, %f499, %f63;
	ld.global.f32 	%f65, [%rd32+4];
	max.f32 	%f66, %f64, %f65;
	ld.global.f32 	%f67, [%rd32+8];
	max.f32 	%f68, %f66, %f67;
	ld.global.f32 	%f69, [%rd32+12];
	max.f32 	%f70, %f68, %f69;
	ld.global.f32 	%f71, [%rd32+16];
	max.f32 	%f72, %f70, %f71;
	ld.global.f32 	%f73, [%rd32+20];
	max.f32 	%f74, %f72, %f73;
	ld.global.f32 	%f75, [%rd32+24];
	max.f32 	%f76, %f74, %f75;
	ld.global.f32 	%f77, [%rd32+28];
	max.f32 	%f499, %f76, %f77;
	add.s32 	%r115, %r115, 8;
$L__BB4_8:
	setp.eq.s32 	%p7, %r6, 0;
	@%p7 bra 	$L__BB4_14;
	and.b32  	%r9, %r45, 3;
	setp.lt.u32 	%p8, %r6, 4;
	@%p8 bra 	$L__BB4_11;
	mul.wide.u32 	%rd33, %r115, 4;
	add.s64 	%rd34, %rd4, %rd33;
	ld.global.f32 	%f79, [%rd34];
	max.f32 	%f80, %f499, %f79;
	ld.global.f32 	%f81, [%rd34+4];
	max.f32 	%f82, %f80, %f81;
	ld.global.f32 	%f83, [%rd34+8];
	max.f32 	%f84, %f82, %f83;
	ld.global.f32 	%f85, [%rd34+12];
	max.f32 	%f499, %f84, %f85;
	add.s32 	%r115, %r115, 4;
$L__BB4_11:
	setp.eq.s32 	%p9, %r9, 0;
	@%p9 bra 	$L__BB4_14;
	shl.b64 	%rd35, %rd3, 2;
	mul.wide.u32 	%rd36, %r115, 4;
	add.s64 	%rd37, %rd35, %rd36;
	add.s64 	%rd74, %rd2, %rd37;
	neg.s32 	%r118, %r9;
$L__BB4_13:
	.pragma "nounroll";
	ld.global.f32 	%f86, [%rd74];
	max.f32 	%f499, %f499, %f86;
	add.s64 	%rd74, %rd74, 4;
	add.s32 	%r118, %r118, 1;
	setp.ne.s32 	%p10, %r118, 0;
	@%p10 bra 	$L__BB4_13;
$L__BB4_14:
	setp.lt.s32 	%p11, %r45, 1;
	mov.f32 	%f507, 0f00000000;
	@%p11 bra 	$L__BB4_26;
	and.b32  	%r15, %r45, 7;
	setp.lt.u32 	%p12, %r45, 8;
	mov.f32 	%f507, 0f00000000;
	mov.b32 	%r120, 0;
	@%p12 bra 	$L__BB4_18;
	and.b32  	%r120, %r45, 2147483640;
	neg.s32 	%r126, %r120;
	shl.b64 	%rd38, %rd3, 2;
	add.s64 	%rd39, %rd38, %rd2;
	add.s64 	%rd78, %rd39, 16;
	mov.f32 	%f507, 0f00000000;
$L__BB4_17:
	.pragma "nounroll";
	ld.global.f32 	%f91, [%rd78+-16];
	sub.f32 	%f92, %f91, %f499;
	fma.rn.f32 	%f93, %f92, 0f3BBB989D, 0f3F000000;
	cvt.sat.f32.f32 	%f94, %f93;
	mov.f32 	%f95, 0f4B400001;
	mov.f32 	%f96, 0f437C0000;
	fma.rm.f32 	%f97, %f94, %f96, %f95;
	add.f32 	%f98, %f97, 0fCB40007F;
	neg.f32 	%f99, %f98;
	fma.rn.f32 	%f100, %f92, 0f3FB8AA3B, %f99;
	fma.rn.f32 	%f101, %f92, 0f32A57060, %f100;
	mov.b32 	%r52, %f97;
	shl.b32 	%r53, %r52, 23;
	mov.b32 	%f102, %r53;
	ex2.approx.ftz.f32 	%f103, %f101;
	fma.rn.f32 	%f104, %f103, %f102, %f507;
	ld.global.f32 	%f105, [%rd78+-12];
	sub.f32 	%f106, %f105, %f499;
	fma.rn.f32 	%f107, %f106, 0f3BBB989D, 0f3F000000;
	cvt.sat.f32.f32 	%f108, %f107;
	fma.rm.f32 	%f109, %f108, %f96, %f95;
	add.f32 	%f110, %f109, 0fCB40007F;
	neg.f32 	%f111, %f110;
	fma.rn.f32 	%f112, %f106, 0f3FB8AA3B, %f111;
	fma.rn.f32 	%f113, %f106, 0f32A57060, %f112;
	mov.b32 	%r54, %f109;
	shl.b32 	%r55, %r54, 23;
	mov.b32 	%f114, %r55;
	ex2.approx.ftz.f32 	%f115, %f113;
	fma.rn.f32 	%f116, %f115, %f114, %f104;
	ld.global.f32 	%f117, [%rd78+-8];
	sub.f32 	%f118, %f117, %f499;
	fma.rn.f32 	%f119, %f118, 0f3BBB989D, 0f3F000000;
	cvt.sat.f32.f32 	%f120, %f119;
	fma.rm.f32 	%f121, %f120, %f96, %f95;
	add.f32 	%f122, %f121, 0fCB40007F;
	neg.f32 	%f123, %f122;
	fma.rn.f32 	%f124, %f118, 0f3FB8AA3B, %f123;
	fma.rn.f32 	%f125, %f118, 0f32A57060, %f124;
	mov.b32 	%r56, %f121;
	shl.b32 	%r57, %r56, 23;
	mov.b32 	%f126, %r57;
	ex2.approx.ftz.f32 	%f127, %f125;
	fma.rn.f32 	%f128, %f127, %f126, %f116;
	ld.global.f32 	%f129, [%rd78+-4];
	sub.f32 	%f130, %f129, %f499;
	fma.rn.f32 	%f131, %f130, 0f3BBB989D, 0f3F000000;
	cvt.sat.f32.f32 	%f132, %f131;
	fma.rm.f32 	%f133, %f132, %f96, %f95;
	add.f32 	%f134, %f133, 0fCB40007F;
	neg.f32 	%f135, %f134;
	fma.rn.f32 	%f136, %f130, 0f3FB8AA3B, %f135;
	fma.rn.f32 	%f137, %f130, 0f32A57060, %f136;
	mov.b32 	%r58, %f133;
	shl.b32 	%r59, %r58, 23;
	mov.b32 	%f138, %r59;
	ex2.approx.ftz.f32 	%f139, %f137;
	fma.rn.f32 	%f140, %f139, %f138, %f128;
	ld.global.f32 	%f141, [%rd78];
	sub.f32 	%f142, %f141, %f499;
	fma.rn.f32 	%f143, %f142, 0f3BBB989D, 0f3F000000;
	cvt.sat.f32.f32 	%f144, %f143;
	fma.rm.f32 	%f145, %f144, %f96, %f95;
	add.f32 	%f146, %f145, 0fCB40007F;
	neg.f32 	%f147, %f146;
	fma.rn.f32 	%f148, %f142, 0f3FB8AA3B, %f147;
	fma.rn.f32 	%f149, %f142, 0f32A57060, %f148;
	mov.b32 	%r60, %f145;
	shl.b32 	%r61, %r60, 23;
	mov.b32 	%f150, %r61;
	ex2.approx.ftz.f32 	%f151, %f149;
	fma.rn.f32 	%f152, %f151, %f150, %f140;
	ld.global.f32 	%f153, [%rd78+4];
	sub.f32 	%f154, %f153, %f499;
	fma.rn.f32 	%f155, %f154, 0f3BBB989D, 0f3F000000;
	cvt.sat.f32.f32 	%f156, %f155;
	fma.rm.f32 	%f157, %f156, %f96, %f95;
	add.f32 	%f158, %f157, 0fCB40007F;
	neg.f32 	%f159, %f158;
	fma.rn.f32 	%f160, %f154, 0f3FB8AA3B, %f159;
	fma.rn.f32 	%f161, %f154, 0f32A57060, %f160;
	mov.b32 	%r62, %f157;
	shl.b32 	%r63, %r62, 23;
	mov.b32 	%f162, %r63;
	ex2.approx.ftz.f32 	%f163, %f161;
	fma.rn.f32 	%f164, %f163, %f162, %f152;
	ld.global.f32 	%f165, [%rd78+8];
	sub.f32 	%f166, %f165, %f499;
	fma.rn.f32 	%f167, %f166, 0f3BBB989D, 0f3F000000;
	cvt.sat.f32.f32 	%f168, %f167;
	fma.rm.f32 	%f169, %f168, %f96, %f95;
	add.f32 	%f170, %f169, 0fCB40007F;
	neg.f32 	%f171, %f170;
	fma.rn.f32 	%f172, %f166, 0f3FB8AA3B, %f171;
	fma.rn.f32 	%f173, %f166, 0f32A57060, %f172;
	mov.b32 	%r64, %f169;
	shl.b32 	%r65, %r64, 23;
	mov.b32 	%f174, %r65;
	ex2.approx.ftz.f32 	%f175, %f173;
	fma.rn.f32 	%f176, %f175, %f174, %f164;
	ld.global.f32 	%f177, [%rd78+12];
	sub.f32 	%f178, %f177, %f499;
	fma.rn.f32 	%f179, %f178, 0f3BBB989D, 0f3F000000;
	cvt.sat.f32.f32 	%f180, %f179;
	fma.rm.f32 	%f181, %f180, %f96, %f95;
	add.f32 	%f182, %f181, 0fCB40007F;
	neg.f32 	%f183, %f182;
	fma.rn.f32 	%f184, %f178, 0f3FB8AA3B, %f183;
	fma.rn.f32 	%f185, %f178, 0f32A57060, %f184;
	mov.b32 	%r66, %f181;
	shl.b32 	%r67, %r66, 23;
	mov.b32 	%f186, %r67;
	ex2.approx.ftz.f32 	%f187, %f185;
	fma.rn.f32 	%f507, %f187, %f186, %f176;
	add.s32 	%r126, %r126, 8;
	add.s64 	%rd78, %rd78, 32;
	setp.eq.s32 	%p13, %r126, 0;
	@%p13 bra 	$L__BB4_18;
	bra.uni 	$L__BB4_17;
$L__BB4_18:
	setp.eq.s32 	%p14, %r15, 0;
	@%p14 bra 	$L__BB4_26;
	and.b32  	%r21, %r45, 3;
	setp.lt.u32 	%p15, %r15, 4;
	@%p15 bra 	$L__BB4_21;
	mul.wide.u32 	%rd40, %r120, 4;
	add.s64 	%rd41, %rd4, %rd40;
	ld.global.f32 	%f189, [%rd41];
	sub.f32 	%f190, %f189, %f499;
	fma.rn.f32 	%f191, %f190, 0f3BBB989D, 0f3F000000;
	cvt.sat.f32.f32 	%f192, %f191;
	mov.f32 	%f193, 0f4B400001;
	mov.f32 	%f194, 0f437C0000;
	fma.rm.f32 	%f195, %f192, %f194, %f193;
	add.f32 	%f196, %f195, 0fCB40007F;
	neg.f32 	%f197, %f196;
	fma.rn.f32 	%f198, %f190, 0f3FB8AA3B, %f197;
	fma.rn.f32 	%f199, %f190, 0f32A57060, %f198;
	mov.b32 	%r68, %f195;
	shl.b32 	%r69, %r68, 23;
	mov.b32 	%f200, %r69;
	ex2.approx.ftz.f32 	%f201, %f199;
	fma.rn.f32 	%f202, %f201, %f200, %f507;
	ld.global.f32 	%f203, [%rd41+4];
	sub.f32 	%f204, %f203, %f499;
	fma.rn.f32 	%f205, %f204, 0f3BBB989D, 0f3F000000;
	cvt.sat.f32.f32 	%f206, %f205;
	fma.rm.f32 	%f207, %f206, %f194, %f193;
	add.f32 	%f208, %f207, 0fCB40007F;
	neg.f32 	%f209, %f208;
	fma.rn.f32 	%f210, %f204, 0f3FB8AA3B, %f209;
	fma.rn.f32 	%f211, %f204, 0f32A57060, %f210;
	mov.b32 	%r70, %f207;
	shl.b32 	%r71, %r70, 23;
	mov.b32 	%f212, %r71;
	ex2.approx.ftz.f32 	%f213, %f211;
	fma.rn.f32 	%f214, %f213, %f212, %f202;
	ld.global.f32 	%f215, [%rd41+8];
	sub.f32 	%f216, %f215, %f499;
	fma.rn.f32 	%f217, %f216, 0f3BBB989D, 0f3F000000;
	cvt.sat.f32.f32 	%f218, %f217;
	fma.rm.f32 	%f219, %f218, %f194, %f193;
	add.f32 	%f220, %f219, 0fCB40007F;
	neg.f32 	%f221, %f220;
	fma.rn.f32 	%f222, %f216, 0f3FB8AA3B, %f221;
	fma.rn.f32 	%f223, %f216, 0f32A57060, %f222;
	mov.b32 	%r72, %f219;
	shl.b32 	%r73, %r72, 23;
	mov.b32 	%f224, %r73;
	ex2.approx.ftz.f32 	%f225, %f223;
	fma.rn.f32 	%f226, %f225, %f224, %f214;
	ld.global.f32 	%f227, [%rd41+12];
	sub.f32 	%f228, %f227, %f499;
	fma.rn.f32 	%f229, %f228, 0f3BBB989D, 0f3F000000;
	cvt.sat.f32.f32 	%f230, %f229;
	fma.rm.f32 	%f231, %f230, %f194, %f193;
	add.f32 	%f232, %f231, 0fCB40007F;
	neg.f32 	%f233, %f232;
	fma.rn.f32 	%f234, %f228, 0f3FB8AA3B, %f233;
	fma.rn.f32 	%f235, %f228, 0f32A57060, %f234;
	mov.b32 	%r74, %f231;
	shl.b32 	%r75, %r74, 23;
	mov.b32 	%f236, %r75;
	ex2.approx.ftz.f32 	%f237, %f235;
	fma.rn.f32 	%f507, %f237, %f236, %f226;
	add.s32 	%r120, %r120, 4;
$L__BB4_21:
	setp.eq.s32 	%p16, %r21, 0;
	@%p16 bra 	$L__BB4_26;
	setp.eq.s32 	%p17, %r21, 1;
	@%p17 bra 	$L__BB4_24;
	mul.wide.u32 	%rd42, %r120, 4;
	add.s64 	%rd43, %rd4, %rd42;
	ld.global.f32 	%f239, [%rd43];
	sub.f32 	%f240, %f239, %f499;
	fma.rn.f32 	%f241, %f240, 0f3BBB989D, 0f3F000000;
	cvt.sat.f32.f32 	%f242, %f241;
	mov.f32 	%f243, 0f4B400001;
	mov.f32 	%f244, 0f437C0000;
	fma.rm.f32 	%f245, %f242, %f244, %f243;
	add.f32 	%f246, %f245, 0fCB40007F;
	neg.f32 	%f247, %f246;
	fma.rn.f32 	%f248, %f240, 0f3FB8AA3B, %f247;
	fma.rn.f32 	%f249, %f240, 0f32A57060, %f248;
	mov.b32 	%r76, %f245;
	shl.b32 	%r77, %r76, 23;
	mov.b32 	%f250, %r77;
	ex2.approx.ftz.f32 	%f251, %f249;
	fma.rn.f32 	%f252, %f251, %f250, %f507;
	ld.global.f32 	%f253, [%rd43+4];
	sub.f32 	%f254, %f253, %f499;
	fma.rn.f32 	%f255, %f254, 0f3BBB989D, 0f3F000000;
	cvt.sat.f32.f32 	%f256, %f255;
	fma.rm.f32 	%f257, %f256, %f244, %f243;
	add.f32 	%f258, %f257, 0fCB40007F;
	neg.f32 	%f259, %f258;
	fma.rn.f32 	%f260, %f254, 0f3FB8AA3B, %f259;
	fma.rn.f32 	%f261, %f254, 0f32A57060, %f260;
	mov.b32 	%r78, %f257;
	shl.b32 	%r79, %r78, 23;
	mov.b32 	%f262, %r79;
	ex2.approx.ftz.f32 	%f263, %f261;
	fma.rn.f32 	%f507, %f263, %f262, %f252;
	add.s32 	%r120, %r120, 2;
$L__BB4_24:
	and.b32  	%r80, %r45, 1;
	setp.eq.b32 	%p18, %r80, 1;
	not.pred 	%p19, %p18;
	@%p19 bra 	$L__BB4_26;
	mul.wide.u32 	%rd44, %r120, 4;
	add.s64 	%rd45, %rd4, %rd44;
	ld.global.f32 	%f264, [%rd45];
	sub.f32 	%f265, %f264, %f499;
	fma.rn.f32 	%f266, %f265, 0f3BBB989D, 0f3F000000;
	cvt.sat.f32.f32 	%f267, %f266;
	mov.f32 	%f268, 0f4B400001;
	mov.f32 	%f269, 0f437C0000;
	fma.rm.f32 	%f270, %f267, %f269, %f268;
	add.f32 	%f271, %f270, 0fCB40007F;
	neg.f32 	%f272, %f271;
	fma.rn.f32 	%f273, %f265, 0f3FB8AA3B, %f272;
	fma.rn.f32 	%f274, %f265, 0f32A57060, %f273;
	mov.b32 	%r81, %f270;
	shl.b32 	%r82, %r81, 23;
	mov.b32 	%f275, %r82;
	ex2.approx.ftz.f32 	%f276, %f274;
	fma.rn.f32 	%f507, %f276, %f275, %f507;
$L__BB4_26:
	setp.lt.s32 	%p20, %r45, 1;
	@%p20 bra 	$L__BB4_44;
	setp.ne.s16 	%p21, %rs1, 0;
	cvt.rn.f32.s32 	%f24, %r44;
	@%p21 bra 	$L__BB4_36;
	and.b32  	%r26, %r45, 3;
	setp.lt.u32 	%p28, %r45, 4;
	mov.b32 	%r125, 0;
	@%p28 bra 	$L__BB4_31;
	and.b32  	%r125, %r45, 2147483644;
	neg.s32 	%r123, %r125;
	shl.b64 	%rd60, %rd3, 2;
	add.s64 	%rd61, %rd60, 8;
	add.s64 	%rd77, %rd2, %rd61;
	add.s64 	%rd76, %rd1, %rd61;
$L__BB4_30:
	.pragma "nounroll";
	ld.global.f32 	%f388, [%rd77+-8];
	sub.f32 	%f389, %f388, %f499;
	fma.rn.f32 	%f390, %f389, 0f3BBB989D, 0f3F000000;
	cvt.sat.f32.f32 	%f391, %f390;
	mov.f32 	%f392, 0f4B400001;
	mov.f32 	%f393, 0f437C0000;
	fma.rm.f32 	%f394, %f391, %f393, %f392;
	add.f32 	%f395, %f394, 0fCB40007F;
	neg.f32 	%f396, %f395;
	fma.rn.f32 	%f397, %f389, 0f3FB8AA3B, %f396;
	fma.rn.f32 	%f398, %f389, 0f32A57060, %f397;
	mov.b32 	%r100, %f394;
	shl.b32 	%r101, %r100, 23;
	mov.b32 	%f399, %r101;
	ex2.approx.ftz.f32 	%f400, %f398;
	mul.f32 	%f401, %f400, %f399;
	div.rn.f32 	%f402, %f401, %f507;
	max.f32 	%f403, %f402, 0f322BCC77;
	st.global.f32 	[%rd76+-8], %f403;
	ld.global.f32 	%f404, [%rd77+-4];
	sub.f32 	%f405, %f404, %f499;
	fma.rn.f32 	%f406, %f405, 0f3BBB989D, 0f3F000000;
	cvt.sat.f32.f32 	%f407, %f406;
	fma.rm.f32 	%f408, %f407, %f393, %f392;
	add.f32 	%f409, %f408, 0fCB40007F;
	neg.f32 	%f410, %f409;
	fma.rn.f32 	%f411, %f405, 0f3FB8AA3B, %f410;
	fma.rn.f32 	%f412, %f405, 0f32A57060, %f411;
	mov.b32 	%r102, %f408;
	shl.b32 	%r103, %r102, 23;
	mov.b32 	%f413, %r103;
	ex2.approx.ftz.f32 	%f414, %f412;
	mul.f32 	%f415, %f414, %f413;
	div.rn.f32 	%f416, %f415, %f507;
	max.f32 	%f417, %f416, 0f322BCC77;
	st.global.f32 	[%rd76+-4], %f417;
	ld.global.f32 	%f418, [%rd77];
	sub.f32 	%f419, %f418, %f499;
	fma.rn.f32 	%f420, %f419, 0f3BBB989D, 0f3F000000;
	cvt.sat.f32.f32 	%f421, %f420;
	fma.rm.f32 	%f422, %f421, %f393, %f392;
	add.f32 	%f423, %f422, 0fCB40007F;
	neg.f32 	%f424, %f423;
	fma.rn.f32 	%f425, %f419, 0f3FB8AA3B, %f424;
	fma.rn.f32 	%f426, %f419, 0f32A57060, %f425;
	mov.b32 	%r104, %f422;
	shl.b32 	%r105, %r104, 23;
	mov.b32 	%f427, %r105;
	ex2.approx.ftz.f32 	%f428, %f426;
	mul.f32 	%f429, %f428, %f427;
	div.rn.f32 	%f430, %f429, %f507;
	max.f32 	%f431, %f430, 0f322BCC77;
	st.global.f32 	[%rd76], %f431;
	ld.global.f32 	%f432, [%rd77+4];
	sub.f32 	%f433, %f432, %f499;
	fma.rn.f32 	%f434, %f433, 0f3BBB989D, 0f3F000000;
	cvt.sat.f32.f32 	%f435, %f434;
	fma.rm.f32 	%f436, %f435, %f393, %f392;
	add.f32 	%f437, %f436, 0fCB40007F;
	neg.f32 	%f438, %f437;
	fma.rn.f32 	%f439, %f433, 0f3FB8AA3B, %f438;
	fma.rn.f32 	%f440, %f433, 0f32A57060, %f439;
	mov.b32 	%r106, %f436;
	shl.b32 	%r107, %r106, 23;
	mov.b32 	%f441, %r107;
	ex2.approx.ftz.f32 	%f442, %f440;
	mul.f32 	%f443, %f442, %f441;
	div.rn.f32 	%f444, %f443, %f507;
	max.f32 	%f445, %f444, 0f322BCC77;
	st.global.f32 	[%rd76+4], %f445;
	add.s32 	%r123, %r123, 4;
	add.s64 	%rd77, %rd77, 16;
	add.s64 	%rd76, %rd76, 16;
	setp.ne.s32 	%p29, %r123, 0;
	@%p29 bra 	$L__BB4_30;
$L__BB4_31:
	setp.eq.s32 	%p30, %r26, 0;
	@%p30 bra 	$L__BB4_44;
	setp.eq.s32 	%p31, %r26, 1;
	@%p31 bra 	$L__BB4_34;
	cvt.u64.u32 	%rd62, %r125;
	mul.wide.u32 	%rd63, %r125, 4;
	add.s64 	%rd64, %rd4, %rd63;
	ld.global.f32 	%f446, [%rd64];
	sub.f32 	%f447, %f446, %f499;
	fma.rn.f32 	%f448, %f447, 0f3BBB989D, 0f3F000000;
	cvt.sat.f32.f32 	%f449, %f448;
	mov.f32 	%f450, 0f4B400001;
	mov.f32 	%f451, 0f437C0000;
	fma.rm.f32 	%f452, %f449, %f451, %f450;
	add.f32 	%f453, %f452, 0fCB40007F;
	neg.f32 	%f454, %f453;
	fma.rn.f32 	%f455, %f447, 0f3FB8AA3B, %f454;
	fma.rn.f32 	%f456, %f447, 0f32A57060, %f455;
	mov.b32 	%r108, %f452;
	shl.b32 	%r109, %r108, 23;
	mov.b32 	%f457, %r109;
	ex2.approx.ftz.f32 	%f458, %f456;
	mul.f32 	%f459, %f458, %f457;
	div.rn.f32 	%f460, %f459, %f507;
	max.f32 	%f461, %f460, 0f322BCC77;
	add.s64 	%rd65, %rd62, %rd3;
	shl.b64 	%rd66, %rd65, 2;
	add.s64 	%rd67, %rd1, %rd66;
	st.global.f32 	[%rd67], %f461;
	ld.global.f32 	%f462, [%rd64+4];
	sub.f32 	%f463, %f462, %f499;
	fma.rn.f32 	%f464, %f463, 0f3BBB989D, 0f3F000000;
	cvt.sat.f32.f32 	%f465, %f464;
	fma.rm.f32 	%f466, %f465, %f451, %f450;
	add.f32 	%f467, %f466, 0fCB40007F;
	neg.f32 	%f468, %f467;
	fma.rn.f32 	%f469, %f463, 0f3FB8AA3B, %f468;
	fma.rn.f32 	%f470, %f463, 0f32A57060, %f469;
	mov.b32 	%r110, %f466;
	shl.b32 	%r111, %r110, 23;
	mov.b32 	%f471, %r111;
	ex2.approx.ftz.f32 	%f472, %f470;
	mul.f32 	%f473, %f472, %f471;
	div.rn.f32 	%f474, %f473, %f507;
	max.f32 	%f475, %f474, 0f322BCC77;
	st.global.f32 	[%rd67+4], %f475;
	add.s32 	%r125, %r125, 2;
$L__BB4_34:
	and.b32  	%r112, %r45, 1;
	setp.eq.b32 	%p32, %r112, 1;
	not.pred 	%p33, %p32;
	@%p33 bra 	$L__BB4_44;
	cvt.u64.u32 	%rd68, %r125;
	mul.wide.u32 	%rd69, %r125, 4;
	add.s64 	%rd70, %rd4, %rd69;
	ld.global.f32 	%f476, [%rd70];
	sub.f32 	%f477, %f476, %f499;
	fma.rn.f32 	%f478, %f477, 0f3BBB989D, 0f3F000000;
	cvt.sat.f32.f32 	%f479, %f478;
	mov.f32 	%f480, 0f4B400001;
	mov.f32 	%f481, 0f437C0000;
	fma.rm.f32 	%f482, %f479, %f481, %f480;
	add.f32 	%f483, %f482, 0fCB40007F;
	neg.f32 	%f484, %f483;
	fma.rn.f32 	%f485, %f477, 0f3FB8AA3B, %f484;
	fma.rn.f32 	%f486, %f477, 0f32A57060, %f485;
	mov.b32 	%r113, %f482;
	shl.b32 	%r114, %r113, 23;
	mov.b32 	%f487, %r114;
	ex2.approx.ftz.f32 	%f488, %f486;
	mul.f32 	%f489, %f488, %f487;
	div.rn.f32 	%f490, %f489, %f507;
	max.f32 	%f491, %f490, 0f322BCC77;
	add.s64 	%rd71, %rd68, %rd3;
	shl.b64 	%rd72, %rd71, 2;
	add.s64 	%rd73, %rd1, %rd72;
	st.global.f32 	[%rd73], %f491;
	bra.uni 	$L__BB4_44;
$L__BB4_36:
	and.b32  	%r34, %r45, 3;
	setp.lt.u32 	%p22, %r45, 4;
	mov.b32 	%r128, 0;
	@%p22 bra 	$L__BB4_39;
	and.b32  	%r128, %r45, 2147483644;
	neg.s32 	%r127, %r128;
	shl.b64 	%rd46, %rd3, 2;
	add.s64 	%rd47, %rd46, 8;
	add.s64 	%rd80, %rd2, %rd47;
	add.s64 	%rd79, %rd1, %rd47;
$L__BB4_38:
	.pragma "nounroll";
	ld.global.f32 	%f277, [%rd80+-8];
	sub.f32 	%f278, %f277, %f499;
	fma.rn.f32 	%f279, %f278, 0f3BBB989D, 0f3F000000;
	cvt.sat.f32.f32 	%f280, %f279;
	mov.f32 	%f281, 0f4B400001;
	mov.f32 	%f282, 0f437C0000;
	fma.rm.f32 	%f283, %f280, %f282, %f281;
	add.f32 	%f284, %f283, 0fCB40007F;
	neg.f32 	%f285, %f284;
	fma.rn.f32 	%f286, %f278, 0f3FB8AA3B, %f285;
	fma.rn.f32 	%f287, %f278, 0f32A57060, %f286;
	mov.b32 	%r84, %f283;
	shl.b32 	%r85, %r84, 23;
	mov.b32 	%f288, %r85;
	ex2.approx.ftz.f32 	%f289, %f287;
	mul.f32 	%f290, %f289, %f288;
	div.rn.f32 	%f291, %f290, %f507;
	max.f32 	%f292, %f291, 0f322BCC77;
	div.rn.f32 	%f293, %f292, %f24;
	st.global.f32 	[%rd79+-8], %f293;
	ld.global.f32 	%f294, [%rd80+-4];
	sub.f32 	%f295, %f294, %f499;
	fma.rn.f32 	%f296, %f295, 0f3BBB989D, 0f3F000000;
	cvt.sat.f32.f32 	%f297, %f296;
	fma.rm.f32 	%f298, %f297, %f282, %f281;
	add.f32 	%f299, %f298, 0fCB40007F;
	neg.f32 	%f300, %f299;
	fma.rn.f32 	%f301, %f295, 0f3FB8AA3B, %f300;
	fma.rn.f32 	%f302, %f295, 0f32A57060, %f301;
	mov.b32 	%r86, %f298;
	shl.b32 	%r87, %r86, 23;
	mov.b32 	%f303, %r87;
	ex2.approx.ftz.f32 	%f304, %f302;
	mul.f32 	%f305, %f304, %f303;
	div.rn.f32 	%f306, %f305, %f507;
	max.f32 	%f307, %f306, 0f322BCC77;
	div.rn.f32 	%f308, %f307, %f24;
	st.global.f32 	[%rd79+-4], %f308;
	ld.global.f32 	%f309, [%rd80];
	sub.f32 	%f310, %f309, %f499;
	fma.rn.f32 	%f311, %f310, 0f3BBB989D, 0f3F000000;
	cvt.sat.f32.f32 	%f312, %f311;
	fma.rm.f32 	%f313, %f312, %f282, %f281;
	add.f32 	%f314, %f313, 0fCB40007F;
	neg.f32 	%f315, %f314;
	fma.rn.f32 	%f316, %f310, 0f3FB8AA3B, %f315;
	fma.rn.f32 	%f317, %f310, 0f32A57060, %f316;
	mov.b32 	%r88, %f313;
	shl.b32 	%r89, %r88, 23;
	mov.b32 	%f318, %r89;
	ex2.approx.ftz.f32 	%f319, %f317;
	mul.f32 	%f320, %f319, %f318;
	div.rn.f32 	%f321, %f320, %f507;
	max.f32 	%f322, %f321, 0f322BCC77;
	div.rn.f32 	%f323, %f322, %f24;
	st.global.f32 	[%rd79], %f323;
	ld.global.f32 	%f324, [%rd80+4];
	sub.f32 	%f325, %f324, %f499;
	fma.rn.f32 	%f326, %f325, 0f3BBB989D, 0f3F000000;
	cvt.sat.f32.f32 	%f327, %f326;
	fma.rm.f32 	%f328, %f327, %f282, %f281;
	add.f32 	%f329, %f328, 0fCB40007F;
	neg.f32 	%f330, %f329;
	fma.rn.f32 	%f331, %f325, 0f3FB8AA3B, %f330;
	fma.rn.f32 	%f332, %f325, 0f32A57060, %f331;
	mov.b32 	%r90, %f328;
	shl.b32 	%r91, %r90, 23;
	mov.b32 	%f333, %r91;
	ex2.approx.ftz.f32 	%f334, %f332;
	mul.f32 	%f335, %f334, %f333;
	div.rn.f32 	%f336, %f335, %f507;
	max.f32 	%f337, %f336, 0f322BCC77;
	div.rn.f32 	%f338, %f337, %f24;
	st.global.f32 	[%rd79+4], %f338;
	add.s32 	%r127, %r127, 4;
	add.s64 	%rd80, %rd80, 16;
	add.s64 	%rd79, %rd79, 16;
	setp.ne.s32 	%p23, %r127, 0;
	@%p23 bra 	$L__BB4_38;
$L__BB4_39:
	setp.eq.s32 	%p24, %r34, 0;
	@%p24 bra 	$L__BB4_44;
	setp.eq.s32 	%p25, %r34, 1;
	@%p25 bra 	$L__BB4_42;
	cvt.u64.u32 	%rd48, %r128;
	mul.wide.u32 	%rd49, %r128, 4;
	add.s64 	%rd50, %rd4, %rd49;
	ld.global.f32 	%f339, [%rd50];
	sub.f32 	%f340, %f339, %f499;
	fma.rn.f32 	%f341, %f340, 0f3BBB989D, 0f3F000000;
	cvt.sat.f32.f32 	%f342, %f341;
	mov.f32 	%f343, 0f4B400001;
	mov.f32 	%f344, 0f437C0000;
	fma.rm.f32 	%f345, %f342, %f344, %f343;
	add.f32 	%f346, %f345, 0fCB40007F;
	neg.f32 	%f347, %f346;
	fma.rn.f32 	%f348, %f340, 0f3FB8AA3B, %f347;
	fma.rn.f32 	%f349, %f340, 0f32A57060, %f348;
	mov.b32 	%r92, %f345;
	shl.b32 	%r93, %r92, 23;
	mov.b32 	%f350, %r93;
	ex2.approx.ftz.f32 	%f351, %f349;
	mul.f32 	%f352, %f351, %f350;
	div.rn.f32 	%f353, %f352, %f507;
	max.f32 	%f354, %f353, 0f322BCC77;
	div.rn.f32 	%f355, %f354, %f24;
	add.s64 	%rd51, %rd48, %rd3;
	shl.b64 	%rd52, %rd51, 2;
	add.s64 	%rd53, %rd1, %rd52;
	st.global.f32 	[%rd53], %f355;
	ld.global.f32 	%f356, [%rd50+4];
	sub.f32 	%f357, %f356, %f499;
	fma.rn.f32 	%f358, %f357, 0f3BBB989D, 0f3F000000;
	cvt.sat.f32.f32 	%f359, %f358;
	fma.rm.f32 	%f360, %f359, %f344, %f343;
	add.f32 	%f361, %f360, 0fCB40007F;
	neg.f32 	%f362, %f361;
	fma.rn.f32 	%f363, %f357, 0f3FB8AA3B, %f362;
	fma.rn.f32 	%f364, %f357, 0f32A57060, %f363;
	mov.b32 	%r94, %f360;
	shl.b32 	%r95, %r94, 23;
	mov.b32 	%f365, %r95;
	ex2.approx.ftz.f32 	%f366, %f364;
	mul.f32 	%f367, %f366, %f365;
	div.rn.f32 	%f368, %f367, %f507;
	max.f32 	%f369, %f368, 0f322BCC77;
	div.rn.f32 	%f370, %f369, %f24;
	st.global.f32 	[%rd53+4], %f370;
	add.s32 	%r128, %r128, 2;
$L__BB4_42:
	and.b32  	%r96, %r45, 1;
	setp.eq.b32 	%p26, %r96, 1;
	not.pred 	%p27, %p26;
	@%p27 bra 	$L__BB4_44;
	cvt.u64.u32 	%rd54, %r128;
	mul.wide.u32 	%rd55, %r128, 4;
	add.s64 	%rd56, %rd4, %rd55;
	ld.global.f32 	%f371, [%rd56];
	sub.f32 	%f372, %f371, %f499;
	fma.rn.f32 	%f373, %f372, 0f3BBB989D, 0f3F000000;
	cvt.sat.f32.f32 	%f374, %f373;
	mov.f32 	%f375, 0f4B400001;
	mov.f32 	%f376, 0f437C0000;
	fma.rm.f32 	%f377, %f374, %f376, %f375;
	add.f32 	%f378, %f377, 0fCB40007F;
	neg.f32 	%f379, %f378;
	fma.rn.f32 	%f380, %f372, 0f3FB8AA3B, %f379;
	fma.rn.f32 	%f381, %f372, 0f32A57060, %f380;
	mov.b32 	%r97, %f377;
	shl.b32 	%r98, %r97, 23;
	mov.b32 	%f382, %r98;
	ex2.approx.ftz.f32 	%f383, %f381;
	mul.f32 	%f384, %f383, %f382;
	div.rn.f32 	%f385, %f384, %f507;
	max.f32 	%f386, %f385, 0f322BCC77;
	div.rn.f32 	%f387, %f386, %f24;
	add.s64 	%rd57, %rd54, %rd3;
	shl.b64 	%rd58, %rd57, 2;
	add.s64 	%rd59, %rd1, %rd58;
	st.global.f32 	[%rd59], %f387;
$L__BB4_44:
	ret;

}
	// .globl	_Z18crossEntropyKernelPfS_Piii
.visible .entry _Z18crossEntropyKernelPfS_Piii(
	.param .u64 .ptr .align 1 _Z18crossEntropyKernelPfS_Piii_param_0,
	.param .u64 .ptr .align 1 _Z18crossEntropyKernelPfS_Piii_param_1,
	.param .u64 .ptr .align 1 _Z18crossEntropyKernelPfS_Piii_param_2,
	.param .u32 _Z18crossEntropyKernelPfS_Piii_param_3,
	.param .u32 _Z18crossEntropyKernelPfS_Piii_param_4
)
{
	.reg .pred 	%p<5>;
	.reg .b32 	%r<12>;
	.reg .b32 	%f<24>;
	.reg .b64 	%rd<15>;

	ld.param.u64 	%rd1, [_Z18crossEntropyKernelPfS_Piii_param_0];
	ld.param.u64 	%rd2, [_Z18crossEntropyKernelPfS_Piii_param_1];
	ld.param.u64 	%rd3, [_Z18crossEntropyKernelPfS_Piii_param_2];
	ld.param.u32 	%r3, [_Z18crossEntropyKernelPfS_Piii_param_3];
	ld.param.u32 	%r2, [_Z18crossEntropyKernelPfS_Piii_param_4];
	mov.u32 	%r4, %ctaid.x;
	mov.u32 	%r5, %ntid.x;
	mov.u32 	%r6, %tid.x;
	mad.lo.s32 	%r1, %r4, %r5, %r6;
	setp.ge.s32 	%p1, %r1, %r3;
	@%p1 bra 	$L__BB5_2;
	cvta.to.global.u64 	%rd4, %rd3;
	cvta.to.global.u64 	%rd5, %rd2;
	cvta.to.global.u64 	%rd6, %rd1;
	mul.lo.s32 	%r7, %r2, %r1;
	cvt.s64.s32 	%rd7, %r7;
	mul.wide.s32 	%rd8, %r1, 4;
	add.s64 	%rd9, %rd4, %rd8;
	ld.global.s32 	%rd10, [%rd9];
	add.s64 	%rd11, %rd10, %rd7;
	shl.b64 	%rd12, %rd11, 2;
	add.s64 	%rd13, %rd5, %rd12;
	ld.global.f32 	%f1, [%rd13];
	setp.lt.f32 	%p2, %f1, 0f00800000;
	mul.f32 	%f2, %f1, 0f4B000000;
	selp.f32 	%f3, %f2, %f1, %p2;
	selp.f32 	%f4, 0fC1B80000, 0f00000000, %p2;
	mov.b32 	%r8, %f3;
	add.s32 	%r9, %r8, -1059760811;
	and.b32  	%r10, %r9, -8388608;
	sub.s32 	%r11, %r8, %r10;
	mov.b32 	%f5, %r11;
	cvt.rn.f32.s32 	%f6, %r10;
	fma.rn.f32 	%f7, %f6, 0f34000000, %f4;
	add.f32 	%f8, %f5, 0fBF800000;
	fma.rn.f32 	%f9, %f8, 0fBE055027, 0f3E1039F6;
	fma.rn.f32 	%f10, %f9, %f8, 0fBDF8CDCC;
	fma.rn.f32 	%f11, %f10, %f8, 0f3E0F2955;
	fma.rn.f32 	%f12, %f11, %f8, 0fBE2AD8B9;
	fma.rn.f32 	%f13, %f12, %f8, 0f3E4CED0B;
	fma.rn.f32 	%f14, %f13, %f8, 0fBE7FFF22;
	fma.rn.f32 	%f15, %f14, %f8, 0f3EAAAA78;
	fma.rn.f32 	%f16, %f15, %f8, 0fBF000000;
	mul.f32 	%f17, %f8, %f16;
	fma.rn.f32 	%f18, %f17, %f8, %f8;
	fma.rn.f32 	%f19, %f7, 0f3F317218, %f18;
	setp.gt.u32 	%p3, %r8, 2139095039;
	fma.rn.f32 	%f20, %f3, 0f7F800000, 0f7F800000;
	selp.f32 	%f21, %f20, %f19, %p3;
	setp.eq.f32 	%p4, %f3, 0f00000000;
	neg.f32 	%f22, %f21;
	selp.f32 	%f23, 0f7F800000, %f22, %p4;
	add.s64 	%rd14, %rd6, %rd8;
	st.global.f32 	[%rd14], %f23;
$L__BB5_2:
	ret;

}
	// .globl	_Z21subtractOneDivBKernelPfPiii
.visible .entry _Z21subtractOneDivBKernelPfPiii(
	.param .u64 .ptr .align 1 _Z21subtractOneDivBKernelPfPiii_param_0,
	.param .u64 .ptr .align 1 _Z21subtractOneDivBKernelPfPiii_param_1,
	.param .u32 _Z21subtractOneDivBKernelPfPiii_param_2,
	.param .u32 _Z21subtractOneDivBKernelPfPiii_param_3
)
{
	.reg .pred 	%p<2>;
	.reg .b32 	%r<8>;
	.reg .b32 	%f<6>;
	.reg .b64 	%rd<12>;

	ld.param.u64 	%rd1, [_Z21subtractOneDivBKernelPfPiii_param_0];
	ld.param.u64 	%rd2, [_Z21subtractOneDivBKernelPfPiii_param_1];
	ld.param.u32 	%r2, [_Z21subtractOneDivBKernelPfPiii_param_2];
	ld.param.u32 	%r3, [_Z21subtractOneDivBKernelPfPiii_param_3];
	mov.u32 	%r4, %ctaid.x;
	mov.u32 	%r5, %ntid.x;
	mov.u32 	%r6, %tid.x;
	mad.lo.s32 	%r1, %r4, %r5, %r6;
	setp.ge.s32 	%p1, %r1, %r2;
	@%p1 bra 	$L__BB6_2;
	cvta.to.global.u64 	%rd3, %rd2;
	cvta.to.global.u64 	%rd4, %rd1;
	mul.lo.s32 	%r7, %r3, %r1;
	cvt.s64.s32 	%rd5, %r7;
	mul.wide.s32 	%rd6, %r1, 4;
	add.s64 	%rd7, %rd3, %rd6;
	ld.global.s32 	%rd8, [%rd7];
	cvt.rn.f32.s32 	%f1, %r2;
	mov.f32 	%f2, 0fBF800000;
	div.rn.f32 	%f3, %f2, %f1;
	add.s64 	%rd9, %rd8, %rd5;
	shl.b64 	%rd10, %rd9, 2;
	add.s64 	%rd11, %rd4, %rd10;
	ld.global.f32 	%f4, [%rd11];
	add.f32 	%f5, %f4, %f3;
	st.global.f32 	[%rd11], %f5;
$L__BB6_2:
	ret;

}
	// .globl	_Z15transposeKernelPfPKfii
.visible .entry _Z15transposeKernelPfPKfii(
	.param .u64 .ptr .align 1 _Z15transposeKernelPfPKfii_param_0,
	.param .u64 .ptr .align 1 _Z15transposeKernelPfPKfii_param_1,
	.param .u32 _Z15transposeKernelPfPKfii_param_2,
	.param .u32 _Z15transposeKernelPfPKfii_param_3
)
{
	.reg .pred 	%p<2>;
	.reg .b32 	%r<12>;
	.reg .b32 	%f<2>;
	.reg .b64 	%rd<9>;

	ld.param.u64 	%rd1, [_Z15transposeKernelPfPKfii_param_0];
	ld.param.u64 	%rd2, [_Z15transposeKernelPfPKfii_param_1];
	ld.param.u32 	%r2, [_Z15transposeKernelPfPKfii_param_2];
	ld.param.u32 	%r3, [_Z15transposeKernelPfPKfii_param_3];
	mov.u32 	%r4, %ctaid.x;
	mov.u32 	%r5, %ntid.x;
	mov.u32 	%r6, %tid.x;
	mad.lo.s32 	%r1, %r4, %r5, %r6;
	mul.lo.s32 	%r7, %r3, %r2;
	setp.ge.s32 	%p1, %r1, %r7;
	@%p1 bra 	$L__BB7_2;
	cvta.to.global.u64 	%rd3, %rd2;
	cvta.to.global.u64 	%rd4, %rd1;
	div.s32 	%r8, %r1, %r3;
	mul.lo.s32 	%r9, %r8, %r3;
	sub.s32 	%r10, %r1, %r9;
	mad.lo.s32 	%r11, %r10, %r2, %r8;
	mul.wide.s32 	%rd5, %r1, 4;
	add.s64 	%rd6, %rd3, %rd5;
	ld.global.f32 	%f1, [%rd6];
	mul.wide.s32 	%rd7, %r11, 4;
	add.s64 	%rd8, %rd4, %rd7;
	st.global.f32 	[%rd8], %f1;
$L__BB7_2:
	ret;

}
	// .globl	_Z18biasBackwardKernelPfPKfii
.visible .entry _Z18biasBackwardKernelPfPKfii(
	.param .u64 .ptr .align 1 _Z18biasBackwardKernelPfPKfii_param_0,
	.param .u64 .ptr .align 1 _Z18biasBackwardKernelPfPKfii_param_1,
	.param .u32 _Z18biasBackwardKernelPfPKfii_param_2,
	.param .u32 _Z18biasBackwardKernelPfPKfii_param_3
)
{
	.reg .pred 	%p<17>;
	.reg .b32 	%r<92>;
	.reg .b32 	%f<79>;
	.reg .b64 	%rd<28>;

	ld.param.u64 	%rd3, [_Z18biasBackwardKernelPfPKfii_param_0];
	ld.param.u64 	%rd4, [_Z18biasBackwardKernelPfPKfii_param_1];
	ld.param.u32 	%r33, [_Z18biasBackwardKernelPfPKfii_param_2];
	ld.param.u32 	%r34, [_Z18biasBackwardKernelPfPKfii_param_3];
	cvta.to.global.u64 	%rd1, %rd4;
	mov.u32 	%r1, %tid.x;
	and.b32  	%r2, %r1, 31;
	mov.u32 	%r35, %ctaid.x;
	shl.b32 	%r36, %r35, 5;
	mov.u32 	%r3, %ntid.x;
	shr.u32 	%r4, %r3, 5;
	or.b32  	%r5, %r36, %r2;
	setp.ge.s32 	%p1, %r5, %r34;
	@%p1 bra 	$L__BB8_21;
	shr.u32 	%r85, %r1, 5;
	cvt.s64.s32 	%rd2, %r5;
	setp.ge.s32 	%p2, %r85, %r33;
	mov.f32 	%f70, 0f00000000;
	@%p2 bra 	$L__BB8_7;
	add.s32 	%r37, %r85, %r4;
	max.u32 	%r38, %r33, %r37;
	setp.lt.u32 	%p3, %r37, %r33;
	selp.u32 	%r39, 1, 0, %p3;
	add.s32 	%r40, %r37, %r39;
	sub.s32 	%r41, %r38, %r40;
	div.u32 	%r42, %r41, %r4;
	add.s32 	%r7, %r42, %r39;
	and.b32  	%r43, %r7, 3;
	setp.eq.s32 	%p4, %r43, 3;
	mov.f32 	%f70, 0f00000000;
	@%p4 bra 	$L__BB8_5;
	mul.lo.s32 	%r83, %r34, %r85;
	mul.lo.s32 	%r9, %r34, %r4;
	add.s32 	%r44, %r7, 1;
	and.b32  	%r45, %r44, 3;
	neg.s32 	%r82, %r45;
	mov.f32 	%f70, 0f00000000;
$L__BB8_4:
	.pragma "nounroll";
	cvt.s64.s32 	%rd5, %r83;
	add.s64 	%rd6, %rd5, %rd2;
	shl.b64 	%rd7, %rd6, 2;
	add.s64 	%rd8, %rd1, %rd7;
	ld.global.f32 	%f24, [%rd8];
	add.f32 	%f70, %f70, %f24;
	add.s32 	%r85, %r85, %r4;
	add.s32 	%r83, %r83, %r9;
	add.s32 	%r82, %r82, 1;
	setp.ne.s32 	%p5, %r82, 0;
	@%p5 bra 	$L__BB8_4;
$L__BB8_5:
	setp.lt.u32 	%p6, %r7, 3;
	@%p6 bra 	$L__BB8_7;
$L__BB8_6:
	mul.lo.s32 	%r46, %r85, %r34;
	cvt.s64.s32 	%rd9, %r46;
	add.s64 	%rd10, %rd9, %rd2;
	shl.b64 	%rd11, %rd10, 2;
	add.s64 	%rd12, %rd1, %rd11;
	ld.global.f32 	%f25, [%rd12];
	add.f32 	%f26, %f70, %f25;
	add.s32 	%r47, %r85, %r4;
	mul.lo.s32 	%r48, %r47, %r34;
	cvt.s64.s32 	%rd13, %r48;
	add.s64 	%rd14, %rd13, %rd2;
	shl.b64 	%rd15, %rd14, 2;
	add.s64 	%rd16, %rd1, %rd15;
	ld.global.f32 	%f27, [%rd16];
	add.f32 	%f28, %f26, %f27;
	add.s32 	%r49, %r47, %r4;
	mul.lo.s32 	%r50, %r49, %r34;
	cvt.s64.s32 	%rd17, %r50;
	add.s64 	%rd18, %rd17, %rd2;
	shl.b64 	%rd19, %rd18, 2;
	add.s64 	%rd20, %rd1, %rd19;
	ld.global.f32 	%f29, [%rd20];
	add.f32 	%f30, %f28, %f29;
	add.s32 	%r51, %r49, %r4;
	mul.lo.s32 	%r52, %r51, %r34;
	cvt.s64.s32 	%rd21, %r52;
	add.s64 	%rd22, %rd21, %rd2;
	shl.b64 	%rd23, %rd22, 2;
	add.s64 	%rd24, %rd1, %rd23;
	ld.global.f32 	%f31, [%rd24];
	add.f32 	%f70, %f30, %f31;
	add.s32 	%r85, %r51, %r4;
	setp.lt.s32 	%p7, %r85, %r33;
	@%p7 bra 	$L__BB8_6;
$L__BB8_7:
	and.b32  	%r53, %r1, 992;
	or.b32  	%r54, %r2, %r53;
	shl.b32 	%r55, %r54, 2;
	mov.u32 	%r56, smem;
	add.s32 	%r57, %r56, %r55;
	st.shared.f32 	[%r57], %f70;
	bar.sync 	0;
	setp.gt.u32 	%p8, %r1, 31;
	@%p8 bra 	$L__BB8_21;
	setp.lt.u32 	%p9, %r3, 32;
	mov.f32 	%f78, 0f00000000;
	@%p9 bra 	$L__BB8_20;
	add.s32 	%r59, %r4, -1;
	and.b32  	%r20, %r4, 7;
	setp.lt.u32 	%p10, %r59, 7;
	mov.f32 	%f78, 0f00000000;
	mov.b32 	%r90, 0;
	@%p10 bra 	$L__BB8_12;
	and.b32  	%r90, %r4, 56;
	and.b32  	%r61, %r4, 134217720;
	neg.s32 	%r88, %r61;
	shl.b32 	%r62, %r2, 2;
	add.s32 	%r64, %r62, %r56;
	add.s32 	%r87, %r64, 512;
	mov.f32 	%f78, 0f00000000;
$L__BB8_11:
	.pragma "nounroll";
	ld.shared.f32 	%f36, [%r87+-512];
	add.f32 	%f37, %f78, %f36;
	ld.shared.f32 	%f38, [%r87+-384];
	add.f32 	%f39, %f37, %f38;
	ld.shared.f32 	%f40, [%r87+-256];
	add.f32 	%f41, %f39, %f40;
	ld.shared.f32 	%f42, [%r87+-128];
	add.f32 	%f43, %f41, %f42;
	ld.shared.f32 	%f44, [%r87];
	add.f32 	%f45, %f43, %f44;
	ld.shared.f32 	%f46, [%r87+128];
	add.f32 	%f47, %f45, %f46;
	ld.shared.f32 	%f48, [%r87+256];
	add.f32 	%f49, %f47, %f48;
	ld.shared.f32 	%f50, [%r87+384];
	add.f32 	%f78, %f49, %f50;
	add.s32 	%r88, %r88, 8;
	add.s32 	%r87, %r87, 1024;
	setp.ne.s32 	%p11, %r88, 0;
	@%p11 bra 	$L__BB8_11;
$L__BB8_12:
	setp.eq.s32 	%p12, %r20, 0;
	@%p12 bra 	$L__BB8_20;
	setp.lt.u32 	%p13, %r20, 4;
	@%p13 bra 	$L__BB8_15;
	shl.b32 	%r65, %r2, 2;
	shl.b32 	%r66, %r90, 7;
	or.b32  	%r67, %r66, %r65;
	add.s32 	%r69, %r56, %r67;
	ld.shared.f32 	%f52, [%r69];
	add.f32 	%f53, %f78, %f52;
	ld.shared.f32 	%f54, [%r69+128];
	add.f32 	%f55, %f53, %f54;
	ld.shared.f32 	%f56, [%r69+256];
	add.f32 	%f57, %f55, %f56;
	ld.shared.f32 	%f58, [%r69+384];
	add.f32 	%f78, %f57, %f58;
	add.s32 	%r90, %r90, 4;
$L__BB8_15:
	and.b32  	%r70, %r4, 3;
	setp.eq.s32 	%p14, %r70, 0;
	@%p14 bra 	$L__BB8_20;
	setp.eq.s32 	%p15, %r70, 1;
	@%p15 bra 	$L__BB8_18;
	shl.b32 	%r71, %r2, 2;
	shl.b32 	%r72, %r90, 7;
	or.b32  	%r73, %r72, %r71;
	add.s32 	%r75, %r56, %r73;
	ld.shared.f32 	%f60, [%r75];
	add.f32 	%f61, %f78, %f60;
	ld.shared.f32 	%f62, [%r75+128];
	add.f32 	%f78, %f61, %f62;
	add.s32 	%r90, %r90, 2;
$L__BB8_18:
	and.b32  	%r76, %r3, 32;
	setp.eq.s32 	%p16, %r76, 0;
	@%p16 bra 	$L__BB8_20;
	shl.b32 	%r77, %r2, 2;
	shl.b32 	%r78, %r90, 7;
	or.b32  	%r79, %r78, %r77;
	add.s32 	%r81, %r56, %r79;
	ld.shared.f32 	%f63, [%r81];
	add.f32 	%f78, %f78, %f63;
$L__BB8_20:
	cvta.to.global.u64 	%rd25, %rd3;
	shl.b64 	%rd26, %rd2, 2;
	add.s64 	%rd27, %rd25, %rd26;
	ld.global.f32 	%f64, [%rd27];
	add.f32 	%f65, %f78, %f64;
	st.global.f32 	[%rd27], %f65;
$L__BB8_21:
	ret;

}
	// .globl	_Z18tanhBackwardKernelPfS_S_i
.visible .entry _Z18tanhBackwardKernelPfS_S_i(
	.param .u64 .ptr .align 1 _Z18tanhBackwardKernelPfS_S_i_param_0,
	.param .u64 .ptr .align 1 _Z18tanhBackwardKernelPfS_S_i_param_1,
	.param .u64 .ptr .align 1 _Z18tanhBackwardKernelPfS_S_i_param_2,
	.param .u32 _Z18tanhBackwardKernelPfS_S_i_param_3
)
{
	.reg .pred 	%p<2>;
	.reg .b32 	%r<6>;
	.reg .b32 	%f<7>;
	.reg .b64 	%rd<11>;

	ld.param.u64 	%rd1, [_Z18tanhBackwardKernelPfS_S_i_param_0];
	ld.param.u64 	%rd2, [_Z18tanhBackwardKernelPfS_S_i_param_1];
	ld.param.u64 	%rd3, [_Z18tanhBackwardKernelPfS_S_i_param_2];
	ld.param.u32 	%r2, [_Z18tanhBackwardKernelPfS_S_i_param_3];
	mov.u32 	%r3, %ctaid.x;
	mov.u32 	%r4, %ntid.x;
	mov.u32 	%r5, %tid.x;
	mad.lo.s32 	%r1, %r3, %r4, %r5;
	setp.ge.s32 	%p1, %r1, %r2;
	@%p1 bra 	$L__BB9_2;
	cvta.to.global.u64 	%rd4, %rd2;
	cvta.to.global.u64 	%rd5, %rd3;
	cvta.to.global.u64 	%rd6, %rd1;
	mul.wide.s32 	%rd7, %r1, 4;
	add.s64 	%rd8, %rd4, %rd7;
	ld.global.f32 	%f1, [%rd8];
	add.s64 	%rd9, %rd5, %rd7;
	ld.global.f32 	%f2, [%rd9];
	mul.f32 	%f3, %f2, %f2;
	mov.f32 	%f4, 0f3F800000;
	sub.f32 	%f5, %f4, %f3;
	mul.f32 	%f6, %f1, %f5;
	add.s64 	%rd10, %rd6, %rd7;
	st.global.f32 	[%rd10], %f6;
$L__BB9_2:
	ret;

}
	// .globl	_Z21parameterUpdateKernelPfS_fi
.visible .entry _Z21parameterUpdateKernelPfS_fi(
	.param .u64 .ptr .align 1 _Z21parameterUpdateKernelPfS_fi_param_0,
	.param .u64 .ptr .align 1 _Z21parameterUpdateKernelPfS_fi_param_1,
	.param .f32 _Z21parameterUpdateKernelPfS_fi_param_2,
	.param .u32 _Z21parameterUpdateKernelPfS_fi_param_3
)
{
	.reg .pred 	%p<2>;
	.reg .b32 	%r<6>;
	.reg .b32 	%f<6>;
	.reg .b64 	%rd<8>;

	ld.param.u64 	%rd1, [_Z21parameterUpdateKernelPfS_fi_param_0];
	ld.param.u64 	%rd2, [_Z21parameterUpdateKernelPfS_fi_param_1];
	ld.param.f32 	%f1, [_Z21parameterUpdateKernelPfS_fi_param_2];
	ld.param.u32 	%r2, [_Z21parameterUpdateKernelPfS_fi_param_3];
	mov.u32 	%r3, %ctaid.x;
	mov.u32 	%r4, %ntid.x;
	mov.u32 	%r5, %tid.x;
	mad.lo.s32 	%r1, %r3, %r4, %r5;
	setp.ge.s32 	%p1, %r1, %r2;
	@%p1 bra 	$L__BB10_2;
	cvta.to.global.u64 	%rd3, %rd2;
	cvta.to.global.u64 	%rd4, %rd1;
	mul.wide.s32 	%rd5, %r1, 4;
	add.s64 	%rd6, %rd3, %rd5;
	ld.global.f32 	%f2, [%rd6];
	mul.f32 	%f3, %f1, %f2;
	add.s64 	%rd7, %rd4, %rd5;
	ld.global.f32 	%f4, [%rd7];
	sub.f32 	%f5, %f4, %f3;
	st.global.f32 	[%rd7], %f5;
$L__BB10_2:
	ret;

}
	// .globl	_ZN3cub18CUB_300001_SM_10006detail11EmptyKernelIvEEvv
.visible .entry _ZN3cub18CUB_300001_SM_10006detail11EmptyKernelIvEEvv()
{


	ret;

}
	// .globl	_ZN3cub18CUB_300001_SM_10006detail6reduce28DeviceReduceSingleTileKernelINS2_10policy_hubIfyN4cuda3std3__44plusIvEEE10Policy1000EPfSC_yS9_ffNS7_10__identityEEEvT0_T1_T2_T3_T4_T6_
.visible .entry _ZN3cub18CUB_300001_SM_10006detail6reduce28DeviceReduceSingleTileKernelINS2_10policy_hubIfyN4cuda3std3__44plusIvEEE10Policy1000EPfSC_yS9_ffNS7_10__identityEEEvT0_T1_T2_T3_T4_T6_(
	.param .u64 .ptr .align 1 _ZN3cub18CUB_300001_SM_10006detail6reduce28DeviceReduceSingleTileKernelINS2_10policy_hubIfyN4cuda3std3__44plusIvEEE10Policy1000EPfSC_yS9_ffNS7_10__identityEEEvT0_T1_T2_T3_T4_T6__param_0,
	.param .u64 .ptr .align 1 _ZN3cub18CUB_300001_SM_10006detail6reduce28DeviceReduceSingleTileKernelINS2_10policy_hubIfyN4cuda3std3__44plusIvEEE10Policy1000EPfSC_yS9_ffNS7_10__identityEEEvT0_T1_T2_T3_T4_T6__param_1,
	.param .u64 _ZN3cub18CUB_300001_SM_10006detail6reduce28DeviceReduceSingleTileKernelINS2_10policy_hubIfyN4cuda3std3__44plusIvEEE10Policy1000EPfSC_yS9_ffNS7_10__identityEEEvT0_T1_T2_T3_T4_T6__param_2,
	.param .align 1 .b8 _ZN3cub18CUB_300001_SM_10006detail6reduce28DeviceReduceSingleTileKernelINS2_10policy_hubIfyN4cuda3std3__44plusIvEEE10Policy1000EPfSC_yS9_ffNS7_10__identityEEEvT0_T1_T2_T3_T4_T6__param_3[1],
	.param .f32 _ZN3cub18CUB_300001_SM_10006detail6reduce28DeviceReduceSingleTileKernelINS2_10policy_hubIfyN4cuda3std3__44plusIvEEE10Policy1000EPfSC_yS9_ffNS7_10__identityEEEvT0_T1_T2_T3_T4_T6__param_4,
	.param .align 1 .b8 _ZN3cub18CUB_300001_SM_10006detail6reduce28DeviceReduceSingleTileKernelINS2_10policy_hubIfyN4cuda3std3__44plusIvEEE10Policy1000EPfSC_yS9_ffNS7_10__identityEEEvT0_T1_T2_T3_T4_T6__param_5[1]
)
.maxntid 256
.minnctapersm 1
{
	.reg .pred 	%p<67>;
	.reg .b32 	%r<314>;
	.reg .b32 	%f<425>;
	.reg .b64 	%rd<150>;
	// demoted variable
	.shared .align 4 .b8 _ZZN3cub18CUB_300001_SM_10006detail6reduce28DeviceReduceSingleTileKernelINS2_10policy_hubIfyN4cuda3std3__44plusIvEEE10Policy1000EPfSC_yS9_ffNS7_10__identityEEEvT0_T1_T2_T3_T4_T6_E12temp_storage[44];
	ld.param.u64 	%rd31, [_ZN3cub18CUB_300001_SM_10006detail6reduce28DeviceReduceSingleTileKernelINS2_10policy_hubIfyN4cuda3std3__44plusIvEEE10Policy1000EPfSC_yS9_ffNS7_10__identityEEEvT0_T1_T2_T3_T4_T6__param_0];
	ld.param.u64 	%rd33, [_ZN3cub18CUB_300001_SM_10006detail6reduce28DeviceReduceSingleTileKernelINS2_10policy_hubIfyN4cuda3std3__44plusIvEEE10Policy1000EPfSC_yS9_ffNS7_10__identityEEEvT0_T1_T2_T3_T4_T6__param_1];
	ld.param.u64 	%rd32, [_ZN3cub18CUB_300001_SM_10006detail6reduce28DeviceReduceSingleTileKernelINS2_10policy_hubIfyN4cuda3std3__44plusIvEEE10Policy1000EPfSC_yS9_ffNS7_10__identityEEEvT0_T1_T2_T3_T4_T6__param_2];
	ld.param.f32 	%f54, [_ZN3cub18CUB_300001_SM_10006detail6reduce28DeviceReduceSingleTileKernelINS2_10policy_hubIfyN4cuda3std3__44plusIvEEE10Policy1000EPfSC_yS9_ffNS7_10__identityEEEvT0_T1_T2_T3_T4_T6__param_4];
	cvta.to.global.u64 	%rd1, %rd33;
	setp.ne.s64 	%p1, %rd32, 0;
	@%p1 bra 	$L__BB12_3;
	mov.u32 	%r295, %tid.x;
	setp.ne.s32 	%p66, %r295, 0;
	@%p66 bra 	$L__BB12_74;
	st.global.f32 	[%rd1], %f54;
	bra.uni 	$L__BB12_74;
$L__BB12_3:
	and.b64  	%rd34, %rd31, 15;
	setp.ne.s64 	%p2, %rd34, 0;
	@%p2 bra 	$L__BB12_38;
	setp.gt.u64 	%p34, %rd32, 4095;
	@%p34 bra 	$L__BB12_22;
	cvt.u32.u64 	%r1, %rd32;
	mov.u32 	%r2, %tid.x;
	setp.ge.u32 	%p46, %r2, %r1;
	mov.f32 	%f403, 0f00000000;
	mov.u32 	%r299, %r2;
	@%p46 bra 	$L__BB12_7;
	mul.wide.u32 	%rd132, %r2, 4;
	add.s64 	%rd131, %rd31, %rd132;
	// begin inline asm
	ld.global.nc.u32 %r239, [%rd131];
	// end inline asm
	mov.b32 	%f403, %r239;
	add.s32 	%r299, %r2, 256;
$L__BB12_7:
	setp.ge.u32 	%p47, %r299, %r1;
	@%p47 bra 	$L__BB12_13;
	not.b32 	%r240, %r299;
	add.s32 	%r5, %r240, %r1;
	and.b32  	%r241, %r5, 768;
	setp.eq.s32 	%p48, %r241, 768;
	@%p48 bra 	$L__BB12_11;
	mul.wide.u32 	%rd133, %r299, 4;
	add.s64 	%rd140, %rd31, %rd133;
	shr.u32 	%r242, %r5, 8;
	add.s32 	%r243, %r242, 1;
	and.b32  	%r244, %r243, 3;
	neg.s32 	%r297, %r244;
$L__BB12_10:
	.pragma "nounroll";
	// begin inline asm
	ld.global.nc.u32 %r245, [%rd140];
	// end inline asm
	mov.b32 	%f326, %r245;
	add.f32 	%f403, %f403, %f326;
	add.s32 	%r299, %r299, 256;
	add.s64 	%rd140, %rd140, 1024;
	add.s32 	%r297, %r297, 1;
	setp.ne.s32 	%p49, %r297, 0;
	@%p49 bra 	$L__BB12_10;
$L__BB12_11:
	setp.lt.u32 	%p50, %r5, 768;
	@%p50 bra 	$L__BB12_13;
$L__BB12_12:
	mul.wide.s32 	%rd139, %r299, 4;
	add.s64 	%rd135, %rd31, %rd139;
	// begin inline asm
	ld.global.nc.u32 %r246, [%rd135];
	// end inline asm
	mov.b32 	%f327, %r246;
	add.f32 	%f328, %f403, %f327;
	add.s64 	%rd136, %rd135, 1024;
	// begin inline asm
	ld.global.nc.u32 %r247, [%rd136];
	// end inline asm
	mov.b32 	%f329, %r247;
	add.f32 	%f330, %f328, %f329;
	add.s64 	%rd137, %rd135, 2048;
	// begin inline asm
	ld.global.nc.u32 %r248, [%rd137];
	// end inline asm
	mov.b32 	%f331, %r248;
	add.f32 	%f332, %f330, %f331;
	add.s64 	%rd138, %rd135, 3072;
	// begin inline asm
	ld.global.nc.u32 %r249, [%rd138];
	// end inline asm
	mov.b32 	%f333, %r249;
	add.f32 	%f403, %f332, %f333;
	add.s32 	%r299, %r299, 1024;
	setp.lt.s32 	%p51, %r299, %r1;
	@%p51 bra 	$L__BB12_12;
$L__BB12_13:
	setp.lt.u64 	%p52, %rd32, 256;
	@%p52 bra 	$L__BB12_18;
	// begin inline asm
	mov.u32 %r274, %laneid;
	// end inline asm
	mov.b32 	%r275, 1;
	mov.b32 	%r288, 31;
	mov.b32 	%r289, -1;
	// begin inline asm
	{  .reg .f32 r0;  .reg .pred p;  shfl.sync.down.b32 r0|p, %f403, %r275, %r288, %r289;  @p add.f32 r0, r0, %f403;  mov.f32 %f369, r0;}
	// end inline asm
	mov.b32 	%r278, 2;
	// begin inline asm
	{  .reg .f32 r0;  .reg .pred p;  shfl.sync.down.b32 r0|p, %f369, %r278, %r288, %r289;  @p add.f32 r0, r0, %f369;  mov.f32 %f372, r0;}
	// end inline asm
	mov.b32 	%r281, 4;
	// begin inline asm
	{  .reg .f32 r0;  .reg .pred p;  shfl.sync.down.b32 r0|p, %f372, %r281, %r288, %r289;  @p add.f32 r0, r0, %f372;  mov.f32 %f375, r0;}
	// end inline asm
	mov.b32 	%r284, 8;
	// begin inline asm
	{  .reg .f32 r0;  .reg .pred p;  shfl.sync.down.b32 r0|p, %f375, %r284, %r288, %r289;  @p add.f32 r0, r0, %f375;  mov.f32 %f378, r0;}
	// end inline asm
	mov.b32 	%r287, 16;
	// begin inline asm
	{  .reg .f32 r0;  .reg .pred p;  shfl.sync.down.b32 r0|p, %f378, %r287, %r288, %r289;  @p add.f32 r0, r0, %f378;  mov.f32 %f424, r0;}
	// end inline asm
	setp.ne.s32 	%p63, %r274, 0;
	@%p63 bra 	$L__BB12_16;
	shr.u32 	%r290, %r2, 3;
	and.b32  	%r291, %r290, 124;
	mov.u32 	%r292, _ZZN3cub18CUB_300001_SM_10006detail6reduce28DeviceReduceSingleTileKernelINS2_10policy_hubIfyN4cuda3std3__44plusIvEEE10Policy1000EPfSC_yS9_ffNS7_10__identityEEEvT0_T1_T2_T3_T4_T6_E12temp_storage;
	add.s32 	%r293, %r292, %r291;
	st.shared.f32 	[%r293+8], %f424;
$L__BB12_16:
	bar.sync 	0;
	setp.ne.s32 	%p64, %r2, 0;
	@%p64 bra 	$L__BB12_72;
	ld.shared.f32 	%f384, [_ZZN3cub18CUB_300001_SM_10006detail6reduce28DeviceReduceSingleTileKernelINS2_10policy_hubIfyN4cuda3std3__44plusIvEEE10Policy1000EPfSC_yS9_ffNS7_10__identityEEEvT0_T1_T2_T3_T4_T6_E12temp_storage+12];
	add.f32 	%f385, %f424, %f384;
	ld.shared.f32 	%f386, [_ZZN3cub18CUB_300001_SM_10006detail6reduce28DeviceReduceSingleTileKernelINS2_10policy_hubIfyN4cuda3std3__44plusIvEEE10Policy1000EPfSC_yS9_ffNS7_10__identityEEEvT0_T1_T2_T3_T4_T6_E12temp_storage+16];
	add.f32 	%f387, %f385, %f386;
	ld.shared.f32 	%f388, [_ZZN3cub18CUB_300001_SM_10006detail6reduce28DeviceReduceSingleTileKernelINS2_10policy_hubIfyN4cuda3std3__44plusIvEEE10Policy1000EPfSC_yS9_ffNS7_10__identityEEEvT0_T1_T2_T3_T4_T6_E12temp_storage+20];
	add.f32 	%f389, %f387, %f388;
	ld.shared.f32 	%f390, [_ZZN3cub18CUB_300001_SM_10006detail6reduce28DeviceReduceSingleTileKernelINS2_10policy_hubIfyN4cuda3std3__44plusIvEEE10Policy1000EPfSC_yS9_ffNS7_10__identityEEEvT0_T1_T2_T3_T4_T6_E12temp_storage+24];
	add.f32 	%f391, %f389, %f390;
	ld.shared.f32 	%f392, [_ZZN3cub18CUB_300001_SM_10006detail6reduce28DeviceReduceSingleTileKernelINS2_10policy_hubIfyN4cuda3std3__44plusIvEEE10Policy1000EPfSC_yS9_ffNS7_10__identityEEEvT0_T1_T2_T3_T4_T6_E12temp_storage+28];
	add.f32 	%f393, %f391, %f392;
	ld.shared.f32 	%f394, [_ZZN3cub18CUB_300001_SM_10006detail6reduce28DeviceReduceSingleTileKernelINS2_10policy_hubIfyN4cuda3std3__44plusIvEEE10Policy1000EPfSC_yS9_ffNS7_10__identityEEEvT0_T1_T2_T3_T4_T6_E12temp_storage+32];
	add.f32 	%f395, %f393, %f394;
	ld.shared.f32 	%f396, [_ZZN3cub18CUB_300001_SM_10006detail6reduce28DeviceReduceSingleTileKernelINS2_10policy_hubIfyN4cuda3std3__44plusIvEEE10Policy1000EPfSC_yS9_ffNS7_10__identityEEEvT0_T1_T2_T3_T4_T6_E12temp_storage+36];
	add.f32 	%f424, %f395, %f396;
	bra.uni 	$L__BB12_72;
$L__BB12_18:
	// begin inline asm
	mov.u32 %r250, %laneid;
	// end inline asm
	and.b32  	%r266, %r2, 992;
	add.s32 	%r267, %r266, 32;
	setp.gt.u32 	%p53, %r267, %r1;
	not.b32 	%r268, %r266;
	add.s32 	%r269, %r1, %r268;
	selp.b32 	%r264, %r269, 31, %p53;
	mov.b32 	%r251, 1;
	mov.b32 	%r265, -1;
	// begin inline asm
	{  .reg .f32 r0;  .reg .pred p;  shfl.sync.down.b32 r0|p, %f403, %r251, %r264, %r265;  @p add.f32 r0, r0, %f403;  mov.f32 %f334, r0;}
	// end inline asm
	mov.b32 	%r254, 2;
	// begin inline asm
	{  .reg .f32 r0;  .reg .pred p;  shfl.sync.down.b32 r0|p, %f334, %r254, %r264, %r265;  @p add.f32 r0, r0, %f334;  mov.f32 %f337, r0;}
	// end inline asm
	mov.b32 	%r257, 4;
	// begin inline asm
	{  .reg .f32 r0;  .reg .pred p;  shfl.sync.down.b32 r0|p, %f337, %r257, %r264, %r265;  @p add.f32 r0, r0, %f337;  mov.f32 %f340, r0;}
	// end inline asm
	mov.b32 	%r260, 8;
	// begin inline asm
	{  .reg .f32 r0;  .reg .pred p;  shfl.sync.down.b32 r0|p, %f340, %r260, %r264, %r265;  @p add.f32 r0, r0, %f340;  mov.f32 %f343, r0;}
	// end inline asm
	mov.b32 	%r263, 16;
	// begin inline asm
	{  .reg .f32 r0;  .reg .pred p;  shfl.sync.down.b32 r0|p, %f343, %r263, %r264, %r265;  @p add.f32 r0, r0, %f343;  mov.f32 %f424, r0;}
	// end inline asm
	setp.ne.s32 	%p54, %r250, 0;
	@%p54 bra 	$L__BB12_20;
	shr.u32 	%r270, %r2, 3;
	and.b32  	%r271, %r270, 124;
	mov.u32 	%r272, _ZZN3cub18CUB_300001_SM_10006detail6reduce28DeviceReduceSingleTileKernelINS2_10policy_hubIfyN4cuda3std3__44plusIvEEE10Policy1000EPfSC_yS9_ffNS7_10__identityEEEvT0_T1_T2_T3_T4_T6_E12temp_storage;
	add.s32 	%r273, %r272, %r271;
	st.shared.f32 	[%r273+8], %f424;
$L__BB12_20:
	bar.sync 	0;
	setp.ne.s32 	%p55, %r2, 0;
	@%p55 bra 	$L__BB12_72;
	setp.gt.u64 	%p56, %rd32, 32;
	ld.shared.f32 	%f349, [_ZZN3cub18CUB_300001_SM_10006detail6reduce28DeviceReduceSingleTileKernelINS2_10policy_hubIfyN4cuda3std3__44plusIvEEE10Policy1000EPfSC_yS9_ffNS7_10__identityEEEvT0_T1_T2_T3_T4_T6_E12temp_storage+12];
	add.f32 	%f350, %f424, %f349;
	selp.f32 	%f351, %f350, %f424, %p56;
	setp.gt.u64 	%p57, %rd32, 64;
	ld.shared.f32 	%f352, [_ZZN3cub18CUB_300001_SM_10006detail6reduce28DeviceReduceSingleTileKernelINS2_10policy_hubIfyN4cuda3std3__44plusIvEEE10Policy1000EPfSC_yS9_ffNS7_10__identityEEEvT0_T1_T2_T3_T4_T6_E12temp_storage+16];
	add.f32 	%f353, %f352, %f351;
	selp.f32 	%f354, %f353, %f351, %p57;
	setp.gt.u64 	%p58, %rd32, 96;
	ld.shared.f32 	%f355, [_ZZN3cub18CUB_300001_SM_10006detail6reduce28DeviceReduceSingleTileKernelINS2_10policy_hubIfyN4cuda3std3__44plusIvEEE10Policy1000EPfSC_yS9_ffNS7_10__identityEEEvT0_T1_T2_T3_T4_T6_E12temp_storage+20];
	add.f32 	%f356, %f355, %f354;
	selp.f32 	%f357, %f356, %f354, %p58;
	setp.gt.u64 	%p59, %rd32, 128;
	ld.shared.f32 	%f358, [_ZZN3cub18CUB_300001_SM_10006detail6reduce28DeviceReduceSingleTileKernelINS2_10policy_hubIfyN4cuda3std3__44plusIvEEE10Policy1000EPfSC_yS9_ffNS7_10__identityEEEvT0_T1_T2_T3_T4_T6_E12temp_storage+24];
	add.f32 	%f359, %f358, %f357;
	selp.f32 	%f360, %f359, %f357, %p59;
	setp.gt.u64 	%p60, %rd32, 160;
	ld.shared.f32 	%f361, [_ZZN3cub18CUB_300001_SM_10006detail6reduce28DeviceReduceSingleTileKernelINS2_10policy_hubIfyN4cuda3std3__44plusIvEEE10Policy1000EPfSC_yS9_ffNS7_10__identityEEEvT0_T1_T2_T3_T4_T6_E12temp_storage+28];
	add.f32 	%f362, %f361, %f360;
	selp.f32 	%f363, %f362, %f360, %p60;
	setp.gt.u64 	%p61, %rd32, 192;
	ld.shared.f32 	%f364, [_ZZN3cub18CUB_300001_SM_10006detail6reduce28DeviceReduceSingleTileKernelINS2_10policy_hubIfyN4cuda3std3__44plusIvEEE10Policy1000EPfSC_yS9_ffNS7_10__identityEEEvT0_T1_T2_T3_T4_T6_E12temp_storage+32];
	add.f32 	%f365, %f364, %f363;
	selp.f32 	%f366, %f365, %f363, %p61;
	setp.gt.u64 	%p62, %rd32, 224;
	ld.shared.f32 	%f367, [_ZZN3cub18CUB_300001_SM_10006detail6reduce28DeviceReduceSingleTileKernelINS2_10policy_hubIfyN4cuda3std3__44plusIvEEE10Policy1000EPfSC_yS9_ffNS7_10__identityEEEvT0_T1_T2_T3_T4_T6_E12temp_storage+36];
	add.f32 	%f368, %f367, %f366;
	selp.f32 	%f424, %f368, %f366, %p62;
	bra.uni 	$L__BB12_72;
$L__BB12_22:
	mov.u32 	%r14, %tid.x;
	shl.b32 	%r171, %r14, 2;
	mul.wide.u32 	%rd104, %r171, 4;
	add.s64 	%rd93, %rd31, %rd104;
	// begin inline asm
	ld.global.nc.v2.u64 {%rd91, %rd92}, [%rd93];
	// end inline asm
	mov.b64 	{%r172, %r173}, %rd92;
	mov.b64 	{%r174, %r175}, %rd91;
	mov.b32 	%f226, %r175;
	mov.b32 	%f227, %r174;
	mov.b32 	%f228, %r173;
	mov.b32 	%f229, %r172;
	add.s64 	%rd96, %rd93, 4096;
	// begin inline asm
	ld.global.nc.v2.u64 {%rd94, %rd95}, [%rd96];
	// end inline asm
	mov.b64 	{%r176, %r177}, %rd95;
	mov.b64 	{%r178, %r179}, %rd94;
	mov.b32 	%f230, %r179;
	mov.b32 	%f231, %r178;
	mov.b32 	%f232, %r177;
	mov.b32 	%f233, %r176;
	add.s64 	%rd99, %rd93, 8192;
	// begin inline asm
	ld.global.nc.v2.u64 {%rd97, %rd98}, [%rd99];
	// end inline asm
	mov.b64 	{%r180, %r181}, %rd98;
	mov.b64 	{%r182, %r183}, %rd97;
	mov.b32 	%f234, %r183;
	mov.b32 	%f235, %r182;
	mov.b32 	%f236, %r181;
	mov.b32 	%f237, %r180;
	add.s64 	%rd102, %rd93, 12288;
	// begin inline asm
	ld.global.nc.v2.u64 {%rd100, %rd101}, [%rd102];
	// end inline asm
	mov.b64 	{%r184, %r185}, %rd101;
	mov.b64 	{%r186, %r187}, %rd100;
	mov.b32 	%f238, %r187;
	mov.b32 	%f239, %r186;
	mov.b32 	%f240, %r185;
	mov.b32 	%f241, %r184;
	add.f32 	%f242, %f227, %f226;
	add.f32 	%f243, %f229, %f228;
	add.f32 	%f244, %f231, %f230;
	add.f32 	%f245, %f233, %f232;
	add.f32 	%f246, %f235, %f234;
	add.f32 	%f247, %f237, %f236;
	add.f32 	%f248, %f239, %f238;
	add.f32 	%f249, %f241, %f240;
	add.f32 	%f250, %f242, %f243;
	add.f32 	%f251, %f244, %f245;
	add.f32 	%f252, %f246, %f247;
	add.f32 	%f253, %f248, %f249;
	add.f32 	%f254, %f250, %f251;
	add.f32 	%f255, %f252, %f253;
	add.f32 	%f410, %f254, %f255;
	add.s64 	%rd6, %rd32, -4096;
	setp.lt.u64 	%p35, %rd6, 4096;
	mov.b64 	%rd142, 4096;
	@%p35 bra 	$L__BB12_26;
	mov.b64 	%rd142, 4096;
$L__BB12_24:
	shl.b64 	%rd118, %rd142, 2;
	add.s64 	%rd108, %rd93, %rd118;
	// begin inline asm
	ld.global.nc.v2.u64 {%rd106, %rd107}, [%rd108];
	// end inline asm
	mov.b64 	{%r188, %r189}, %rd107;
	mov.b64 	{%r190, %r191}, %rd106;
	mov.b32 	%f256, %r191;
	mov.b32 	%f257, %r190;
	mov.b32 	%f258, %r189;
	mov.b32 	%f259, %r188;
	add.s64 	%rd111, %rd108, 4096;
	// begin inline asm
	ld.global.nc.v2.u64 {%rd109, %rd110}, [%rd111];
	// end inline asm
	mov.b64 	{%r192, %r193}, %rd110;
	mov.b64 	{%r194, %r195}, %rd109;
	mov.b32 	%f260, %r195;
	mov.b32 	%f261, %r194;
	mov.b32 	%f262, %r193;
	mov.b32 	%f263, %r192;
	add.s64 	%rd114, %rd108, 8192;
	// begin inline asm
	ld.global.nc.v2.u64 {%rd112, %rd113}, [%rd114];
	// end inline asm
	mov.b64 	{%r196, %r197}, %rd113;
	mov.b64 	{%r198, %r199}, %rd112;
	mov.b32 	%f264, %r199;
	mov.b32 	%f265, %r198;
	mov.b32 	%f266, %r197;
	mov.b32 	%f267, %r196;
	add.s64 	%rd117, %rd108, 12288;
	// begin inline asm
	ld.global.nc.v2.u64 {%rd115, %rd116}, [%rd117];
	// end inline asm
	mov.b64 	{%r200, %r201}, %rd116;
	mov.b64 	{%r202, %r203}, %rd115;
	mov.b32 	%f268, %r203;
	mov.b32 	%f269, %r202;
	mov.b32 	%f270, %r201;
	mov.b32 	%f271, %r200;
	add.f32 	%f272, %f410, %f257;
	add.f32 	%f273, %f256, %f259;
	add.f32 	%f274, %f258, %f261;
	add.f32 	%f275, %f260, %f263;
	add.f32 	%f276, %f262, %f265;
	add.f32 	%f277, %f264, %f267;
	add.f32 	%f278, %f266, %f269;
	add.f32 	%f279, %f268, %f271;
	add.f32 	%f280, %f272, %f273;
	add.f32 	%f281, %f274, %f275;
	add.f32 	%f282, %f276, %f277;
	add.f32 	%f283, %f278, %f279;
	add.f32 	%f284, %f280, %f281;
	add.f32 	%f285, %f282, %f283;
	add.f32 	%f286, %f284, %f285;
	add.f32 	%f410, %f286, %f270;
	sub.s64 	%rd119, %rd32, %rd142;
	setp.lt.u64 	%p36, %rd119, 4096;
	@%p36 bra 	$L__BB12_34;
	add.s64 	%rd142, %rd142, 4096;
	setp.le.u64 	%p37, %rd142, %rd6;
	@%p37 bra 	$L__BB12_24;
$L__BB12_26:
	setp.le.u64 	%p38, %rd32, %rd142;
	@%p38 bra 	$L__BB12_34;
	cvt.u32.u64 	%r204, %rd142;
	cvt.u32.u64 	%r205, %rd32;
	sub.s32 	%r15, %r205, %r204;
	setp.ge.s32 	%p39, %r14, %r15;
	@%p39 bra 	$L__BB12_34;
	not.b32 	%r207, %r14;
	add.s32 	%r208, %r207, %r205;
	sub.s32 	%r16, %r208, %r204;
	and.b32  	%r210, %r16, 768;
	setp.eq.s32 	%p40, %r210, 768;
	mov.u32 	%r303, %r14;
	@%p40 bra 	$L__BB12_31;
	cvt.u64.u32 	%rd120, %r14;
	add.s64 	%rd121, %rd142, %rd120;
	shl.b64 	%rd122, %rd121, 2;
	add.s64 	%rd143, %rd31, %rd122;
	shr.u32 	%r211, %r16, 8;
	add.s32 	%r212, %r211, 1;
	and.b32  	%r213, %r212, 3;
	neg.s32 	%r301, %r213;
	mov.u32 	%r303, %r14;
$L__BB12_30:
	.pragma "nounroll";
	// begin inline asm
	ld.global.nc.u32 %r214, [%rd143];
	// end inline asm
	mov.b32 	%f288, %r214;
	add.f32 	%f410, %f410, %f288;
	add.s32 	%r303, %r303, 256;
	add.s64 	%rd143, %rd143, 1024;
	add.s32 	%r301, %r301, 1;
	setp.ne.s32 	%p41, %r301, 0;
	@%p41 bra 	$L__BB12_30;
$L__BB12_31:
	setp.lt.u32 	%p42, %r16, 768;
	@%p42 bra 	$L__BB12_34;
	cvt.u64.u32 	%rd124, %r303;
	add.s64 	%rd125, %rd142, %rd124;
	shl.b64 	%rd126, %rd125, 2;
	add.s64 	%rd144, %rd31, %rd126;
$L__BB12_33:
	// begin inline asm
	ld.global.nc.u32 %r215, [%rd144];
	// end inline asm
	mov.b32 	%f289, %r215;
	add.f32 	%f290, %f410, %f289;
	add.s64 	%rd128, %rd144, 1024;
	// begin inline asm
	ld.global.nc.u32 %r216, [%rd128];
	// end inline asm
	mov.b32 	%f291, %r216;
	add.f32 	%f292, %f290, %f291;
	add.s64 	%rd129, %rd144, 2048;
	// begin inline asm
	ld.global.nc.u32 %r217, [%rd129];
	// end inline asm
	mov.b32 	%f293, %r217;
	add.f32 	%f294, %f292, %f293;
	add.s64 	%rd130, %rd144, 3072;
	// begin inline asm
	ld.global.nc.u32 %r218, [%rd130];
	// end inline asm
	mov.b32 	%f295, %r218;
	add.f32 	%f410, %f294, %f295;
	add.s32 	%r303, %r303, 1024;
	add.s64 	%rd144, %rd144, 4096;
	setp.lt.s32 	%p43, %r303, %r15;
	@%p43 bra 	$L__BB12_33;
$L__BB12_34:
	// begin inline asm
	mov.u32 %r219, %laneid;
	// end inline asm
	mov.b32 	%r220, 1;
	mov.b32 	%r233, 31;
	mov.b32 	%r234, -1;
	// begin inline asm
	{  .reg .f32 r0;  .reg .pred p;  shfl.sync.down.b32 r0|p, %f410, %r220, %r233, %r234;  @p add.f32 r0, r0, %f410;  mov.f32 %f296, r0;}
	// end inline asm
	mov.b32 	%r223, 2;
	// begin inline asm
	{  .reg .f32 r0;  .reg .pred p;  shfl.sync.down.b32 r0|p, %f296, %r223, %r233, %r234;  @p add.f32 r0, r0, %f296;  mov.f32 %f299, r0;}
	// end inline asm
	mov.b32 	%r226, 4;
	// begin inline asm
	{  .reg .f32 r0;  .reg .pred p;  shfl.sync.down.b32 r0|p, %f299, %r226, %r233, %r234;  @p add.f32 r0, r0, %f299;  mov.f32 %f302, r0;}
	// end inline asm
	mov.b32 	%r229, 8;
	// begin inline asm
	{  .reg .f32 r0;  .reg .pred p;  shfl.sync.down.b32 r0|p, %f302, %r229, %r233, %r234;  @p add.f32 r0, r0, %f302;  mov.f32 %f305, r0;}
	// end inline asm
	mov.b32 	%r232, 16;
	// begin inline asm
	{  .reg .f32 r0;  .reg .pred p;  shfl.sync.down.b32 r0|p, %f305, %r232, %r233, %r234;  @p add.f32 r0, r0, %f305;  mov.f32 %f424, r0;}
	// end inline asm
	setp.ne.s32 	%p44, %r219, 0;
	@%p44 bra 	$L__BB12_36;
	shr.u32 	%r235, %r14, 3;
	and.b32  	%r236, %r235, 124;
	mov.u32 	%r237, _ZZN3cub18CUB_300001_SM_10006detail6reduce28DeviceReduceSingleTileKernelINS2_10policy_hubIfyN4cuda3std3__44plusIvEEE10Policy1000EPfSC_yS9_ffNS7_10__identityEEEvT0_T1_T2_T3_T4_T6_E12temp_storage;
	add.s32 	%r238, %r237, %r236;
	st.shared.f32 	[%r238+8], %f424;
$L__BB12_36:
	bar.sync 	0;
	setp.ne.s32 	%p45, %r14, 0;
	@%p45 bra 	$L__BB12_72;
	ld.shared.f32 	%f311, [_ZZN3cub18CUB_300001_SM_10006detail6reduce28DeviceReduceSingleTileKernelINS2_10policy_hubIfyN4cuda3std3__44plusIvEEE10Policy1000EPfSC_yS9_ffNS7_10__identityEEEvT0_T1_T2_T3_T4_T6_E12temp_storage+12];
	add.f32 	%f312, %f424, %f311;
	ld.shared.f32 	%f313, [_ZZN3cub18CUB_300001_SM_10006detail6reduce28DeviceReduceSingleTileKernelINS2_10policy_hubIfyN4cuda3std3__44plusIvEEE10Policy1000EPfSC_yS9_ffNS7_10__identityEEEvT0_T1_T2_T3_T4_T6_E12temp_storage+16];
	add.f32 	%f314, %f312, %f313;
	ld.shared.f32 	%f315, [_ZZN3cub18CUB_300001_SM_10006detail6reduce28DeviceReduceSingleTileKernelINS2_10policy_hubIfyN4cuda3std3__44plusIvEEE10Policy1000EPfSC_yS9_ffNS7_10__identityEEEvT0_T1_T2_T3_T4_T6_E12temp_storage+20];
	add.f32 	%f316, %f314, %f315;
	ld.shared.f32 	%f317, [_ZZN3cub18CUB_300001_SM_10006detail6reduce28DeviceReduceSingleTileKernelINS2_10policy_hubIfyN4cuda3std3__44plusIvEEE10Policy1000EPfSC_yS9_ffNS7_10__identityEEEvT0_T1_T2_T3_T4_T6_E12temp_storage+24];
	add.f32 	%f318, %f316, %f317;
	ld.shared.f32 	%f319, [_ZZN3cub18CUB_300001_SM_10006detail6reduce28DeviceReduceSingleTileKernelINS2_10policy_hubIfyN4cuda3std3__44plusIvEEE10Policy1000EPfSC_yS9_ffNS7_10__identityEEEvT0_T1_T2_T3_T4_T6_E12temp_storage+28];
	add.f32 	%f320, %f318, %f319;
	ld.shared.f32 	%f321, [_ZZN3cub18CUB_300001_SM_10006detail6reduce28DeviceReduceSingleTileKernelINS2_10policy_hubIfyN4cuda3std3__44plusIvEEE10Policy1000EPfSC_yS9_ffNS7_10__identityEEEvT0_T1_T2_T3_T4_T6_E12temp_storage+32];
	add.f32 	%f322, %f320, %f321;
	ld.shared.f32 	%f323, [_ZZN3cub18CUB_300001_SM_10006detail6reduce28DeviceReduceSingleTileKernelINS2_10policy_hubIfyN4cuda3std3__44plusIvEEE10Policy1000EPfSC_yS9_ffNS7_10__identityEEEvT0_T1_T2_T3_T4_T6_E12temp_storage+36];
	add.f32 	%f424, %f322, %f323;
	bra.uni 	$L__BB12_72;
$L__BB12_38:
	setp.gt.u64 	%p3, %rd32, 4095;
	@%p3 bra 	$L__BB12_56;
	cvt.u32.u64 	%r25, %rd32;
	mov.u32 	%r26, %tid.x;
	setp.ge.u32 	%p15, %r26, %r25;
	mov.f32 	%f416, 0f00000000;
	mov.u32 	%r308, %r26;
	@%p15 bra 	$L__BB12_41;
	mul.wide.u32 	%rd83, %r26, 4;
	add.s64 	%rd82, %rd31, %rd83;
	// begin inline asm
	ld.global.nc.u32 %r116, [%rd82];
	// end inline asm
	mov.b32 	%f416, %r116;
	add.s32 	%r308, %r26, 256;
$L__BB12_41:
	setp.ge.u32 	%p16, %r308, %r25;
	@%p16 bra 	$L__BB12_47;
	not.b32 	%r117, %r308;
	add.s32 	%r29, %r117, %r25;
	and.b32  	%r118, %r29, 768;
	setp.eq.s32 	%p17, %r118, 768;
	@%p17 bra 	$L__BB12_45;
	mul.wide.u32 	%rd84, %r308, 4;
	add.s64 	%rd145, %rd31, %rd84;
	shr.u32 	%r119, %r29, 8;
	add.s32 	%r120, %r119, 1;
	and.b32  	%r121, %r120, 3;
	neg.s32 	%r306, %r121;
$L__BB12_44:
	.pragma "nounroll";
	// begin inline asm
	ld.global.nc.u32 %r122, [%rd145];
	// end inline asm
	mov.b32 	%f155, %r122;
	add.f32 	%f416, %f416, %f155;
	add.s32 	%r308, %r308, 256;
	add.s64 	%rd145, %rd145, 1024;
	add.s32 	%r306, %r306, 1;
	setp.ne.s32 	%p18, %r306, 0;
	@%p18 bra 	$L__BB12_44;
$L__BB12_45:
	setp.lt.u32 	%p19, %r29, 768;
	@%p19 bra 	$L__BB12_47;
$L__BB12_46:
	mul.wide.s32 	%rd90, %r308, 4;
	add.s64 	%rd86, %rd31, %rd90;
	// begin inline asm
	ld.global.nc.u32 %r123, [%rd86];
	// end inline asm
	mov.b32 	%f156, %r123;
	add.f32 	%f157, %f416, %f156;
	add.s64 	%rd87, %rd86, 1024;
	// begin inline asm
	ld.global.nc.u32 %r124, [%rd87];
	// end inline asm
	mov.b32 	%f158, %r124;
	add.f32 	%f159, %f157, %f158;
	add.s64 	%rd88, %rd86, 2048;
	// begin inline asm
	ld.global.nc.u32 %r125, [%rd88];
	// end inline asm
	mov.b32 	%f160, %r125;
	add.f32 	%f161, %f159, %f160;
	add.s64 	%rd89, %rd86, 3072;
	// begin inline asm
	ld.global.nc.u32 %r126, [%rd89];
	// end inline asm
	mov.b32 	%f162, %r126;
	add.f32 	%f416, %f161, %f162;
	add.s32 	%r308, %r308, 1024;
	setp.lt.s32 	%p20, %r308, %r25;
	@%p20 bra 	$L__BB12_46;
$L__BB12_47:
	setp.lt.u64 	%p21, %rd32, 256;
	@%p21 bra 	$L__BB12_52;
	// begin inline asm
	mov.u32 %r151, %laneid;
	// end inline asm
	mov.b32 	%r152, 1;
	mov.b32 	%r165, 31;
	mov.b32 	%r166, -1;
	// begin inline asm
	{  .reg .f32 r0;  .reg .pred p;  shfl.sync.down.b32 r0|p, %f416, %r152, %r165, %r166;  @p add.f32 r0, r0, %f416;  mov.f32 %f198, r0;}
	// end inline asm
	mov.b32 	%r155, 2;
	// begin inline asm
	{  .reg .f32 r0;  .reg .pred p;  shfl.sync.down.b32 r0|p, %f198, %r155, %r165, %r166;  @p add.f32 r0, r0, %f198;  mov.f32 %f201, r0;}
	// end inline asm
	mov.b32 	%r158, 4;
	// begin inline asm
	{  .reg .f32 r0;  .reg .pred p;  shfl.sync.down.b32 r0|p, %f201, %r158, %r165, %r166;  @p add.f32 r0, r0, %f201;  mov.f32 %f204, r0;}
	// end inline asm
	mov.b32 	%r161, 8;
	// begin inline asm
	{  .reg .f32 r0;  .reg .pred p;  shfl.sync.down.b32 r0|p, %f204, %r161, %r165, %r166;  @p add.f32 r0, r0, %f204;  mov.f32 %f207, r0;}
	// end inline asm
	mov.b32 	%r164, 16;
	// begin inline asm
	{  .reg .f32 r0;  .reg .pred p;  shfl.sync.down.b32 r0|p, %f207, %r164, %r165, %r166;  @p add.f32 r0, r0, %f207;  mov.f32 %f424, r0;}
	// end inline asm
	setp.ne.s32 	%p32, %r151, 0;
	@%p32 bra 	$L__BB12_50;
	shr.u32 	%r167, %r26, 3;
	and.b32  	%r168, %r167, 124;
	mov.u32 	%r169, _ZZN3cub18CUB_300001_SM_10006detail6reduce28DeviceReduceSingleTileKernelINS2_10policy_hubIfyN4cuda3std3__44plusIvEEE10Policy1000EPfSC_yS9_ffNS7_10__identityEEEvT0_T1_T2_T3_T4_T6_E12temp_storage;
	add.s32 	%r170, %r169, %r168;
	st.shared.f32 	[%r170+8], %f424;
$L__BB12_50:
	bar.sync 	0;
	setp.ne.s32 	%p33, %r26, 0;
	@%p33 bra 	$L__BB12_72;
	ld.shared.f32 	%f213, [_ZZN3cub18CUB_300001_SM_10006detail6reduce28DeviceReduceSingleTileKernelINS2_10policy_hubIfyN4cuda3std3__44plusIvEEE10Policy1000EPfSC_yS9_ffNS7_10__identityEEEvT0_T1_T2_T3_T4_T6_E12temp_storage+12];
	add.f32 	%f214, %f424, %f213;
	ld.shared.f32 	%f215, [_ZZN3cub18CUB_300001_SM_10006detail6reduce28DeviceReduceSingleTileKernelINS2_10policy_hubIfyN4cuda3std3__44plusIvEEE10Policy1000EPfSC_yS9_ffNS7_10__identityEEEvT0_T1_T2_T3_T4_T6_E12temp_storage+16];
	add.f32 	%f216, %f214, %f215;
	ld.shared.f32 	%f217, [_ZZN3cub18CUB_300001_SM_10006detail6reduce28DeviceReduceSingleTileKernelINS2_10policy_hubIfyN4cuda3std3__44plusIvEEE10Policy1000EPfSC_yS9_ffNS7_10__identityEEEvT0_T1_T2_T3_T4_T6_E12temp_storage+20];
	add.f32 	%f218, %f216, %f217;
	ld.shared.f32 	%f219, [_ZZN3cub18CUB_300001_SM_10006detail6reduce28DeviceReduceSingleTileKernelINS2_10policy_hubIfyN4cuda3std3__44plusIvEEE10Policy1000EPfSC_yS9_ffNS7_10__identityEEEvT0_T1_T2_T3_T4_T6_E12temp_storage+24];
	add.f32 	%f220, %f218, %f219;
	ld.shared.f32 	%f221, [_ZZN3cub18CUB_300001_SM_10006detail6reduce28DeviceReduceSingleTileKernelINS2_10policy_hubIfyN4cuda3std3__44plusIvEEE10Policy1000EPfSC_yS9_ffNS7_10__identityEEEvT0_T1_T2_T3_T4_T6_E12temp_storage+28];
	add.f32 	%f222, %f220, %f221;
	ld.shared.f32 	%f223, [_ZZN3cub18CUB_300001_SM_10006detail6reduce28DeviceReduceSingleTileKernelINS2_10policy_hubIfyN4cuda3std3__44plusIvEEE10Policy1000EPfSC_yS9_ffNS7_10__identityEEEvT0_T1_T2_T3_T4_T6_E12temp_storage+32];
	add.f32 	%f224, %f222, %f223;
	ld.shared.f32 	%f225, [_ZZN3cub18CUB_300001_SM_10006detail6reduce28DeviceReduceSingleTileKernelINS2_10policy_hubIfyN4cuda3std3__44plusIvEEE10Policy1000EPfSC_yS9_ffNS7_10__identityEEEvT0_T1_T2_T3_T4_T6_E12temp_storage+36];
	add.f32 	%f424, %f224, %f225;
	bra.uni 	$L__BB12_72;
$L__BB12_52:
	// begin inline asm
	mov.u32 %r127, %laneid;
	// end inline asm
	and.b32  	%r143, %r26, 992;
	add.s32 	%r144, %r143, 32;
	setp.gt.u32 	%p22, %r144, %r25;
	not.b32 	%r145, %r143;
	add.s32 	%r146, %r25, %r145;
	selp.b32 	%r141, %r146, 31, %p22;
	mov.b32 	%r128, 1;
	mov.b32 	%r142, -1;
	// begin inline asm
	{  .reg .f32 r0;  .reg .pred p;  shfl.sync.down.b32 r0|p, %f416, %r128, %r141, %r142;  @p add.f32 r0, r0, %f416;  mov.f32 %f163, r0;}
	// end inline asm
	mov.b32 	%r131, 2;
	// begin inline asm
	{  .reg .f32 r0;  .reg .pred p;  shfl.sync.down.b32 r0|p, %f163, %r131, %r141, %r142;  @p add.f32 r0, r0, %f163;  mov.f32 %f166, r0;}
	// end inline asm
	mov.b32 	%r134, 4;
	// begin inline asm
	{  .reg .f32 r0;  .reg .pred p;  shfl.sync.down.b32 r0|p, %f166, %r134, %r141, %r142;  @p add.f32 r0, r0, %f166;  mov.f32 %f169, r0;}
	// end inline asm
	mov.b32 	%r137, 8;
	// begin inline asm
	{  .reg .f32 r0;  .reg .pred p;  shfl.sync.down.b32 r0|p, %f169, %r137, %r141, %r142;  @p add.f32 r0, r0, %f169;  mov.f32 %f172, r0;}
	// end inline asm
	mov.b32 	%r140, 16;
	// begin inline asm
	{  .reg .f32 r0;  .reg .pred p;  shfl.sync.down.b32 r0|p, %f172, %r140, %r141, %r142;  @p add.f32 r0, r0, %f172;  mov.f32 %f424, r0;}
	// end inline asm
	setp.ne.s32 	%p23, %r127, 0;
	@%p23 bra 	$L__BB12_54;
	shr.u32 	%r147, %r26, 3;
	and.b32  	%r148, %r147, 124;
	mov.u32 	%r149, _ZZN3cub18CUB_300001_SM_10006detail6reduce28DeviceReduceSingleTileKernelINS2_10policy_hubIfyN4cuda3std3__44plusIvEEE10Policy1000EPfSC_yS9_ffNS7_10__identityEEEvT0_T1_T2_T3_T4_T6_E12temp_storage;
	add.s32 	%r150, %r149, %r148;
	st.shared.f32 	[%r150+8], %f424;
$L__BB12_54:
	bar.sync 	0;
	setp.ne.s32 	%p24, %r26, 0;
	@%p24 bra 	$L__BB12_72;
	setp.gt.u64 	%p25, %rd32, 32;
	ld.shared.f32 	%f178, [_ZZN3cub18CUB_300001_SM_10006detail6reduce28DeviceReduceSingleTileKernelINS2_10policy_hubIfyN4cuda3std3__44plusIvEEE10Policy1000EPfSC_yS9_ffNS7_10__identityEEEvT0_T1_T2_T3_T4_T6_E12temp_storage+12];
	add.f32 	%f179, %f424, %f178;
	selp.f32 	%f180, %f179, %f424, %p25;
	setp.gt.u64 	%p26, %rd32, 64;
	ld.shared.f32 	%f181, [_ZZN3cub18CUB_300001_SM_10006detail6reduce28DeviceReduceSingleTileKernelINS2_10policy_hubIfyN4cuda3std3__44plusIvEEE10Policy1000EPfSC_yS9_ffNS7_10__identityEEEvT0_T1_T2_T3_T4_T6_E12temp_storage+16];
	add.f32 	%f182, %f181, %f180;
	selp.f32 	%f183, %f182, %f180, %p26;
	setp.gt.u64 	%p27, %rd32, 96;
	ld.shared.f32 	%f184, [_ZZN3cub18CUB_300001_SM_10006detail6reduce28DeviceReduceSingleTileKernelINS2_10policy_hubIfyN4cuda3std3__44plusIvEEE10Policy1000EPfSC_yS9_ffNS7_10__identityEEEvT0_T1_T2_T3_T4_T6_E12temp_storage+20];
	add.f32 	%f185, %f184, %f183;
	selp.f32 	%f186, %f185, %f183, %p27;
	setp.gt.u64 	%p28, %rd32, 128;
	ld.shared.f32 	%f187, [_ZZN3cub18CUB_300001_SM_10006detail6reduce28DeviceReduceSingleTileKernelINS2_10policy_hubIfyN4cuda3std3__44plusIvEEE10Policy1000EPfSC_yS9_ffNS7_10__identityEEEvT0_T1_T2_T3_T4_T6_E12temp_storage+24];
	add.f32 	%f188, %f187, %f186;
	selp.f32 	%f189, %f188, %f186, %p28;
	setp.gt.u64 	%p29, %rd32, 160;
	ld.shared.f32 	%f190, [_ZZN3cub18CUB_300001_SM_10006detail6reduce28DeviceReduceSingleTileKernelINS2_10policy_hubIfyN4cuda3std3__44plusIvEEE10Policy1000EPfSC_yS9_ffNS7_10__identityEEEvT0_T1_T2_T3_T4_T6_E12temp_storage+28];
	add.f32 	%f191, %f190, %f189;
	selp.f32 	%f192, %f191, %f189, %p29;
	setp.gt.u64 	%p30, %rd32, 192;
	ld.shared.f32 	%f193, [_ZZN3cub18CUB_300001_SM_10006detail6reduce28DeviceReduceSingleTileKernelINS2_10policy_hubIfyN4cuda3std3__44plusIvEEE10Policy1000EPfSC_yS9_ffNS7_10__identityEEEvT0_T1_T2_T3_T4_T6_E12temp_storage+32];
	add.f32 	%f194, %f193, %f192;
	selp.f32 	%f195, %f194, %f192, %p30;
	setp.gt.u64 	%p31, %rd32, 224;
	ld.shared.f32 	%f196, [_ZZN3cub18CUB_300001_SM_10006detail6reduce28DeviceReduceSingleTileKernelINS2_10policy_hubIfyN4cuda3std3__44plusIvEEE10Policy1000EPfSC_yS9_ffNS7_10__identityEEEvT0_T1_T2_T3_T4_T6_E12temp_storage+36];
	add.f32 	%f197, %f196, %f195;
	selp.f32 	%f424, %f197, %f195, %p31;
	bra.uni 	$L__BB12_72;
$L__BB12_56:
	mov.u32 	%r38, %tid.x;
	cvt.u64.u32 	%rd19, %r38;
	mul.wide.u32 	%rd52, %r38, 4;
	add.s64 	%rd35, %rd31, %rd52;
	// begin inline asm
	ld.global.nc.u32 %r49, [%rd35];
	// end inline asm
	mov.b32 	%f55, %r49;
	add.s64 	%rd36, %rd35, 1024;
	// begin inline asm
	ld.global.nc.u32 %r50, [%rd36];
	// end inline asm
	mov.b32 	%f56, %r50;
	add.s64 	%rd37, %rd35, 2048;
	// begin inline asm
	ld.global.nc.u32 %r51, [%rd37];
	// end inline asm
	mov.b32 	%f57, %r51;
	add.s64 	%rd38, %rd35, 3072;
	// begin inline asm
	ld.global.nc.u32 %r52, [%rd38];
	// end inline asm
	mov.b32 	%f58, %r52;
	add.s64 	%rd39, %rd35, 4096;
	// begin inline asm
	ld.global.nc.u32 %r53, [%rd39];
	// end inline asm
	mov.b32 	%f59, %r53;
	add.s64 	%rd40, %rd35, 5120;
	// begin inline asm
	ld.global.nc.u32 %r54, [%rd40];
	// end inline asm
	mov.b32 	%f60, %r54;
	add.s64 	%rd41, %rd35, 6144;
	// begin inline asm
	ld.global.nc.u32 %r55, [%rd41];
	// end inline asm
	mov.b32 	%f61, %r55;
	add.s64 	%rd42, %rd35, 7168;
	// begin inline asm
	ld.global.nc.u32 %r56, [%rd42];
	// end inline asm
	mov.b32 	%f62, %r56;
	add.s64 	%rd43, %rd35, 8192;
	// begin inline asm
	ld.global.nc.u32 %r57, [%rd43];
	// end inline asm
	mov.b32 	%f63, %r57;
	add.s64 	%rd44, %rd35, 9216;
	// begin inline asm
	ld.global.nc.u32 %r58, [%rd44];
	// end inline asm
	mov.b32 	%f64, %r58;
	add.s64 	%rd45, %rd35, 10240;
	// begin inline asm
	ld.global.nc.u32 %r59, [%rd45];
	// end inline asm
	mov.b32 	%f65, %r59;
	add.s64 	%rd46, %rd35, 11264;
	// begin inline asm
	ld.global.nc.u32 %r60, [%rd46];
	// end inline asm
	mov.b32 	%f66, %r60;
	add.s64 	%rd47, %rd35, 12288;
	// begin inline asm
	ld.global.nc.u32 %r61, [%rd47];
	// end inline asm
	mov.b32 	%f67, %r61;
	add.s64 	%rd48, %rd35, 13312;
	// begin inline asm
	ld.global.nc.u32 %r62, [%rd48];
	// end inline asm
	mov.b32 	%f68, %r62;
	add.s64 	%rd49, %rd35, 14336;
	// begin inline asm
	ld.global.nc.u32 %r63, [%rd49];
	// end inline asm
	mov.b32 	%f69, %r63;
	add.s64 	%rd50, %rd35, 15360;
	// begin inline asm
	ld.global.nc.u32 %r64, [%rd50];
	// end inline asm
	mov.b32 	%f70, %r64;
	add.f32 	%f71, %f55, %f56;
	add.f32 	%f72, %f57, %f58;
	add.f32 	%f73, %f59, %f60;
	add.f32 	%f74, %f61, %f62;
	add.f32 	%f75, %f63, %f64;
	add.f32 	%f76, %f65, %f66;
	add.f32 	%f77, %f67, %f68;
	add.f32 	%f78, %f69, %f70;
	add.f32 	%f79, %f71, %f72;
	add.f32 	%f80, %f73, %f74;
	add.f32 	%f81, %f75, %f76;
	add.f32 	%f82, %f77, %f78;
	add.f32 	%f83, %f79, %f80;
	add.f32 	%f84, %f81, %f82;
	add.f32 	%f423, %f83, %f84;
	add.s64 	%rd21, %rd32, -4096;
	setp.lt.u64 	%p4, %rd21, 4096;
	mov.b64 	%rd147, 4096;
	@%p4 bra 	$L__BB12_60;
	mov.b64 	%rd147, 4096;
$L__BB12_58:
	shl.b64 	%rd70, %rd147, 2;
	add.s64 	%rd54, %rd35, %rd70;
	// begin inline asm
	ld.global.nc.u32 %r65, [%rd54];
	// end inline asm
	mov.b32 	%f85, %r65;
	add.s64 	%rd55, %rd54, 1024;
	// begin inline asm
	ld.global.nc.u32 %r66, [%rd55];
	// end inline asm
	mov.b32 	%f86, %r66;
	add.s64 	%rd56, %rd54, 2048;
	// begin inline asm
	ld.global.nc.u32 %r67, [%rd56];
	// end inline asm
	mov.b32 	%f87, %r67;
	add.s64 	%rd57, %rd54, 3072;
	// begin inline asm
	ld.global.nc.u32 %r68, [%rd57];
	// end inline asm
	mov.b32 	%f88, %r68;
	add.s64 	%rd58, %rd54, 4096;
	// begin inline asm
	ld.global.nc.u32 %r69, [%rd58];
	// end inline asm
	mov.b32 	%f89, %r69;
	add.s64 	%rd59, %rd54, 5120;
	// begin inline asm
	ld.global.nc.u32 %r70, [%rd59];
	// end inline asm
	mov.b32 	%f90, %r70;
	add.s64 	%rd60, %rd54, 6144;
	// begin inline asm
	ld.global.nc.u32 %r71, [%rd60];
	// end inline asm
	mov.b32 	%f91, %r71;
	add.s64 	%rd61, %rd54, 7168;
	// begin inline asm
	ld.global.nc.u32 %r72, [%rd61];
	// end inline asm
	mov.b32 	%f92, %r72;
	add.s64 	%rd62, %rd54, 8192;
	// begin inline asm
	ld.global.nc.u32 %r73, [%rd62];
	// end inline asm
	mov.b32 	%f93, %r73;
	add.s64 	%rd63, %rd54, 9216;
	// begin inline asm
	ld.global.nc.u32 %r74, [%rd63];
	// end inline asm
	mov.b32 	%f94, %r74;
	add.s64 	%rd64, %rd54, 10240;
	// begin inline asm
	ld.global.nc.u32 %r75, [%rd64];
	// end inline asm
	mov.b32 	%f95, %r75;
	add.s64 	%rd65, %rd54, 11264;
	// begin inline asm
	ld.global.nc.u32 %r76, [%rd65];
	// end inline asm
	mov.b32 	%f96, %r76;
	add.s64 	%rd66, %rd54, 12288;
	// begin inline asm
	ld.global.nc.u32 %r77, [%rd66];
	// end inline asm
	mov.b32 	%f97, %r77;
	add.s64 	%rd67, %rd54, 13312;
	// begin inline asm
	ld.global.nc.u32 %r78, [%rd67];
	// end inline asm
	mov.b32 	%f98, %r78;
	add.s64 	%rd68, %rd54, 14336;
	// begin inline asm
	ld.global.nc.u32 %r79, [%rd68];
	// end inline asm
	mov.b32 	%f99, %r79;
	add.s64 	%rd69, %rd54, 15360;
	// begin inline asm
	ld.global.nc.u32 %r80, [%rd69];
	// end inline asm
	mov.b32 	%f100, %r80;
	add.f32 	%f101, %f423, %f85;
	add.f32 	%f102, %f86, %f87;
	add.f32 	%f103, %f88, %f89;
	add.f32 	%f104, %f90, %f91;
	add.f32 	%f105, %f92, %f93;
	add.f32 	%f106, %f94, %f95;
	add.f32 	%f107, %f96, %f97;
	add.f32 	%f108, %f98, %f99;
	add.f32 	%f109, %f101, %f102;
	add.f32 	%f110, %f103, %f104;
	add.f32 	%f111, %f105, %f106;
	add.f32 	%f112, %f107, %f108;
	add.f32 	%f113, %f109, %f110;
	add.f32 	%f114, %f111, %f112;
	add.f32 	%f115, %f113, %f114;
	add.f32 	%f423, %f115, %f100;
	sub.s64 	%rd71, %rd32, %rd147;
	setp.lt.u64 	%p5, %rd71, 4096;
	@%p5 bra 	$L__BB12_68;
	add.s64 	%rd147, %rd147, 4096;
	setp.le.u64 	%p6, %rd147, %rd21;
	@%p6 bra 	$L__BB12_58;
$L__BB12_60:
	setp.le.u64 	%p7, %rd32, %rd147;
	@%p7 bra 	$L__BB12_68;
	cvt.u32.u64 	%r81, %rd147;
	cvt.u32.u64 	%r82, %rd32;
	sub.s32 	%r39, %r82, %r81;
	setp.ge.s32 	%p8, %r38, %r39;
	@%p8 bra 	$L__BB12_68;
	not.b32 	%r84, %r38;
	add.s32 	%r85, %r84, %r82;
	sub.s32 	%r40, %r85, %r81;
	and.b32  	%r87, %r40, 768;
	setp.eq.s32 	%p9, %r87, 768;
	mov.u32 	%r312, %r38;
	@%p9 bra 	$L__BB12_65;
	add.s64 	%rd72, %rd147, %rd19;
	shl.b64 	%rd73, %rd72, 2;
	add.s64 	%rd148, %rd31, %rd73;
	shr.u32 	%r88, %r40, 8;
	add.s32 	%r89, %r88, 1;
	and.b32  	%r90, %r89, 3;
	neg.s32 	%r310, %r90;
	mov.u32 	%r312, %r38;
$L__BB12_64:
	.pragma "nounroll";
	// begin inline asm
	ld.global.nc.u32 %r91, [%rd148];
	// end inline asm
	mov.b32 	%f117, %r91;
	add.f32 	%f423, %f423, %f117;
	add.s32 	%r312, %r312, 256;
	add.s64 	%rd148, %rd148, 1024;
	add.s32 	%r310, %r310, 1;
	setp.ne.s32 	%p10, %r310, 0;
	@%p10 bra 	$L__BB12_64;
$L__BB12_65:
	setp.lt.u32 	%p11, %r40, 768;
	@%p11 bra 	$L__BB12_68;
	cvt.u64.u32 	%rd75, %r312;
	add.s64 	%rd76, %rd147, %rd75;
	shl.b64 	%rd77, %rd76, 2;
	add.s64 	%rd149, %rd31, %rd77;
$L__BB12_67:
	// begin inline asm
	ld.global.nc.u32 %r92, [%rd149];
	// end inline asm
	mov.b32 	%f118, %r92;
	add.f32 	%f119, %f423, %f118;
	add.s64 	%rd79, %rd149, 1024;
	// begin inline asm
	ld.global.nc.u32 %r93, [%rd79];
	// end inline asm
	mov.b32 	%f120, %r93;
	add.f32 	%f121, %f119, %f120;
	add.s64 	%rd80, %rd149, 2048;
	// begin inline asm
	ld.global.nc.u32 %r94, [%rd80];
	// end inline asm
	mov.b32 	%f122, %r94;
	add.f32 	%f123, %f121, %f122;
	add.s64 	%rd81, %rd149, 3072;
	// begin inline asm
	ld.global.nc.u32 %r95, [%rd81];
	// end inline asm
	mov.b32 	%f124, %r95;
	add.f32 	%f423, %f123, %f124;
	add.s32 	%r312, %r312, 1024;
	add.s64 	%rd149, %rd149, 4096;
	setp.lt.s32 	%p12, %r312, %r39;
	@%p12 bra 	$L__BB12_67;
$L__BB12_68:
	// begin inline asm
	mov.u32 %r96, %laneid;
	// end inline asm
	mov.b32 	%r97, 1;
	mov.b32 	%r110, 31;
	mov.b32 	%r111, -1;
	// begin inline asm
	{  .reg .f32 r0;  .reg .pred p;  shfl.sync.down.b32 r0|p, %f423, %r97, %r110, %r111;  @p add.f32 r0, r0, %f423;  mov.f32 %f125, r0;}
	// end inline asm
	mov.b32 	%r100, 2;
	// begin inline asm
	{  .reg .f32 r0;  .reg .pred p;  shfl.sync.down.b32 r0|p, %f125, %r100, %r110, %r111;  @p add.f32 r0, r0, %f125;  mov.f32 %f128, r0;}
	// end inline asm
	mov.b32 	%r103, 4;
	// begin inline asm
	{  .reg .f32 r0;  .reg .pred p;  shfl.sync.down.b32 r0|p, %f128, %r103, %r110, %r111;  @p add.f32 r0, r0, %f128;  mov.f32 %f131, r0;}
	// end inline asm
	mov.b32 	%r106, 8;
	// begin inline asm
	{  .reg .f32 r0;  .reg .pred p;  shfl.sync.down.b32 r0|p, %f131, %r106, %r110, %r111;  @p add.f32 r0, r0, %f131;  mov.f32 %f134, r0;}
	// end inline asm
	mov.b32 	%r109, 16;
	// begin inline asm
	{  .reg .f32 r0;  .reg .pred p;  shfl.sync.down.b32 r0|p, %f134, %r109, %r110, %r111;  @p add.f32 r0, r0, %f134;  mov.f32 %f424, r0;}
	// end inline asm
	setp.ne.s32 	%p13, %r96, 0;
	@%p13 bra 	$L__BB12_70;
	shr.u32 	%r112, %r38, 3;
	and.b32  	%r113, %r112, 124;
	mov.u32 	%r114, _ZZN3cub18CUB_300001_SM_10006detail6reduce28DeviceReduceSingleTileKernelINS2_10policy_hubIfyN4cuda3std3__44plusIvEEE10Policy1000EPfSC_yS9_ffNS7_10__identityEEEvT0_T1_T2_T3_T4_T6_E12temp_storage;
	add.s32 	%r115, %r114, %r113;
	st.shared.f32 	[%r115+8], %f424;
$L__BB12_70:
	bar.sync 	0;
	setp.ne.s32 	%p14, %r38, 0;
	@%p14 bra 	$L__BB12_72;
	ld.shared.f32 	%f140, [_ZZN3cub18CUB_300001_SM_10006detail6reduce28DeviceReduceSingleTileKernelINS2_10policy_hubIfyN4cuda3std3__44plusIvEEE10Policy1000EPfSC_yS9_ffNS7_10__identityEEEvT0_T1_T2_T3_T4_T6_E12temp_storage+12];
	add.f32 	%f141, %f424, %f140;
	ld.shared.f32 	%f142, [_ZZN3cub18CUB_300001_SM_10006detail6reduce28DeviceReduceSingleTileKernelINS2_10policy_hubIfyN4cuda3std3__44plusIvEEE10Policy1000EPfSC_yS9_ffNS7_10__identityEEEvT0_T1_T2_T3_T4_T6_E12temp_storage+16];
	add.f32 	%f143, %f141, %f142;
	ld.shared.f32 	%f144, [_ZZN3cub18CUB_300001_SM_10006detail6reduce28DeviceReduceSingleTileKernelINS2_10policy_hubIfyN4cuda3std3__44plusIvEEE10Policy1000EPfSC_yS9_ffNS7_10__identityEEEvT0_T1_T2_T3_T4_T6_E12temp_storage+20];
	add.f32 	%f145, %f143, %f144;
	ld.shared.f32 	%f146, [_ZZN3cub18CUB_300001_SM_10006detail6reduce28DeviceReduceSingleTileKernelINS2_10policy_hubIfyN4cuda3std3__44plusIvEEE10Policy1000EPfSC_yS9_ffNS7_10__identityEEEvT0_T1_T2_T3_T4_T6_E12temp_storage+24];
	add.f32 	%f147, %f145, %f146;
	ld.shared.f32 	%f148, [_ZZN3cub18CUB_300001_SM_10006detail6reduce28DeviceReduceSingleTileKernelINS2_10policy_hubIfyN4cuda3std3__44plusIvEEE10Policy1000EPfSC_yS9_ffNS7_10__identityEEEvT0_T1_T2_T3_T4_T6_E12temp_storage+28];
	add.f32 	%f149, %f147, %f148;
	ld.shared.f32 	%f150, [_ZZN3cub18CUB_300001_SM_10006detail6reduce28DeviceReduceSingleTileKernelINS2_10policy_hubIfyN4cuda3std3__44plusIvEEE10Policy1000EPfSC_yS9_ffNS7_10__identityEEEvT0_T1_T2_T3_T4_T6_E12temp_storage+32];
	add.f32 	%f151, %f149, %f150;
	ld.shared.f32 	%f152, [_ZZN3cub18CUB_300001_SM_10006detail6reduce28DeviceReduceSingleTileKernelINS2_10policy_hubIfyN4cuda3std3__44plusIvEEE10Policy1000EPfSC_yS9_ffNS7_10__identityEEEvT0_T1_T2_T3_T4_T6_E12temp_storage+36];
	add.f32 	%f424, %f151, %f152;
$L__BB12_72:
	mov.u32 	%r294, %tid.x;
	setp.ne.s32 	%p65, %r294, 0;
	@%p65 bra 	$L__BB12_74;
	add.f32 	%f397, %f54, %f424;
	st.global.f32 	[%rd1], %f397;
$L__BB12_74:
	ret;

}
	// .globl	_ZN3cub18CUB_300001_SM_10006detail6reduce18DeviceReduceKernelINS2_10policy_hubIfyN4cuda3std3__44plusIvEEE10Policy1000EPfyS9_fNS7_10__identityEEEvT0_PT3_T1_NS0_13GridEvenShareISH_EET2_T4_
.visible .entry _ZN3cub18CUB_300001_SM_10006detail6reduce18DeviceReduceKernelINS2_10policy_hubIfyN4cuda3std3__44plusIvEEE10Policy1000EPfyS9_fNS7_10__identityEEEvT0_PT3_T1_NS0_13GridEvenShareISH_EET2_T4_(
	.param .u64 .ptr .align 1 _ZN3cub18CUB_300001_SM_10006detail6reduce18DeviceReduceKernelINS2_10policy_hubIfyN4cuda3std3__44plusIvEEE10Policy1000EPfyS9_fNS7_10__identityEEEvT0_PT3_T1_NS0_13GridEvenShareISH_EET2_T4__param_0,
	.param .u64 .ptr .align 1 _ZN3cub18CUB_300001_SM_10006detail6reduce18DeviceReduceKernelINS2_10policy_hubIfyN4cuda3std3__44plusIvEEE10Policy1000EPfyS9_fNS7_10__identityEEEvT0_PT3_T1_NS0_13GridEvenShareISH_EET2_T4__param_1,
	.param .u64 _ZN3cub18CUB_300001_SM_10006detail6reduce18DeviceReduceKernelINS2_10policy_hubIfyN4cuda3std3__44plusIvEEE10Policy1000EPfyS9_fNS7_10__identityEEEvT0_PT3_T1_NS0_13GridEvenShareISH_EET2_T4__param_2,
	.param .align 8 .b8 _ZN3cub18CUB_300001_SM_10006detail6reduce18DeviceReduceKernelINS2_10policy_hubIfyN4cuda3std3__44plusIvEEE10Policy1000EPfyS9_fNS7_10__identityEEEvT0_PT3_T1_NS0_13GridEvenShareISH_EET2_T4__param_3[72],
	.param .align 1 .b8 _ZN3cub18CUB_300001_SM_10006detail6reduce18DeviceReduceKernelINS2_10policy_hubIfyN4cuda3std3__44plusIvEEE10Policy1000EPfyS9_fNS7_10__identityEEEvT0_PT3_T1_NS0_13GridEvenShareISH_EET2_T4__param_4[1],
	.param .align 1 .b8 _ZN3cub18CUB_300001_SM_10006detail6reduce18DeviceReduceKernelINS2_10policy_hubIfyN4cuda3std3__44plusIvEEE10Policy1000EPfyS9_fNS7_10__identityEEEvT0_PT3_T1_NS0_13GridEvenShareISH_EET2_T4__param_5[1]
)
.maxntid 256
{
	.reg .pred 	%p<65>;
	.reg .b32 	%r<352>;
	.reg .b32 	%f<419>;
	.reg .b64 	%rd<174>;
	// demoted variable
	.shared .align 4 .b8 _ZZN3cub18CUB_300001_SM_10006detail6reduce18DeviceReduceKernelINS2_10policy_hubIfyN4cuda3std3__44plusIvEEE10Policy1000EPfyS9_fNS7_10__identityEEEvT0_PT3_T1_NS0_13GridEvenShareISH_EET2_T4_E12temp_storage[44];
	ld.param.u64 	%rd1, [_ZN3cub18CUB_300001_SM_10006detail6reduce18DeviceReduceKernelINS2_10policy_hubIfyN4cuda3std3__44plusIvEEE10Policy1000EPfyS9_fNS7_10__identityEEEvT0_PT3_T1_NS0_13GridEvenShareISH_EET2_T4__param_3+32];
	ld.param.u64 	%rd39, [_ZN3cub18CUB_300001_SM_10006detail6reduce18DeviceReduceKernelINS2_10policy_hubIfyN4cuda3std3__44plusIvEEE10Policy1000EPfyS9_fNS7_10__identityEEEvT0_PT3_T1_NS0_13GridEvenShareISH_EET2_T4__param_0];
	ld.param.u32 	%r1, [_ZN3cub18CUB_300001_SM_10006detail6reduce18DeviceReduceKernelINS2_10policy_hubIfyN4cuda3std3__44plusIvEEE10Policy1000EPfyS9_fNS7_10__identityEEEvT0_PT3_T1_NS0_13GridEvenShareISH_EET2_T4__param_3+40];
	mov.u32 	%r2, %ctaid.x;
	shl.b32 	%r59, %r1, 12;
	cvt.s64.s32 	%rd2, %r59;
	shl.b32 	%r60, %r2, 12;
	cvt.u64.u32 	%rd3, %r60;
	and.b64  	%rd41, %rd39, 15;
	setp.ne.s64 	%p1, %rd41, 0;
	@%p1 bra 	$L__BB13_35;
	sub.s64 	%rd4, %rd1, %rd3;
	setp.gt.u64 	%p33, %rd4, 4095;
	@%p33 bra 	$L__BB13_19;
	cvt.u32.u64 	%r271, %rd3;
	cvt.u32.u64 	%r3, %rd1;
	sub.s32 	%r4, %r3, %r271;
	mov.u32 	%r5, %tid.x;
	setp.ge.s32 	%p45, %r5, %r4;
	mov.f32 	%f399, 0f00000000;
	mov.u32 	%r335, %r5;
	@%p45 bra 	$L__BB13_4;
	add.s32 	%r274, %r271, %r5;
	mul.wide.u32 	%rd146, %r274, 4;
	add.s64 	%rd145, %rd39, %rd146;
	// begin inline asm
	ld.global.nc.u32 %r272, [%rd145];
	// end inline asm
	mov.b32 	%f399, %r272;
	add.s32 	%r335, %r5, 256;
$L__BB13_4:
	setp.ge.s32 	%p46, %r335, %r4;
	@%p46 bra 	$L__BB13_10;
	not.b32 	%r275, %r335;
	add.s32 	%r8, %r275, %r3;
	and.b32  	%r276, %r8, 768;
	setp.eq.s32 	%p47, %r276, 768;
	@%p47 bra 	$L__BB13_8;
	cvt.u64.u32 	%rd147, %r335;
	add.s64 	%rd148, %rd147, %rd3;
	shl.b64 	%rd149, %rd148, 2;
	add.s64 	%rd162, %rd39, %rd149;
	shr.u32 	%r277, %r8, 8;
	add.s32 	%r278, %r277, 1;
	and.b32  	%r279, %r278, 3;
	neg.s32 	%r333, %r279;
$L__BB13_7:
	.pragma "nounroll";
	// begin inline asm
	ld.global.nc.u32 %r280, [%rd162];
	// end inline asm
	mov.b32 	%f323, %r280;
	add.f32 	%f399, %f399, %f323;
	add.s32 	%r335, %r335, 256;
	add.s64 	%rd162, %rd162, 1024;
	add.s32 	%r333, %r333, 1;
	setp.ne.s32 	%p48, %r333, 0;
	@%p48 bra 	$L__BB13_7;
$L__BB13_8:
	sub.s32 	%r282, %r8, %r271;
	setp.lt.u32 	%p49, %r282, 768;
	@%p49 bra 	$L__BB13_10;
$L__BB13_9:
	cvt.s64.s32 	%rd155, %r335;
	add.s64 	%rd156, %rd3, %rd155;
	shl.b64 	%rd157, %rd156, 2;
	add.s64 	%rd151, %rd39, %rd157;
	// begin inline asm
	ld.global.nc.u32 %r283, [%rd151];
	// end inline asm
	mov.b32 	%f324, %r283;
	add.f32 	%f325, %f399, %f324;
	add.s64 	%rd152, %rd151, 1024;
	// begin inline asm
	ld.global.nc.u32 %r284, [%rd152];
	// end inline asm
	mov.b32 	%f326, %r284;
	add.f32 	%f327, %f325, %f326;
	add.s64 	%rd153, %rd151, 2048;
	// begin inline asm
	ld.global.nc.u32 %r285, [%rd153];
	// end inline asm
	mov.b32 	%f328, %r285;
	add.f32 	%f329, %f327, %f328;
	add.s64 	%rd154, %rd151, 3072;
	// begin inline asm
	ld.global.nc.u32 %r286, [%rd154];
	// end inline asm
	mov.b32 	%f330, %r286;
	add.f32 	%f399, %f329, %f330;
	add.s32 	%r335, %r335, 1024;
	setp.lt.s32 	%p50, %r335, %r4;
	@%p50 bra 	$L__BB13_9;
$L__BB13_10:
	setp.lt.s32 	%p51, %r4, 256;
	@%p51 bra 	$L__BB13_15;
	// begin inline asm
	mov.u32 %r311, %laneid;
	// end inline asm
	mov.b32 	%r312, 1;
	mov.b32 	%r325, 31;
	mov.b32 	%r326, -1;
	// begin inline asm
	{  .reg .f32 r0;  .reg .pred p;  shfl.sync.down.b32 r0|p, %f399, %r312, %r325, %r326;  @p add.f32 r0, r0, %f399;  mov.f32 %f366, r0;}
	// end inline asm
	mov.b32 	%r315, 2;
	// begin inline asm
	{  .reg .f32 r0;  .reg .pred p;  shfl.sync.down.b32 r0|p, %f366, %r315, %r325, %r326;  @p add.f32 r0, r0, %f366;  mov.f32 %f369, r0;}
	// end inline asm
	mov.b32 	%r318, 4;
	// begin inline asm
	{  .reg .f32 r0;  .reg .pred p;  shfl.sync.down.b32 r0|p, %f369, %r318, %r325, %r326;  @p add.f32 r0, r0, %f369;  mov.f32 %f372, r0;}
	// end inline asm
	mov.b32 	%r321, 8;
	// begin inline asm
	{  .reg .f32 r0;  .reg .pred p;  shfl.sync.down.b32 r0|p, %f372, %r321, %r325, %r326;  @p add.f32 r0, r0, %f372;  mov.f32 %f375, r0;}
	// end inline asm
	mov.b32 	%r324, 16;
	// begin inline asm
	{  .reg .f32 r0;  .reg .pred p;  shfl.sync.down.b32 r0|p, %f375, %r324, %r325, %r326;  @p add.f32 r0, r0, %f375;  mov.f32 %f418, r0;}
	// end inline asm
	setp.ne.s32 	%p62, %r311, 0;
	@%p62 bra 	$L__BB13_13;
	shr.u32 	%r327, %r5, 3;
	and.b32  	%r328, %r327, 124;
	mov.u32 	%r329, _ZZN3cub18CUB_300001_SM_10006detail6reduce18DeviceReduceKernelINS2_10policy_hubIfyN4cuda3std3__44plusIvEEE10Policy1000EPfyS9_fNS7_10__identityEEEvT0_PT3_T1_NS0_13GridEvenShareISH_EET2_T4_E12temp_storage;
	add.s32 	%r330, %r329, %r328;
	st.shared.f32 	[%r330+8], %f418;
$L__BB13_13:
	bar.sync 	0;
	setp.ne.s32 	%p63, %r5, 0;
	@%p63 bra 	$L__BB13_69;
	ld.shared.f32 	%f381, [_ZZN3cub18CUB_300001_SM_10006detail6reduce18DeviceReduceKernelINS2_10policy_hubIfyN4cuda3std3__44plusIvEEE10Policy1000EPfyS9_fNS7_10__identityEEEvT0_PT3_T1_NS0_13GridEvenShareISH_EET2_T4_E12temp_storage+12];
	add.f32 	%f382, %f418, %f381;
	ld.shared.f32 	%f383, [_ZZN3cub18CUB_300001_SM_10006detail6reduce18DeviceReduceKernelINS2_10policy_hubIfyN4cuda3std3__44plusIvEEE10Policy1000EPfyS9_fNS7_10__identityEEEvT0_PT3_T1_NS0_13GridEvenShareISH_EET2_T4_E12temp_storage+16];
	add.f32 	%f384, %f382, %f383;
	ld.shared.f32 	%f385, [_ZZN3cub18CUB_300001_SM_10006detail6reduce18DeviceReduceKernelINS2_10policy_hubIfyN4cuda3std3__44plusIvEEE10Policy1000EPfyS9_fNS7_10__identityEEEvT0_PT3_T1_NS0_13GridEvenShareISH_EET2_T4_E12temp_storage+20];
	add.f32 	%f386, %f384, %f385;
	ld.shared.f32 	%f387, [_ZZN3cub18CUB_300001_SM_10006detail6reduce18DeviceReduceKernelINS2_10policy_hubIfyN4cuda3std3__44plusIvEEE10Policy1000EPfyS9_fNS7_10__identityEEEvT0_PT3_T1_NS0_13GridEvenShareISH_EET2_T4_E12temp_storage+24];
	add.f32 	%f388, %f386, %f387;
	ld.shared.f32 	%f389, [_ZZN3cub18CUB_300001_SM_10006detail6reduce18DeviceReduceKernelINS2_10policy_hubIfyN4cuda3std3__44plusIvEEE10Policy1000EPfyS9_fNS7_10__identityEEEvT0_PT3_T1_NS0_13GridEvenShareISH_EET2_T4_E12temp_storage+28];
	add.f32 	%f390, %f388, %f389;
	ld.shared.f32 	%f391, [_ZZN3cub18CUB_300001_SM_10006detail6reduce18DeviceReduceKernelINS2_10policy_hubIfyN4cuda3std3__44plusIvEEE10Policy1000EPfyS9_fNS7_10__identityEEEvT0_PT3_T1_NS0_13GridEvenShareISH_EET2_T4_E12temp_storage+32];
	add.f32 	%f392, %f390, %f391;
	ld.shared.f32 	%f393, [_ZZN3cub18CUB_300001_SM_10006detail6reduce18DeviceReduceKernelINS2_10policy_hubIfyN4cuda3std3__44plusIvEEE10Policy1000EPfyS9_fNS7_10__identityEEEvT0_PT3_T1_NS0_13GridEvenShareISH_EET2_T4_E12temp_storage+36];
	add.f32 	%f418, %f392, %f393;
	bra.uni 	$L__BB13_69;
$L__BB13_15:
	// begin inline asm
	mov.u32 %r287, %laneid;
	// end inline asm
	and.b32  	%r303, %r5, 992;
	add.s32 	%r304, %r303, 32;
	setp.gt.s32 	%p52, %r304, %r4;
	not.b32 	%r305, %r303;
	add.s32 	%r306, %r4, %r305;
	selp.b32 	%r301, %r306, 31, %p52;
	mov.b32 	%r288, 1;
	mov.b32 	%r302, -1;
	// begin inline asm
	{  .reg .f32 r0;  .reg .pred p;  shfl.sync.down.b32 r0|p, %f399, %r288, %r301, %r302;  @p add.f32 r0, r0, %f399;  mov.f32 %f331, r0;}
	// end inline asm
	mov.b32 	%r291, 2;
	// begin inline asm
	{  .reg .f32 r0;  .reg .pred p;  shfl.sync.down.b32 r0|p, %f331, %r291, %r301, %r302;  @p add.f32 r0, r0, %f331;  mov.f32 %f334, r0;}
	// end inline asm
	mov.b32 	%r294, 4;
	// begin inline asm
	{  .reg .f32 r0;  .reg .pred p;  shfl.sync.down.b32 r0|p, %f334, %r294, %r301, %r302;  @p add.f32 r0, r0, %f334;  mov.f32 %f337, r0;}
	// end inline asm
	mov.b32 	%r297, 8;
	// begin inline asm
	{  .reg .f32 r0;  .reg .pred p;  shfl.sync.down.b32 r0|p, %f337, %r297, %r301, %r302;  @p add.f32 r0, r0, %f337;  mov.f32 %f340, r0;}
	// end inline asm
	mov.b32 	%r300, 16;
	// begin inline asm
	{  .reg .f32 r0;  .reg .pred p;  shfl.sync.down.b32 r0|p, %f340, %r300, %r301, %r302;  @p add.f32 r0, r0, %f340;  mov.f32 %f418, r0;}
	// end inline asm
	setp.ne.s32 	%p53, %r287, 0;
	@%p53 bra 	$L__BB13_17;
	shr.u32 	%r307, %r5, 3;
	and.b32  	%r308, %r307, 124;
	mov.u32 	%r309, _ZZN3cub18CUB_300001_SM_10006detail6reduce18DeviceReduceKernelINS2_10policy_hubIfyN4cuda3std3__44plusIvEEE10Policy1000EPfyS9_fNS7_10__identityEEEvT0_PT3_T1_NS0_13GridEvenShareISH_EET2_T4_E12temp_storage;
	add.s32 	%r310, %r309, %r308;
	st.shared.f32 	[%r310+8], %f418;
$L__BB13_17:
	bar.sync 	0;
	setp.ne.s32 	%p54, %r5, 0;
	@%p54 bra 	$L__BB13_69;
	setp.gt.s32 	%p55, %r4, 32;
	ld.shared.f32 	%f346, [_ZZN3cub18CUB_300001_SM_10006detail6reduce18DeviceReduceKernelINS2_10policy_hubIfyN4cuda3std3__44plusIvEEE10Policy1000EPfyS9_fNS7_10__identityEEEvT0_PT3_T1_NS0_13GridEvenShareISH_EET2_T4_E12temp_storage+12];
	add.f32 	%f347, %f418, %f346;
	selp.f32 	%f348, %f347, %f418, %p55;
	setp.gt.s32 	%p56, %r4, 64;
	ld.shared.f32 	%f349, [_ZZN3cub18CUB_300001_SM_10006detail6reduce18DeviceReduceKernelINS2_10policy_hubIfyN4cuda3std3__44plusIvEEE10Policy1000EPfyS9_fNS7_10__identityEEEvT0_PT3_T1_NS0_13GridEvenShareISH_EET2_T4_E12temp_storage+16];
	add.f32 	%f350, %f349, %f348;
	selp.f32 	%f351, %f350, %f348, %p56;
	setp.gt.s32 	%p57, %r4, 96;
	ld.shared.f32 	%f352, [_ZZN3cub18CUB_300001_SM_10006detail6reduce18DeviceReduceKernelINS2_10policy_hubIfyN4cuda3std3__44plusIvEEE10Policy1000EPfyS9_fNS7_10__identityEEEvT0_PT3_T1_NS0_13GridEvenShareISH_EET2_T4_E12temp_storage+20];
	add.f32 	%f353, %f352, %f351;
	selp.f32 	%f354, %f353, %f351, %p57;
	setp.gt.s32 	%p58, %r4, 128;
	ld.shared.f32 	%f355, [_ZZN3cub18CUB_300001_SM_10006detail6reduce18DeviceReduceKernelINS2_10policy_hubIfyN4cuda3std3__44plusIvEEE10Policy1000EPfyS9_fNS7_10__identityEEEvT0_PT3_T1_NS0_13GridEvenShareISH_EET2_T4_E12temp_storage+24];
	add.f32 	%f356, %f355, %f354;
	selp.f32 	%f357, %f356, %f354, %p58;
	setp.gt.s32 	%p59, %r4, 160;
	ld.shared.f32 	%f358, [_ZZN3cub18CUB_300001_SM_10006detail6reduce18DeviceReduceKernelINS2_10policy_hubIfyN4cuda3std3__44plusIvEEE10Policy1000EPfyS9_fNS7_10__identityEEEvT0_PT3_T1_NS0_13GridEvenShareISH_EET2_T4_E12temp_storage+28];
	add.f32 	%f359, %f358, %f357;
	selp.f32 	%f360, %f359, %f357, %p59;
	setp.gt.s32 	%p60, %r4, 192;
	ld.shared.f32 	%f361, [_ZZN3cub18CUB_300001_SM_10006detail6reduce18DeviceReduceKernelINS2_10policy_hubIfyN4cuda3std3__44plusIvEEE10Policy1000EPfyS9_fNS7_10__identityEEEvT0_PT3_T1_NS0_13GridEvenShareISH_EET2_T4_E12temp_storage+32];
	add.f32 	%f362, %f361, %f360;
	selp.f32 	%f363, %f362, %f360, %p60;
	setp.gt.s32 	%p61, %r4, 224;
	ld.shared.f32 	%f364, [_ZZN3cub18CUB_300001_SM_10006detail6reduce18DeviceReduceKernelINS2_10policy_hubIfyN4cuda3std3__44plusIvEEE10Policy1000EPfyS9_fNS7_10__identityEEEvT0_PT3_T1_NS0_13GridEvenShareISH_EET2_T4_E12temp_storage+36];
	add.f32 	%f365, %f364, %f363;
	selp.f32 	%f418, %f365, %f363, %p61;
	bra.uni 	$L__BB13_69;
$L__BB13_19:
	cvt.u32.u64 	%r195, %rd3;
	mov.u32 	%r17, %tid.x;
	shl.b32 	%r196, %r17, 2;
	add.s32 	%r197, %r195, %r196;
	mul.wide.u32 	%rd115, %r197, 4;
	add.s64 	%rd105, %rd39, %rd115;
	// begin inline asm
	ld.global.nc.v2.u64 {%rd103, %rd104}, [%rd105];
	// end inline asm
	mov.b64 	{%r198, %r199}, %rd104;
	mov.b64 	{%r200, %r201}, %rd103;
	mov.b32 	%f223, %r201;
	mov.b32 	%f224, %r200;
	mov.b32 	%f225, %r199;
	mov.b32 	%f226, %r198;
	add.s64 	%rd108, %rd105, 4096;
	// begin inline asm
	ld.global.nc.v2.u64 {%rd106, %rd107}, [%rd108];
	// end inline asm
	mov.b64 	{%r202, %r203}, %rd107;
	mov.b64 	{%r204, %r205}, %rd106;
	mov.b32 	%f227, %r205;
	mov.b32 	%f228, %r204;
	mov.b32 	%f229, %r203;
	mov.b32 	%f230, %r202;
	add.s64 	%rd111, %rd105, 8192;
	// begin inline asm
	ld.global.nc.v2.u64 {%rd109, %rd110}, [%rd111];
	// end inline asm
	mov.b64 	{%r206, %r207}, %rd110;
	mov.b64 	{%r208, %r209}, %rd109;
	mov.b32 	%f231, %r209;
	mov.b32 	%f232, %r208;
	mov.b32 	%f233, %r207;
	mov.b32 	%f234, %r206;
	add.s64 	%rd114, %rd105, 12288;
	// begin inline asm
	ld.global.nc.v2.u64 {%rd112, %rd113}, [%rd114];
	// end inline asm
	mov.b64 	{%r210, %r211}, %rd113;
	mov.b64 	{%r212, %r213}, %rd112;
	mov.b32 	%f235, %r213;
	mov.b32 	%f236, %r212;
	mov.b32 	%f237, %r211;
	mov.b32 	%f238, %r210;
	add.f32 	%f239, %f224, %f223;
	add.f32 	%f240, %f226, %f225;
	add.f32 	%f241, %f228, %f227;
	add.f32 	%f242, %f230, %f229;
	add.f32 	%f243, %f232, %f231;
	add.f32 	%f244, %f234, %f233;
	add.f32 	%f245, %f236, %f235;
	add.f32 	%f246, %f238, %f237;
	add.f32 	%f247, %f239, %f240;
	add.f32 	%f248, %f241, %f242;
	add.f32 	%f249, %f243, %f244;
	add.f32 	%f250, %f245, %f246;
	add.f32 	%f251, %f247, %f248;
	add.f32 	%f252, %f249, %f250;
	add.f32 	%f405, %f251, %f252;
	setp.lt.u64 	%p34, %rd4, %rd2;
	@%p34 bra 	$L__BB13_31;
	add.s64 	%rd164, %rd2, %rd3;
	cvt.u64.u32 	%rd116, %r17;
	add.s64 	%rd117, %rd164, %rd116;
	shl.b64 	%rd118, %rd117, 2;
	add.s64 	%rd163, %rd39, %rd118;
	mov.b32 	%r337, 0;
$L__BB13_21:
	add.s64 	%rd3, %rd3, %rd2;
	add.s64 	%rd119, %rd1, -4096;
	setp.gt.u64 	%p35, %rd3, %rd119;
	@%p35 bra 	$L__BB13_23;
	cvt.u64.u32 	%rd132, %r196;
	add.s64 	%rd133, %rd3, %rd132;
	shl.b64 	%rd134, %rd133, 2;
	add.s64 	%rd122, %rd39, %rd134;
	// begin inline asm
	ld.global.nc.v2.u64 {%rd120, %rd121}, [%rd122];
	// end inline asm
	mov.b64 	{%r216, %r217}, %rd121;
	mov.b64 	{%r218, %r219}, %rd120;
	mov.b32 	%f253, %r219;
	mov.b32 	%f254, %r218;
	mov.b32 	%f255, %r217;
	mov.b32 	%f256, %r216;
	add.s64 	%rd125, %rd122, 4096;
	// begin inline asm
	ld.global.nc.v2.u64 {%rd123, %rd124}, [%rd125];
	// end inline asm
	mov.b64 	{%r220, %r221}, %rd124;
	mov.b64 	{%r222, %r223}, %rd123;
	mov.b32 	%f257, %r223;
	mov.b32 	%f258, %r222;
	mov.b32 	%f259, %r221;
	mov.b32 	%f260, %r220;
	add.s64 	%rd128, %rd122, 8192;
	// begin inline asm
	ld.global.nc.v2.u64 {%rd126, %rd127}, [%rd128];
	// end inline asm
	mov.b64 	{%r224, %r225}, %rd127;
	mov.b64 	{%r226, %r227}, %rd126;
	mov.b32 	%f261, %r227;
	mov.b32 	%f262, %r226;
	mov.b32 	%f263, %r225;
	mov.b32 	%f264, %r224;
	add.s64 	%rd131, %rd122, 12288;
	// begin inline asm
	ld.global.nc.v2.u64 {%rd129, %rd130}, [%rd131];
	// end inline asm
	mov.b64 	{%r228, %r229}, %rd130;
	mov.b64 	{%r230, %r231}, %rd129;
	mov.b32 	%f265, %r231;
	mov.b32 	%f266, %r230;
	mov.b32 	%f267, %r229;
	mov.b32 	%f268, %r228;
	add.f32 	%f269, %f405, %f254;
	add.f32 	%f270, %f253, %f256;
	add.f32 	%f271, %f255, %f258;
	add.f32 	%f272, %f257, %f260;
	add.f32 	%f273, %f259, %f262;
	add.f32 	%f274, %f261, %f264;
	add.f32 	%f275, %f263, %f266;
	add.f32 	%f276, %f265, %f268;
	add.f32 	%f277, %f269, %f270;
	add.f32 	%f278, %f271, %f272;
	add.f32 	%f279, %f273, %f274;
	add.f32 	%f280, %f275, %f276;
	add.f32 	%f281, %f277, %f278;
	add.f32 	%f282, %f279, %f280;
	add.f32 	%f283, %f281, %f282;
	add.f32 	%f405, %f283, %f267;
	sub.s64 	%rd135, %rd1, %rd3;
	setp.lt.u64 	%p36, %rd135, %rd2;
	add.s32 	%r337, %r337, 1;
	add.s64 	%rd164, %rd164, %rd2;
	shl.b64 	%rd136, %rd2, 2;
	add.s64 	%rd163, %rd163, %rd136;
	@%p36 bra 	$L__BB13_31;
	bra.uni 	$L__BB13_21;
$L__BB13_23:
	setp.le.u64 	%p37, %rd1, %rd3;
	@%p37 bra 	$L__BB13_31;
	cvt.u32.u64 	%r232, %rd3;
	cvt.u32.u64 	%r233, %rd1;
	sub.s32 	%r20, %r233, %r232;
	setp.ge.s32 	%p38, %r17, %r20;
	@%p38 bra 	$L__BB13_31;
	cvt.u32.u64 	%r235, %rd2;
	not.b32 	%r237, %r17;
	add.s32 	%r238, %r237, %r233;
	add.s32 	%r239, %r235, %r195;
	sub.s32 	%r240, %r238, %r239;
	mul.lo.s32 	%r241, %r1, %r337;
	shl.b32 	%r242, %r241, 12;
	sub.s32 	%r21, %r240, %r242;
	shr.u32 	%r243, %r238, 8;
	add.s32 	%r22, %r243, 1;
	and.b32  	%r244, %r238, 768;
	setp.eq.s32 	%p39, %r244, 768;
	mov.u32 	%r340, %r17;
	@%p39 bra 	$L__BB13_28;
	and.b32  	%r245, %r22, 3;
	neg.s32 	%r338, %r245;
	mov.u32 	%r340, %r17;
$L__BB13_27:
	.pragma "nounroll";
	// begin inline asm
	ld.global.nc.u32 %r246, [%rd163];
	// end inline asm
	mov.b32 	%f285, %r246;
	add.f32 	%f405, %f405, %f285;
	add.s32 	%r340, %r340, 256;
	add.s64 	%rd163, %rd163, 1024;
	add.s32 	%r338, %r338, 1;
	setp.ne.s32 	%p40, %r338, 0;
	@%p40 bra 	$L__BB13_27;
$L__BB13_28:
	setp.lt.u32 	%p41, %r21, 768;
	@%p41 bra 	$L__BB13_31;
	cvt.u64.u32 	%rd138, %r340;
	add.s64 	%rd139, %rd138, %rd164;
	shl.b64 	%rd140, %rd139, 2;
	add.s64 	%rd167, %rd39, %rd140;
$L__BB13_30:
	// begin inline asm
	ld.global.nc.u32 %r247, [%rd167];
	// end inline asm
	mov.b32 	%f286, %r247;
	add.f32 	%f287, %f405, %f286;
	add.s64 	%rd142, %rd167, 1024;
	// begin inline asm
	ld.global.nc.u32 %r248, [%rd142];
	// end inline asm
	mov.b32 	%f288, %r248;
	add.f32 	%f289, %f287, %f288;
	add.s64 	%rd143, %rd167, 2048;
	// begin inline asm
	ld.global.nc.u32 %r249, [%rd143];
	// end inline asm
	mov.b32 	%f290, %r249;
	add.f32 	%f291, %f289, %f290;
	add.s64 	%rd144, %rd167, 3072;
	// begin inline asm
	ld.global.nc.u32 %r250, [%rd144];
	// end inline asm
	mov.b32 	%f292, %r250;
	add.f32 	%f405, %f291, %f292;
	add.s32 	%r340, %r340, 1024;
	add.s64 	%rd167, %rd167, 4096;
	setp.lt.s32 	%p42, %r340, %r20;
	@%p42 bra 	$L__BB13_30;
$L__BB13_31:
	// begin inline asm
	mov.u32 %r251, %laneid;
	// end inline asm
	mov.b32 	%r252, 1;
	mov.b32 	%r265, 31;
	mov.b32 	%r266, -1;
	// begin inline asm
	{  .reg .f32 r0;  .reg .pred p;  shfl.sync.down.b32 r0|p, %f405, %r252, %r265, %r266;  @p add.f32 r0, r0, %f405;  mov.f32 %f293, r0;}
	// end inline asm
	mov.b32 	%r255, 2;
	// begin inline asm
	{  .reg .f32 r0;  .reg .pred p;  shfl.sync.down.b32 r0|p, %f293, %r255, %r265, %r266;  @p add.f32 r0, r0, %f293;  mov.f32 %f296, r0;}
	// end inline asm
	mov.b32 	%r258, 4;
	// begin inline asm
	{  .reg .f32 r0;  .reg .pred p;  shfl.sync.down.b32 r0|p, %f296, %r258, %r265, %r266;  @p add.f32 r0, r0, %f296;  mov.f32 %f299, r0;}
	// end inline asm
	mov.b32 	%r261, 8;
	// begin inline asm
	{  .reg .f32 r0;  .reg .pred p;  shfl.sync.down.b32 r0|p, %f299, %r261, %r265, %r266;  @p add.f32 r0, r0, %f299;  mov.f32 %f302, r0;}
	// end inline asm
	mov.b32 	%r264, 16;
	// begin inline asm
	{  .reg .f32 r0;  .reg .pred p;  shfl.sync.down.b32 r0|p, %f302, %r264, %r265, %r266;  @p add.f32 r0, r0, %f302;  mov.f32 %f418, r0;}
	// end inline asm
	setp.ne.s32 	%p43, %r251, 0;
	@%p43 bra 	$L__BB13_33;
	shr.u32 	%r267, %r17, 3;
	and.b32  	%r268, %r267, 124;
	mov.u32 	%r269, _ZZN3cub18CUB_300001_SM_10006detail6reduce18DeviceReduceKernelINS2_10policy_hubIfyN4cuda3std3__44plusIvEEE10Policy1000EPfyS9_fNS7_10__identityEEEvT0_PT3_T1_NS0_13GridEvenShareISH_EET2_T4_E12temp_storage;
	add.s32 	%r270, %r269, %r268;
	st.shared.f32 	[%r270+8], %f418;
$L__BB13_33:
	bar.sync 	0;
	setp.ne.s32 	%p44, %r17, 0;
	@%p44 bra 	$L__BB13_69;
	ld.shared.f32 	%f308, [_ZZN3cub18CUB_300001_SM_10006detail6reduce18DeviceReduceKernelINS2_10policy_hubIfyN4cuda3std3__44plusIvEEE10Policy1000EPfyS9_fNS7_10__identityEEEvT0_PT3_T1_NS0_13GridEvenShareISH_EET2_T4_E12temp_storage+12];
	add.f32 	%f309, %f418, %f308;
	ld.shared.f32 	%f310, [_ZZN3cub18CUB_300001_SM_10006detail6reduce18DeviceReduceKernelINS2_10policy_hubIfyN4cuda3std3__44plusIvEEE10Policy1000EPfyS9_fNS7_10__identityEEEvT0_PT3_T1_NS0_13GridEvenShareISH_EET2_T4_E12temp_storage+16];
	add.f32 	%f311, %f309, %f310;
	ld.shared.f32 	%f312, [_ZZN3cub18CUB_300001_SM_10006detail6reduce18DeviceReduceKernelINS2_10policy_hubIfyN4cuda3std3__44plusIvEEE10Policy1000EPfyS9_fNS7_10__identityEEEvT0_PT3_T1_NS0_13GridEvenShareISH_EET2_T4_E12temp_storage+20];
	add.f32 	%f313, %f311, %f312;
	ld.shared.f32 	%f314, [_ZZN3cub18CUB_300001_SM_10006detail6reduce18DeviceReduceKernelINS2_10policy_hubIfyN4cuda3std3__44plusIvEEE10Policy1000EPfyS9_fNS7_10__identityEEEvT0_PT3_T1_NS0_13GridEvenShareISH_EET2_T4_E12temp_storage+24];
	add.f32 	%f315, %f313, %f314;
	ld.shared.f32 	%f316, [_ZZN3cub18CUB_300001_SM_10006detail6reduce18DeviceReduceKernelINS2_10policy_hubIfyN4cuda3std3__44plusIvEEE10Policy1000EPfyS9_fNS7_10__identityEEEvT0_PT3_T1_NS0_13GridEvenShareISH_EET2_T4_E12temp_storage+28];
	add.f32 	%f317, %f315, %f316;
	ld.shared.f32 	%f318, [_ZZN3cub18CUB_300001_SM_10006detail6reduce18DeviceReduceKernelINS2_10policy_hubIfyN4cuda3std3__44plusIvEEE10Policy1000EPfyS9_fNS7_10__identityEEEvT0_PT3_T1_NS0_13GridEvenShareISH_EET2_T4_E12temp_storage+32];
	add.f32 	%f319, %f317, %f318;
	ld.shared.f32 	%f320, [_ZZN3cub18CUB_300001_SM_10006detail6reduce18DeviceReduceKernelINS2_10policy_hubIfyN4cuda3std3__44plusIvEEE10Policy1000EPfyS9_fNS7_10__identityEEEvT0_PT3_T1_NS0_13GridEvenShareISH_EET2_T4_E12temp_storage+36];
	add.f32 	%f418, %f319, %f320;
	bra.uni 	$L__BB13_69;
$L__BB13_35:
	sub.s64 	%rd21, %rd1, %rd3;
	setp.gt.u64 	%p2, %rd21, 4095;
	@%p2 bra 	$L__BB13_53;
	cvt.u32.u64 	%r135, %rd3;
	cvt.u32.u64 	%r31, %rd1;
	sub.s32 	%r32, %r31, %r135;
	mov.u32 	%r33, %tid.x;
	setp.ge.s32 	%p14, %r33, %r32;
	mov.f32 	%f411, 0f00000000;
	mov.u32 	%r345, %r33;
	@%p14 bra 	$L__BB13_38;
	add.s32 	%r138, %r135, %r33;
	mul.wide.u32 	%rd91, %r138, 4;
	add.s64 	%rd90, %rd39, %rd91;
	// begin inline asm
	ld.global.nc.u32 %r136, [%rd90];
	// end inline asm
	mov.b32 	%f411, %r136;
	add.s32 	%r345, %r33, 256;
$L__BB13_38:
	setp.ge.s32 	%p15, %r345, %r32;
	@%p15 bra 	$L__BB13_44;
	not.b32 	%r139, %r345;
	add.s32 	%r36, %r139, %r31;
	and.b32  	%r140, %r36, 768;
	setp.eq.s32 	%p16, %r140, 768;
	@%p16 bra 	$L__BB13_42;
	cvt.u64.u32 	%rd92, %r345;
	add.s64 	%rd93, %rd92, %rd3;
	shl.b64 	%rd94, %rd93, 2;
	add.s64 	%rd168, %rd39, %rd94;
	shr.u32 	%r141, %r36, 8;
	add.s32 	%r142, %r141, 1;
	and.b32  	%r143, %r142, 3;
	neg.s32 	%r343, %r143;
$L__BB13_41:
	.pragma "nounroll";
	// begin inline asm
	ld.global.nc.u32 %r144, [%rd168];
	// end inline asm
	mov.b32 	%f152, %r144;
	add.f32 	%f411, %f411, %f152;
	add.s32 	%r345, %r345, 256;
	add.s64 	%rd168, %rd168, 1024;
	add.s32 	%r343, %r343, 1;
	setp.ne.s32 	%p17, %r343, 0;
	@%p17 bra 	$L__BB13_41;
$L__BB13_42:
	sub.s32 	%r146, %r36, %r135;
	setp.lt.u32 	%p18, %r146, 768;
	@%p18 bra 	$L__BB13_44;
$L__BB13_43:
	cvt.s64.s32 	%rd100, %r345;
	add.s64 	%rd101, %rd3, %rd100;
	shl.b64 	%rd102, %rd101, 2;
	add.s64 	%rd96, %rd39, %rd102;
	// begin inline asm
	ld.global.nc.u32 %r147, [%rd96];
	// end inline asm
	mov.b32 	%f153, %r147;
	add.f32 	%f154, %f411, %f153;
	add.s64 	%rd97, %rd96, 1024;
	// begin inline asm
	ld.global.nc.u32 %r148, [%rd97];
	// end inline asm
	mov.b32 	%f155, %r148;
	add.f32 	%f156, %f154, %f155;
	add.s64 	%rd98, %rd96, 2048;
	// begin inline asm
	ld.global.nc.u32 %r149, [%rd98];
	// end inline asm
	mov.b32 	%f157, %r149;
	add.f32 	%f158, %f156, %f157;
	add.s64 	%rd99, %rd96, 3072;
	// begin inline asm
	ld.global.nc.u32 %r150, [%rd99];
	// end inline asm
	mov.b32 	%f159, %r150;
	add.f32 	%f411, %f158, %f159;
	add.s32 	%r345, %r345, 1024;
	setp.lt.s32 	%p19, %r345, %r32;
	@%p19 bra 	$L__BB13_43;
$L__BB13_44:
	setp.lt.s32 	%p20, %r32, 256;
	@%p20 bra 	$L__BB13_49;
	// begin inline asm
	mov.u32 %r175, %laneid;
	// end inline asm
	mov.b32 	%r176, 1;
	mov.b32 	%r189, 31;
	mov.b32 	%r190, -1;
	// begin inline asm
	{  .reg .f32 r0;  .reg .pred p;  shfl.sync.down.b32 r0|p, %f411, %r176, %r189, %r190;  @p add.f32 r0, r0, %f411;  mov.f32 %f195, r0;}
	// end inline asm
	mov.b32 	%r179, 2;
	// begin inline asm
	{  .reg .f32 r0;  .reg .pred p;  shfl.sync.down.b32 r0|p, %f195, %r179, %r189, %r190;  @p add.f32 r0, r0, %f195;  mov.f32 %f198, r0;}
	// end inline asm
	mov.b32 	%r182, 4;
	// begin inline asm
	{  .reg .f32 r0;  .reg .pred p;  shfl.sync.down.b32 r0|p, %f198, %r182, %r189, %r190;  @p add.f32 r0, r0, %f198;  mov.f32 %f201, r0;}
	// end inline asm
	mov.b32 	%r185, 8;
	// begin inline asm
	{  .reg .f32 r0;  .reg .pred p;  shfl.sync.down.b32 r0|p, %f201, %r185, %r189, %r190;  @p add.f32 r0, r0, %f201;  mov.f32 %f204, r0;}
	// end inline asm
	mov.b32 	%r188, 16;
	// begin inline asm
	{  .reg .f32 r0;  .reg .pred p;  shfl.sync.down.b32 r0|p, %f204, %r188, %r189, %r190;  @p add.f32 r0, r0, %f204;  mov.f32 %f418, r0;}
	// end inline asm
	setp.ne.s32 	%p31, %r175, 0;
	@%p31 bra 	$L__BB13_47;
	shr.u32 	%r191, %r33, 3;
	and.b32  	%r192, %r191, 124;
	mov.u32 	%r193, _ZZN3cub18CUB_300001_SM_10006detail6reduce18DeviceReduceKernelINS2_10policy_hubIfyN4cuda3std3__44plusIvEEE10Policy1000EPfyS9_fNS7_10__identityEEEvT0_PT3_T1_NS0_13GridEvenShareISH_EET2_T4_E12temp_storage;
	add.s32 	%r194, %r193, %r192;
	st.shared.f32 	[%r194+8], %f418;
$L__BB13_47:
	bar.sync 	0;
	setp.ne.s32 	%p32, %r33, 0;
	@%p32 bra 	$L__BB13_69;
	ld.shared.f32 	%f210, [_ZZN3cub18CUB_300001_SM_10006detail6reduce18DeviceReduceKernelINS2_10policy_hubIfyN4cuda3std3__44plusIvEEE10Policy1000EPfyS9_fNS7_10__identityEEEvT0_PT3_T1_NS0_13GridEvenShareISH_EET2_T4_E12temp_storage+12];
	add.f32 	%f211, %f418, %f210;
	ld.shared.f32 	%f212, [_ZZN3cub18CUB_300001_SM_10006detail6reduce18DeviceReduceKernelINS2_10policy_hubIfyN4cuda3std3__44plusIvEEE10Policy1000EPfyS9_fNS7_10__identityEEEvT0_PT3_T1_NS0_13GridEvenShareISH_EET2_T4_E12temp_storage+16];
	add.f32 	%f213, %f211, %f212;
	ld.shared.f32 	%f214, [_ZZN3cub18CUB_300001_SM_10006detail6reduce18DeviceReduceKernelINS2_10policy_hubIfyN4cuda3std3__44plusIvEEE10Policy1000EPfyS9_fNS7_10__identityEEEvT0_PT3_T1_NS0_13GridEvenShareISH_EET2_T4_E12temp_storage+20];
	add.f32 	%f215, %f213, %f214;
	ld.shared.f32 	%f216, [_ZZN3cub18CUB_300001_SM_10006detail6reduce18DeviceReduceKernelINS2_10policy_hubIfyN4cuda3std3__44plusIvEEE10Policy1000EPfyS9_fNS7_10__identityEEEvT0_PT3_T1_NS0_13GridEvenShareISH_EET2_T4_E12temp_storage+24];
	add.f32 	%f217, %f215, %f216;
	ld.shared.f32 	%f218, [_ZZN3cub18CUB_300001_SM_10006detail6reduce18DeviceReduceKernelINS2_10policy_hubIfyN4cuda3std3__44plusIvEEE10Policy1000EPfyS9_fNS7_10__identityEEEvT0_PT3_T1_NS0_13GridEvenShareISH_EET2_T4_E12temp_storage+28];
	add.f32 	%f219, %f217, %f218;
	ld.shared.f32 	%f220, [_ZZN3cub18CUB_300001_SM_10006detail6reduce18DeviceReduceKernelINS2_10policy_hubIfyN4cuda3std3__44plusIvEEE10Policy1000EPfyS9_fNS7_10__identityEEEvT0_PT3_T1_NS0_13GridEvenShareISH_EET2_T4_E12temp_storage+32];
	add.f32 	%f221, %f219, %f220;
	ld.shared.f32 	%f222, [_ZZN3cub18CUB_300001_SM_10006detail6reduce18DeviceReduceKernelINS2_10policy_hubIfyN4cuda3std3__44plusIvEEE10Policy1000EPfyS9_fNS7_10__identityEEEvT0_PT3_T1_NS0_13GridEvenShareISH_EET2_T4_E12temp_storage+36];
	add.f32 	%f418, %f221, %f222;
	bra.uni 	$L__BB13_69;
$L__BB13_49:
	// begin inline asm
	mov.u32 %r151, %laneid;
	// end inline asm
	and.b32  	%r167, %r33, 992;
	add.s32 	%r168, %r167, 32;
	setp.gt.s32 	%p21, %r168, %r32;
	not.b32 	%r169, %r167;
	add.s32 	%r170, %r32, %r169;
	selp.b32 	%r165, %r170, 31, %p21;
	mov.b32 	%r152, 1;
	mov.b32 	%r166, -1;
	// begin inline asm
	{  .reg .f32 r0;  .reg .pred p;  shfl.sync.down.b32 r0|p, %f411, %r152, %r165, %r166;  @p add.f32 r0, r0, %f411;  mov.f32 %f160, r0;}
	// end inline asm
	mov.b32 	%r155, 2;
	// begin inline asm
	{  .reg .f32 r0;  .reg .pred p;  shfl.sync.down.b32 r0|p, %f160, %r155, %r165, %r166;  @p add.f32 r0, r0, %f160;  mov.f32 %f163, r0;}
	// end inline asm
	mov.b32 	%r158, 4;
	// begin inline asm
	{  .reg .f32 r0;  .reg .pred p;  shfl.sync.down.b32 r0|p, %f163, %r158, %r165, %r166;  @p add.f32 r0, r0, %f163;  mov.f32 %f166, r0;}
	// end inline asm
	mov.b32 	%r161, 8;
	// begin inline asm
	{  .reg .f32 r0;  .reg .pred p;  shfl.sync.down.b32 r0|p, %f166, %r161, %r165, %r166;  @p add.f32 r0, r0, %f166;  mov.f32 %f169, r0;}
	// end inline asm
	mov.b32 	%r164, 16;
	// begin inline asm
	{  .reg .f32 r0;  .reg .pred p;  shfl.sync.down.b32 r0|p, %f169, %r164, %r165, %r166;  @p add.f32 r0, r0, %f169;  mov.f32 %f418, r0;}
	// end inline asm
	setp.ne.s32 	%p22, %r151, 0;
	@%p22 bra 	$L__BB13_51;
	shr.u32 	%r171, %r33, 3;
	and.b32  	%r172, %r171, 124;
	mov.u32 	%r173, _ZZN3cub18CUB_300001_SM_10006detail6reduce18DeviceReduceKernelINS2_10policy_hubIfyN4cuda3std3__44plusIvEEE10Policy1000EPfyS9_fNS7_10__identityEEEvT0_PT3_T1_NS0_13GridEvenShareISH_EET2_T4_E12temp_storage;
	add.s32 	%r174, %r173, %r172;
	st.shared.f32 	[%r174+8], %f418;
$L__BB13_51:
	bar.sync 	0;
	setp.ne.s32 	%p23, %r33, 0;
	@%p23 bra 	$L__BB13_69;
	setp.gt.s32 	%p24, %r32, 32;
	ld.shared.f32 	%f175, [_ZZN3cub18CUB_300001_SM_10006detail6reduce18DeviceReduceKernelINS2_10policy_hubIfyN4cuda3std3__44plusIvEEE10Policy1000EPfyS9_fNS7_10__identityEEEvT0_PT3_T1_NS0_13GridEvenShareISH_EET2_T4_E12temp_storage+12];
	add.f32 	%f176, %f418, %f175;
	selp.f32 	%f177, %f176, %f418, %p24;
	setp.gt.s32 	%p25, %r32, 64;
	ld.shared.f32 	%f178, [_ZZN3cub18CUB_300001_SM_10006detail6reduce18DeviceReduceKernelINS2_10policy_hubIfyN4cuda3std3__44plusIvEEE10Policy1000EPfyS9_fNS7_10__identityEEEvT0_PT3_T1_NS0_13GridEvenShareISH_EET2_T4_E12temp_storage+16];
	add.f32 	%f179, %f178, %f177;
	selp.f32 	%f180, %f179, %f177, %p25;
	setp.gt.s32 	%p26, %r32, 96;
	ld.shared.f32 	%f181, [_ZZN3cub18CUB_300001_SM_10006detail6reduce18DeviceReduceKernelINS2_10policy_hubIfyN4cuda3std3__44plusIvEEE10Policy1000EPfyS9_fNS7_10__identityEEEvT0_PT3_T1_NS0_13GridEvenShareISH_EET2_T4_E12temp_storage+20];
	add.f32 	%f182, %f181, %f180;
	selp.f32 	%f183, %f182, %f180, %p26;
	setp.gt.s32 	%p27, %r32, 128;
	ld.shared.f32 	%f184, [_ZZN3cub18CUB_300001_SM_10006detail6reduce18DeviceReduceKernelINS2_10policy_hubIfyN4cuda3std3__44plusIvEEE10Policy1000EPfyS9_fNS7_10__identityEEEvT0_PT3_T1_NS0_13GridEvenShareISH_EET2_T4_E12temp_storage+24];
	add.f32 	%f185, %f184, %f183;
	selp.f32 	%f186, %f185, %f183, %p27;
	setp.gt.s32 	%p28, %r32, 160;
	ld.shared.f32 	%f187, [_ZZN3cub18CUB_300001_SM_10006detail6reduce18DeviceReduceKernelINS2_10policy_hubIfyN4cuda3std3__44plusIvEEE10Policy1000EPfyS9_fNS7_10__identityEEEvT0_PT3_T1_NS0_13GridEvenShareISH_EET2_T4_E12temp_storage+28];
	add.f32 	%f188, %f187, %f186;
	selp.f32 	%f189, %f188, %f186, %p28;
	setp.gt.s32 	%p29, %r32, 192;
	ld.shared.f32 	%f190, [_ZZN3cub18CUB_300001_SM_10006detail6reduce18DeviceReduceKernelINS2_10policy_hubIfyN4cuda3std3__44plusIvEEE10Policy1000EPfyS9_fNS7_10__identityEEEvT0_PT3_T1_NS0_13GridEvenShareISH_EET2_T4_E12temp_storage+32];
	add.f32 	%f191, %f190, %f189;
	selp.f32 	%f192, %f191, %f189, %p29;
	setp.gt.s32 	%p30, %r32, 224;
	ld.shared.f32 	%f193, [_ZZN3cub18CUB_300001_SM_10006detail6reduce18DeviceReduceKernelINS2_10policy_hubIfyN4cuda3std3__44plusIvEEE10Policy1000EPfyS9_fNS7_10__identityEEEvT0_PT3_T1_NS0_13GridEvenShareISH_EET2_T4_E12temp_storage+36];
	add.f32 	%f194, %f193, %f192;
	selp.f32 	%f418, %f194, %f192, %p30;
	bra.uni 	$L__BB13_69;
$L__BB13_53:
	cvt.u32.u64 	%r77, %rd3;
	mov.u32 	%r45, %tid.x;
	add.s32 	%r78, %r45, %r77;
	mul.wide.u32 	%rd58, %r78, 4;
	add.s64 	%rd42, %rd39, %rd58;
	// begin inline asm
	ld.global.nc.u32 %r61, [%rd42];
	// end inline asm
	mov.b32 	%f52, %r61;
	add.s64 	%rd43, %rd42, 1024;
	// begin inline asm
	ld.global.nc.u32 %r62, [%rd43];
	// end inline asm
	mov.b32 	%f53, %r62;
	add.s64 	%rd44, %rd42, 2048;
	// begin inline asm
	ld.global.nc.u32 %r63, [%rd44];
	// end inline asm
	mov.b32 	%f54, %r63;
	add.s64 	%rd45, %rd42, 3072;
	// begin inline asm
	ld.global.nc.u32 %r64, [%rd45];
	// end inline asm
	mov.b32 	%f55, %r64;
	add.s64 	%rd46, %rd42, 4096;
	// begin inline asm
	ld.global.nc.u32 %r65, [%rd46];
	// end inline asm
	mov.b32 	%f56, %r65;
	add.s64 	%rd47, %rd42, 5120;
	// begin inline asm
	ld.global.nc.u32 %r66, [%rd47];
	// end inline asm
	mov.b32 	%f57, %r66;
	add.s64 	%rd48, %rd42, 6144;
	// begin inline asm
	ld.global.nc.u32 %r67, [%rd48];
	// end inline asm
	mov.b32 	%f58, %r67;
	add.s64 	%rd49, %rd42, 7168;
	// begin inline asm
	ld.global.nc.u32 %r68, [%rd49];
	// end inline asm
	mov.b32 	%f59, %r68;
	add.s64 	%rd50, %rd42, 8192;
	// begin inline asm
	ld.global.nc.u32 %r69, [%rd50];
	// end inline asm
	mov.b32 	%f60, %r69;
	add.s64 	%rd51, %rd42, 9216;
	// begin inline asm
	ld.global.nc.u32 %r70, [%rd51];
	// end inline asm
	mov.b32 	%f61, %r70;
	add.s64 	%rd52, %rd42, 10240;
	// begin inline asm
	ld.global.nc.u32 %r71, [%rd52];
	// end inline asm
	mov.b32 	%f62, %r71;
	add.s64 	%rd53, %rd42, 11264;
	// begin inline asm
	ld.global.nc.u32 %r72, [%rd53];
	// end inline asm
	mov.b32 	%f63, %r72;
	add.s64 	%rd54, %rd42, 12288;
	// begin inline asm
	ld.global.nc.u32 %r73, [%rd54];
	// end inline asm
	mov.b32 	%f64, %r73;
	add.s64 	%rd55, %rd42, 13312;
	// begin inline asm
	ld.global.nc.u32 %r74, [%rd55];
	// end inline asm
	mov.b32 	%f65, %r74;
	add.s64 	%rd56, %rd42, 14336;
	// begin inline asm
	ld.global.nc.u32 %r75, [%rd56];
	// end inline asm
	mov.b32 	%f66, %r75;
	add.s64 	%rd57, %rd42, 15360;
	// begin inline asm
	ld.global.nc.u32 %r76, [%rd57];
	// end inline asm
	mov.b32 	%f67, %r76;
	add.f32 	%f68, %f52, %f53;
	add.f32 	%f69, %f54, %f55;
	add.f32 	%f70, %f56, %f57;
	add.f32 	%f71, %f58, %f59;
	add.f32 	%f72, %f60, %f61;
	add.f32 	%f73, %f62, %f63;
	add.f32 	%f74, %f64, %f65;
	add.f32 	%f75, %f66, %f67;
	add.f32 	%f76, %f68, %f69;
	add.f32 	%f77, %f70, %f71;
	add.f32 	%f78, %f72, %f73;
	add.f32 	%f79, %f74, %f75;
	add.f32 	%f80, %f76, %f77;
	add.f32 	%f81, %f78, %f79;
	add.f32 	%f417, %f80, %f81;
	setp.lt.u64 	%p3, %rd21, %rd2;
	@%p3 bra 	$L__BB13_65;
	cvt.u64.u32 	%rd25, %r45;
	add.s64 	%rd170, %rd2, %rd3;
	add.s64 	%rd59, %rd170, %rd25;
	shl.b64 	%rd60, %rd59, 2;
	add.s64 	%rd169, %rd39, %rd60;
	mov.b32 	%r347, 0;
$L__BB13_55:
	add.s64 	%rd3, %rd3, %rd2;
	add.s64 	%rd61, %rd1, -4096;
	setp.gt.u64 	%p4, %rd3, %rd61;
	@%p4 bra 	$L__BB13_57;
	add.s64 	%rd78, %rd3, %rd25;
	shl.b64 	%rd79, %rd78, 2;
	add.s64 	%rd62, %rd39, %rd79;
	// begin inline asm
	ld.global.nc.u32 %r80, [%rd62];
	// end inline asm
	mov.b32 	%f82, %r80;
	add.s64 	%rd63, %rd62, 1024;
	// begin inline asm
	ld.global.nc.u32 %r81, [%rd63];
	// end inline asm
	mov.b32 	%f83, %r81;
	add.s64 	%rd64, %rd62, 2048;
	// begin inline asm
	ld.global.nc.u32 %r82, [%rd64];
	// end inline asm
	mov.b32 	%f84, %r82;
	add.s64 	%rd65, %rd62, 3072;
	// begin inline asm
	ld.global.nc.u32 %r83, [%rd65];
	// end inline asm
	mov.b32 	%f85, %r83;
	add.s64 	%rd66, %rd62, 4096;
	// begin inline asm
	ld.global.nc.u32 %r84, [%rd66];
	// end inline asm
	mov.b32 	%f86, %r84;
	add.s64 	%rd67, %rd62, 5120;
	// begin inline asm
	ld.global.nc.u32 %r85, [%rd67];
	// end inline asm
	mov.b32 	%f87, %r85;
	add.s64 	%rd68, %rd62, 6144;
	// begin inline asm
	ld.global.nc.u32 %r86, [%rd68];
	// end inline asm
	mov.b32 	%f88, %r86;
	add.s64 	%rd69, %rd62, 7168;
	// begin inline asm
	ld.global.nc.u32 %r87, [%rd69];
	// end inline asm
	mov.b32 	%f89, %r87;
	add.s64 	%rd70, %rd62, 8192;
	// begin inline asm
	ld.global.nc.u32 %r88, [%rd70];
	// end inline asm
	mov.b32 	%f90, %r88;
	add.s64 	%rd71, %rd62, 9216;
	// begin inline asm
	ld.global.nc.u32 %r89, [%rd71];
	// end inline asm
	mov.b32 	%f91, %r89;
	add.s64 	%rd72, %rd62, 10240;
	// begin inline asm
	ld.global.nc.u32 %r90, [%rd72];
	// end inline asm
	mov.b32 	%f92, %r90;
	add.s64 	%rd73, %rd62, 11264;
	// begin inline asm
	ld.global.nc.u32 %r91, [%rd73];
	// end inline asm
	mov.b32 	%f93, %r91;
	add.s64 	%rd74, %rd62, 12288;
	// begin inline asm
	ld.global.nc.u32 %r92, [%rd74];
	// end inline asm
	mov.b32 	%f94, %r92;
	add.s64 	%rd75, %rd62, 13312;
	// begin inline asm
	ld.global.nc.u32 %r93, [%rd75];
	// end inline asm
	mov.b32 	%f95, %r93;
	add.s64 	%rd76, %rd62, 14336;
	// begin inline asm
	ld.global.nc.u32 %r94, [%rd76];
	// end inline asm
	mov.b32 	%f96, %r94;
	add.s64 	%rd77, %rd62, 15360;
	// begin inline asm
	ld.global.nc.u32 %r95, [%rd77];
	// end inline asm
	mov.b32 	%f97, %r95;
	add.f32 	%f98, %f417, %f82;
	add.f32 	%f99, %f83, %f84;
	add.f32 	%f100, %f85, %f86;
	add.f32 	%f101, %f87, %f88;
	add.f32 	%f102, %f89, %f90;
	add.f32 	%f103, %f91, %f92;
	add.f32 	%f104, %f93, %f94;
	add.f32 	%f105, %f95, %f96;
	add.f32 	%f106, %f98, %f99;
	add.f32 	%f107, %f100, %f101;
	add.f32 	%f108, %f102, %f103;
	add.f32 	%f109, %f104, %f105;
	add.f32 	%f110, %f106, %f107;
	add.f32 	%f111, %f108, %f109;
	add.f32 	%f112, %f110, %f111;
	add.f32 	%f417, %f112, %f97;
	sub.s64 	%rd80, %rd1, %rd3;
	setp.lt.u64 	%p5, %rd80, %rd2;
	add.s32 	%r347, %r347, 1;
	add.s64 	%rd170, %rd170, %rd2;
	shl.b64 	%rd81, %rd2, 2;
	add.s64 	%rd169, %rd169, %rd81;
	@%p5 bra 	$L__BB13_65;
	bra.uni 	$L__BB13_55;
$L__BB13_57:
	setp.le.u64 	%p6, %rd1, %rd3;
	@%p6 bra 	$L__BB13_65;
	cvt.u32.u64 	%r96, %rd3;
	cvt.u32.u64 	%r97, %rd1;
	sub.s32 	%r48, %r97, %r96;
	setp.ge.s32 	%p7, %r45, %r48;
	@%p7 bra 	$L__BB13_65;
	cvt.u32.u64 	%r99, %rd2;
	not.b32 	%r101, %r45;
	add.s32 	%r102, %r101, %r97;
	add.s32 	%r103, %r99, %r77;
	sub.s32 	%r104, %r102, %r103;
	mul.lo.s32 	%r105, %r1, %r347;
	shl.b32 	%r106, %r105, 12;
	sub.s32 	%r49, %r104, %r106;
	shr.u32 	%r107, %r102, 8;
	add.s32 	%r50, %r107, 1;
	and.b32  	%r108, %r102, 768;
	setp.eq.s32 	%p8, %r108, 768;
	mov.u32 	%r350, %r45;
	@%p8 bra 	$L__BB13_62;
	and.b32  	%r109, %r50, 3;
	neg.s32 	%r348, %r109;
	mov.u32 	%r350, %r45;
$L__BB13_61:
	.pragma "nounroll";
	// begin inline asm
	ld.global.nc.u32 %r110, [%rd169];
	// end inline asm
	mov.b32 	%f114, %r110;
	add.f32 	%f417, %f417, %f114;
	add.s32 	%r350, %r350, 256;
	add.s64 	%rd169, %rd169, 1024;
	add.s32 	%r348, %r348, 1;
	setp.ne.s32 	%p9, %r348, 0;
	@%p9 bra 	$L__BB13_61;
$L__BB13_62:
	setp.lt.u32 	%p10, %r49, 768;
	@%p10 bra 	$L__BB13_65;
	cvt.u64.u32 	%rd83, %r350;
	add.s64 	%rd84, %rd83, %rd170;
	shl.b64 	%rd85, %rd84, 2;
	add.s64 	%rd173, %rd39, %rd85;
$L__BB13_64:
	// begin inline asm
	ld.global.nc.u32 %r111, [%rd173];
	// end inline asm
	mov.b32 	%f115, %r111;
	add.f32 	%f116, %f417, %f115;
	add.s64 	%rd87, %rd173, 1024;
	// begin inline asm
	ld.global.nc.u32 %r112, [%rd87];
	// end inline asm
	mov.b32 	%f117, %r112;
	add.f32 	%f118, %f116, %f117;
	add.s64 	%rd88, %rd173, 2048;
	// begin inline asm
	ld.global.nc.u32 %r113, [%rd88];
	// end inline asm
	mov.b32 	%f119, %r113;
	add.f32 	%f120, %f118, %f119;
	add.s64 	%rd89, %rd173, 3072;
	// begin inline asm
	ld.global.nc.u32 %r114, [%rd89];
	// end inline asm
	mov.b32 	%f121, %r114;
	add.f32 	%f417, %f120, %f121;
	add.s32 	%r350, %r350, 1024;
	add.s64 	%rd173, %rd173, 4096;
	setp.lt.s32 	%p11, %r350, %r48;
	@%p11 bra 	$L__BB13_64;
$L__BB13_65:
	// begin inline asm
	mov.u32 %r115, %laneid;
	// end inline asm
	mov.b32 	%r116, 1;
	mov.b32 	%r129, 31;
	mov.b32 	%r130, -1;
	// begin inline asm
	{  .reg .f32 r0;  .reg .pred p;  shfl.sync.down.b32 r0|p, %f417, %r116, %r129, %r130;  @p add.f32 r0, r0, %f417;  mov.f32 %f122, r0;}
	// end inline asm
	mov.b32 	%r119, 2;
	// begin inline asm
	{  .reg .f32 r0;  .reg .pred p;  shfl.sync.down.b32 r0|p, %f122, %r119, %r129, %r130;  @p add.f32 r0, r0, %f122;  mov.f32 %f125, r0;}
	// end inline asm
	mov.b32 	%r122, 4;
	// begin inline asm
	{  .reg .f32 r0;  .reg .pred p;  shfl.sync.down.b32 r0|p, %f125, %r122, %r129, %r130;  @p add.f32 r0, r0, %f125;  mov.f32 %f128, r0;}
	// end inline asm
	mov.b32 	%r125, 8;
	// begin inline asm
	{  .reg .f32 r0;  .reg .pred p;  shfl.sync.down.b32 r0|p, %f128, %r125, %r129, %r130;  @p add.f32 r0, r0, %f128;  mov.f32 %f131, r0;}
	// end inline asm
	mov.b32 	%r128, 16;
	// begin inline asm
	{  .reg .f32 r0;  .reg .pred p;  shfl.sync.down.b32 r0|p, %f131, %r128, %r129, %r130;  @p add.f32 r0, r0, %f131;  mov.f32 %f418, r0;}
	// end inline asm
	setp.ne.s32 	%p12, %r115, 0;
	@%p12 bra 	$L__BB13_67;
	shr.u32 	%r131, %r45, 3;
	and.b32  	%r132, %r131, 124;
	mov.u32 	%r133, _ZZN3cub18CUB_300001_SM_10006detail6reduce18DeviceReduceKernelINS2_10policy_hubIfyN4cuda3std3__44plusIvEEE10Policy1000EPfyS9_fNS7_10__identityEEEvT0_PT3_T1_NS0_13GridEvenShareISH_EET2_T4_E12temp_storage;
	add.s32 	%r134, %r133, %r132;
	st.shared.f32 	[%r134+8], %f418;
$L__BB13_67:
	bar.sync 	0;
	setp.ne.s32 	%p13, %r45, 0;
	@%p13 bra 	$L__BB13_69;
	ld.shared.f32 	%f137, [_ZZN3cub18CUB_300001_SM_10006detail6reduce18DeviceReduceKernelINS2_10policy_hubIfyN4cuda3std3__44plusIvEEE10Policy1000EPfyS9_fNS7_10__identityEEEvT0_PT3_T1_NS0_13GridEvenShareISH_EET2_T4_E12temp_storage+12];
	add.f32 	%f138, %f418, %f137;
	ld.shared.f32 	%f139, [_ZZN3cub18CUB_300001_SM_10006detail6reduce18DeviceReduceKernelINS2_10policy_hubIfyN4cuda3std3__44plusIvEEE10Policy1000EPfyS9_fNS7_10__identityEEEvT0_PT3_T1_NS0_13GridEvenShareISH_EET2_T4_E12temp_storage+16];
	add.f32 	%f140, %f138, %f139;
	ld.shared.f32 	%f141, [_ZZN3cub18CUB_300001_SM_10006detail6reduce18DeviceReduceKernelINS2_10policy_hubIfyN4cuda3std3__44plusIvEEE10Policy1000EPfyS9_fNS7_10__identityEEEvT0_PT3_T1_NS0_13GridEvenShareISH_EET2_T4_E12temp_storage+20];
	add.f32 	%f142, %f140, %f141;
	ld.shared.f32 	%f143, [_ZZN3cub18CUB_300001_SM_10006detail6reduce18DeviceReduceKernelINS2_10policy_hubIfyN4cuda3std3__44plusIvEEE10Policy1000EPfyS9_fNS7_10__identityEEEvT0_PT3_T1_NS0_13GridEvenShareISH_EET2_T4_E12temp_storage+24];
	add.f32 	%f144, %f142, %f143;
	ld.shared.f32 	%f145, [_ZZN3cub18CUB_300001_SM_10006detail6reduce18DeviceReduceKernelINS2_10policy_hubIfyN4cuda3std3__44plusIvEEE10Policy1000EPfyS9_fNS7_10__identityEEEvT0_PT3_T1_NS0_13GridEvenShareISH_EET2_T4_E12temp_storage+28];
	add.f32 	%f146, %f144, %f145;
	ld.shared.f32 	%f147, [_ZZN3cub18CUB_300001_SM_10006detail6reduce18DeviceReduceKernelINS2_10policy_hubIfyN4cuda3std3__44plusIvEEE10Policy1000EPfyS9_fNS7_10__identityEEEvT0_PT3_T1_NS0_13GridEvenShareISH_EET2_T4_E12temp_storage+32];
	add.f32 	%f148, %f146, %f147;
	ld.shared.f32 	%f149, [_ZZN3cub18CUB_300001_SM_10006detail6reduce18DeviceReduceKernelINS2_10policy_hubIfyN4cuda3std3__44plusIvEEE10Policy1000EPfyS9_fNS7_10__identityEEEvT0_PT3_T1_NS0_13GridEvenShareISH_EET2_T4_E12temp_storage+36];
	add.f32 	%f418, %f148, %f149;
$L__BB13_69:
	mov.u32 	%r331, %tid.x;
	setp.ne.s32 	%p64, %r331, 0;
	@%p64 bra 	$L__BB13_71;
	ld.param.u64 	%rd161, [_ZN3cub18CUB_300001_SM_10006detail6reduce18DeviceReduceKernelINS2_10policy_hubIfyN4cuda3std3__44plusIvEEE10Policy1000EPfyS9_fNS7_10__identityEEEvT0_PT3_T1_NS0_13GridEvenShareISH_EET2_T4__param_1];
	cvta.to.global.u64 	%rd158, %rd161;
	mul.wide.u32 	%rd159, %r2, 4;
	add.s64 	%rd160, %rd158, %rd159;
	st.global.f32 	[%rd160], %f418;
$L__BB13_71:
	ret;

}
	// .globl	_ZN3cub18CUB_300001_SM_10006detail6reduce28DeviceReduceSingleTileKernelINS2_10policy_hubIfyN4cuda3std3__44plusIvEEE10Policy1000EPfSC_iS9_ffNS7_10__identityEEEvT0_T1_T2_T3_T4_T6_
.visible .entry _ZN3cub18CUB_300001_SM_10006detail6reduce28DeviceReduceSingleTileKernelINS2_10policy_hubIfyN4cuda3std3__44plusIvEEE10Policy1000EPfSC_iS9_ffNS7_10__identityEEEvT0_T1_T2_T3_T4_T6_(
	.param .u64 .ptr .align 1 _ZN3cub18CUB_300001_SM_10006detail6reduce28DeviceReduceSingleTileKernelINS2_10policy_hubIfyN4cuda3std3__44plusIvEEE10Policy1000EPfSC_iS9_ffNS7_10__identityEEEvT0_T1_T2_T3_T4_T6__param_0,
	.param .u64 .ptr .align 1 _ZN3cub18CUB_300001_SM_10006detail6reduce28DeviceReduceSingleTileKernelINS2_10policy_hubIfyN4cuda3std3__44plusIvEEE10Policy1000EPfSC_iS9_ffNS7_10__identityEEEvT0_T1_T2_T3_T4_T6__param_1,
	.param .u32 _ZN3cub18CUB_300001_SM_10006detail6reduce28DeviceReduceSingleTileKernelINS2_10policy_hubIfyN4cuda3std3__44plusIvEEE10Policy1000EPfSC_iS9_ffNS7_10__identityEEEvT0_T1_T2_T3_T4_T6__param_2,
	.param .align 1 .b8 _ZN3cub18CUB_300001_SM_10006detail6reduce28DeviceReduceSingleTileKernelINS2_10policy_hubIfyN4cuda3std3__44plusIvEEE10Policy1000EPfSC_iS9_ffNS7_10__identityEEEvT0_T1_T2_T3_T4_T6__param_3[1],
	.param .f32 _ZN3cub18CUB_300001_SM_10006detail6reduce28DeviceReduceSingleTileKernelINS2_10policy_hubIfyN4cuda3std3__44plusIvEEE10Policy1000EPfSC_iS9_ffNS7_10__identityEEEvT0_T1_T2_T3_T4_T6__param_4,
	.param .align 1 .b8 _ZN3cub18CUB_300001_SM_10006detail6reduce28DeviceReduceSingleTileKernelINS2_10policy_hubIfyN4cuda3std3__44plusIvEEE10Policy1000EPfSC_iS9_ffNS7_10__identityEEEvT0_T1_T2_T3_T4_T6__param_5[1]
)
.maxntid 256
.minnctapersm 1
{
	.reg .pred 	%p<67>;
	.reg .b32 	%r<339>;
	.reg .b32 	%f<425>;
	.reg .b64 	%rd<125>;
	// demoted variable
	.shared .align 4 .b8 _ZZN3cub18CUB_300001_SM_10006detail6reduce28DeviceReduceSingleTileKernelINS2_10policy_hubIfyN4cuda3std3__44plusIvEEE10Policy1000EPfSC_iS9_ffNS7_10__identityEEEvT0_T1_T2_T3_T4_T6_E12temp_storage[44];
	ld.param.u64 	%rd16, [_ZN3cub18CUB_300001_SM_10006detail6reduce28DeviceReduceSingleTileKernelINS2_10policy_hubIfyN4cuda3std3__44plusIvEEE10Policy1000EPfSC_iS9_ffNS7_10__identityEEEvT0_T1_T2_T3_T4_T6__param_0];
	ld.param.u64 	%rd17, [_ZN3cub18CUB_300001_SM_10006detail6reduce28DeviceReduceSingleTileKernelINS2_10policy_hubIfyN4cuda3std3__44plusIvEEE10Policy1000EPfSC_iS9_ffNS7_10__identityEEEvT0_T1_T2_T3_T4_T6__param_1];
	ld.param.u32 	%r67, [_ZN3cub18CUB_300001_SM_10006detail6reduce28DeviceReduceSingleTileKernelINS2_10policy_hubIfyN4cuda3std3__44plusIvEEE10Policy1000EPfSC_iS9_ffNS7_10__identityEEEvT0_T1_T2_T3_T4_T6__param_2];
	ld.param.f32 	%f54, [_ZN3cub18CUB_300001_SM_10006detail6reduce28DeviceReduceSingleTileKernelINS2_10policy_hubIfyN4cuda3std3__44plusIvEEE10Policy1000EPfSC_iS9_ffNS7_10__identityEEEvT0_T1_T2_T3_T4_T6__param_4];
	cvta.to.global.u64 	%rd1, %rd17;
	setp.ne.s32 	%p1, %r67, 0;
	@%p1 bra 	$L__BB14_3;
	mov.u32 	%r312, %tid.x;
	setp.ne.s32 	%p66, %r312, 0;
	@%p66 bra 	$L__BB14_74;
	st.global.f32 	[%rd1], %f54;
	bra.uni 	$L__BB14_74;
$L__BB14_3:
	and.b64  	%rd18, %rd16, 15;
	setp.ne.s64 	%p2, %rd18, 0;
	@%p2 bra 	$L__BB14_38;
	setp.gt.s32 	%p34, %r67, 4095;
	@%p34 bra 	$L__BB14_22;
	mov.u32 	%r1, %tid.x;
	setp.ge.s32 	%p46, %r1, %r67;
	mov.f32 	%f403, 0f00000000;
	mov.u32 	%r316, %r1;
	@%p46 bra 	$L__BB14_7;
	mul.wide.u32 	%rd113, %r1, 4;
	add.s64 	%rd112, %rd16, %rd113;
	// begin inline asm
	ld.global.nc.u32 %r256, [%rd112];
	// end inline asm
	mov.b32 	%f403, %r256;
	add.s32 	%r316, %r1, 256;
$L__BB14_7:
	setp.ge.s32 	%p47, %r316, %r67;
	@%p47 bra 	$L__BB14_13;
	not.b32 	%r257, %r316;
	add.s32 	%r4, %r67, %r257;
	and.b32  	%r258, %r4, 768;
	setp.eq.s32 	%p48, %r258, 768;
	@%p48 bra 	$L__BB14_11;
	mul.wide.u32 	%rd114, %r316, 4;
	add.s64 	%rd121, %rd16, %rd114;
	shr.u32 	%r259, %r4, 8;
	add.s32 	%r260, %r259, 1;
	and.b32  	%r261, %r260, 3;
	neg.s32 	%r314, %r261;
$L__BB14_10:
	.pragma "nounroll";
	// begin inline asm
	ld.global.nc.u32 %r262, [%rd121];
	// end inline asm
	mov.b32 	%f326, %r262;
	add.f32 	%f403, %f403, %f326;
	add.s32 	%r316, %r316, 256;
	add.s64 	%rd121, %rd121, 1024;
	add.s32 	%r314, %r314, 1;
	setp.ne.s32 	%p49, %r314, 0;
	@%p49 bra 	$L__BB14_10;
$L__BB14_11:
	setp.lt.u32 	%p50, %r4, 768;
	@%p50 bra 	$L__BB14_13;
$L__BB14_12:
	mul.wide.s32 	%rd120, %r316, 4;
	add.s64 	%rd116, %rd16, %rd120;
	// begin inline asm
	ld.global.nc.u32 %r263, [%rd116];
	// end inline asm
	mov.b32 	%f327, %r263;
	add.f32 	%f328, %f403, %f327;
	add.s64 	%rd117, %rd116, 1024;
	// begin inline asm
	ld.global.nc.u32 %r264, [%rd117];
	// end inline asm
	mov.b32 	%f329, %r264;
	add.f32 	%f330, %f328, %f329;
	add.s64 	%rd118, %rd116, 2048;
	// begin inline asm
	ld.global.nc.u32 %r265, [%rd118];
	// end inline asm
	mov.b32 	%f331, %r265;
	add.f32 	%f332, %f330, %f331;
	add.s64 	%rd119, %rd116, 3072;
	// begin inline asm
	ld.global.nc.u32 %r266, [%rd119];
	// end inline asm
	mov.b32 	%f333, %r266;
	add.f32 	%f403, %f332, %f333;
	add.s32 	%r316, %r316, 1024;
	setp.lt.s32 	%p51, %r316, %r67;
	@%p51 bra 	$L__BB14_12;
$L__BB14_13:
	setp.lt.s32 	%p52, %r67, 256;
	@%p52 bra 	$L__BB14_18;
	// begin inline asm
	mov.u32 %r291, %laneid;
	// end inline asm
	mov.b32 	%r292, 1;
	mov.b32 	%r305, 31;
	mov.b32 	%r306, -1;
	// begin inline asm
	{  .reg .f32 r0;  .reg .pred p;  shfl.sync.down.b32 r0|p, %f403, %r292, %r305, %r306;  @p add.f32 r0, r0, %f403;  mov.f32 %f369, r0;}
	// end inline asm
	mov.b32 	%r295, 2;
	// begin inline asm
	{  .reg .f32 r0;  .reg .pred p;  shfl.sync.down.b32 r0|p, %f369, %r295, %r305, %r306;  @p add.f32 r0, r0, %f369;  mov.f32 %f372, r0;}
	// end inline asm
	mov.b32 	%r298, 4;
	// begin inline asm
	{  .reg .f32 r0;  .reg .pred p;  shfl.sync.down.b32 r0|p, %f372, %r298, %r305, %r306;  @p add.f32 r0, r0, %f372;  mov.f32 %f375, r0;}
	// end inline asm
	mov.b32 	%r301, 8;
	// begin inline asm
	{  .reg .f32 r0;  .reg .pred p;  shfl.sync.down.b32 r0|p, %f375, %r301, %r305, %r306;  @p add.f32 r0, r0, %f375;  mov.f32 %f378, r0;}
	// end inline asm
	mov.b32 	%r304, 16;
	// begin inline asm
	{  .reg .f32 r0;  .reg .pred p;  shfl.sync.down.b32 r0|p, %f378, %r304, %r305, %r306;  @p add.f32 r0, r0, %f378;  mov.f32 %f424, r0;}
	// end inline asm
	setp.ne.s32 	%p63, %r291, 0;
	@%p63 bra 	$L__BB14_16;
	shr.u32 	%r307, %r1, 3;
	and.b32  	%r308, %r307, 124;
	mov.u32 	%r309, _ZZN3cub18CUB_300001_SM_10006detail6reduce28DeviceReduceSingleTileKernelINS2_10policy_hubIfyN4cuda3std3__44plusIvEEE10Policy1000EPfSC_iS9_ffNS7_10__identityEEEvT0_T1_T2_T3_T4_T6_E12temp_storage;
	add.s32 	%r310, %r309, %r308;
	st.shared.f32 	[%r310+8], %f424;
$L__BB14_16:
	bar.sync 	0;
	setp.ne.s32 	%p64, %r1, 0;
	@%p64 bra 	$L__BB14_72;
	ld.shared.f32 	%f384, [_ZZN3cub18CUB_300001_SM_10006detail6reduce28DeviceReduceSingleTileKernelINS2_10policy_hubIfyN4cuda3std3__44plusIvEEE10Policy1000EPfSC_iS9_ffNS7_10__identityEEEvT0_T1_T2_T3_T4_T6_E12temp_storage+12];
	add.f32 	%f385, %f424, %f384;
	ld.shared.f32 	%f386, [_ZZN3cub18CUB_300001_SM_10006detail6reduce28DeviceReduceSingleTileKernelINS2_10policy_hubIfyN4cuda3std3__44plusIvEEE10Policy1000EPfSC_iS9_ffNS7_10__identityEEEvT0_T1_T2_T3_T4_T6_E12temp_storage+16];
	add.f32 	%f387, %f385, %f386;
	ld.shared.f32 	%f388, [_ZZN3cub18CUB_300001_SM_10006detail6reduce28DeviceReduceSingleTileKernelINS2_10policy_hubIfyN4cuda3std3__44plusIvEEE10Policy1000EPfSC_iS9_ffNS7_10__identityEEEvT0_T1_T2_T3_T4_T6_E12temp_storage+20];
	add.f32 	%f389, %f387, %f388;
	ld.shared.f32 	%f390, [_ZZN3cub18CUB_300001_SM_10006detail6reduce28DeviceReduceSingleTileKernelINS2_10policy_hubIfyN4cuda3std3__44plusIvEEE10Policy1000EPfSC_iS9_ffNS7_10__identityEEEvT0_T1_T2_T3_T4_T6_E12temp_storage+24];
	add.f32 	%f391, %f389, %f390;
	ld.shared.f32 	%f392, [_ZZN3cub18CUB_300001_SM_10006detail6reduce28DeviceReduceSingleTileKernelINS2_10policy_hubIfyN4cuda3std3__44plusIvEEE10Policy1000EPfSC_iS9_ffNS7_10__identityEEEvT0_T1_T2_T3_T4_T6_E12temp_storage+28];
	add.f32 	%f393, %f391, %f392;
	ld.shared.f32 	%f394, [_ZZN3cub18CUB_300001_SM_10006detail6reduce28DeviceReduceSingleTileKernelINS2_10policy_hubIfyN4cuda3std3__44plusIvEEE10Policy1000EPfSC_iS9_ffNS7_10__identityEEEvT0_T1_T2_T3_T4_T6_E12temp_storage+32];
	add.f32 	%f395, %f393, %f394;
	ld.shared.f32 	%f396, [_ZZN3cub18CUB_300001_SM_10006detail6reduce28DeviceReduceSingleTileKernelINS2_10policy_hubIfyN4cuda3std3__44plusIvEEE10Policy1000EPfSC_iS9_ffNS7_10__identityEEEvT0_T1_T2_T3_T4_T6_E12temp_storage+36];
	add.f32 	%f424, %f395, %f396;
	bra.uni 	$L__BB14_72;
$L__BB14_18:
	// begin inline asm
	mov.u32 %r267, %laneid;
	// end inline asm
	and.b32  	%r283, %r1, 992;
	add.s32 	%r284, %r283, 32;
	setp.gt.s32 	%p53, %r284, %r67;
	not.b32 	%r285, %r283;
	add.s32 	%r286, %r67, %r285;
	selp.b32 	%r281, %r286, 31, %p53;
	mov.b32 	%r268, 1;
	mov.b32 	%r282, -1;
	// begin inline asm
	{  .reg .f32 r0;  .reg .pred p;  shfl.sync.down.b32 r0|p, %f403, %r268, %r281, %r282;  @p add.f32 r0, r0, %f403;  mov.f32 %f334, r0;}
	// end inline asm
	mov.b32 	%r271, 2;
	// begin inline asm
	{  .reg .f32 r0;  .reg .pred p;  shfl.sync.down.b32 r0|p, %f334, %r271, %r281, %r282;  @p add.f32 r0, r0, %f334;  mov.f32 %f337, r0;}
	// end inline asm
	mov.b32 	%r274, 4;
	// begin inline asm
	{  .reg .f32 r0;  .reg .pred p;  shfl.sync.down.b32 r0|p, %f337, %r274, %r281, %r282;  @p add.f32 r0, r0, %f337;  mov.f32 %f340, r0;}
	// end inline asm
	mov.b32 	%r277, 8;
	// begin inline asm
	{  .reg .f32 r0;  .reg .pred p;  shfl.sync.down.b32 r0|p, %f340, %r277, %r281, %r282;  @p add.f32 r0, r0, %f340;  mov.f32 %f343, r0;}
	// end inline asm
	mov.b32 	%r280, 16;
	// begin inline asm
	{  .reg .f32 r0;  .reg .pred p;  shfl.sync.down.b32 r0|p, %f343, %r280, %r281, %r282;  @p add.f32 r0, r0, %f343;  mov.f32 %f424, r0;}
	// end inline asm
	setp.ne.s32 	%p54, %r267, 0;
	@%p54 bra 	$L__BB14_20;
	shr.u32 	%r287, %r1, 3;
	and.b32  	%r288, %r287, 124;
	mov.u32 	%r289, _ZZN3cub18CUB_300001_SM_10006detail6reduce28DeviceReduceSingleTileKernelINS2_10policy_hubIfyN4cuda3std3__44plusIvEEE10Policy1000EPfSC_iS9_ffNS7_10__identityEEEvT0_T1_T2_T3_T4_T6_E12temp_storage;
	add.s32 	%r290, %r289, %r288;
	st.shared.f32 	[%r290+8], %f424;
$L__BB14_20:
	bar.sync 	0;
	setp.ne.s32 	%p55, %r1, 0;
	@%p55 bra 	$L__BB14_72;
	setp.gt.s32 	%p56, %r67, 32;
	ld.shared.f32 	%f349, [_ZZN3cub18CUB_300001_SM_10006detail6reduce28DeviceReduceSingleTileKernelINS2_10policy_hubIfyN4cuda3std3__44plusIvEEE10Policy1000EPfSC_iS9_ffNS7_10__identityEEEvT0_T1_T2_T3_T4_T6_E12temp_storage+12];
	add.f32 	%f350, %f424, %f349;
	selp.f32 	%f351, %f350, %f424, %p56;
	setp.gt.s32 	%p57, %r67, 64;
	ld.shared.f32 	%f352, [_ZZN3cub18CUB_300001_SM_10006detail6reduce28DeviceReduceSingleTileKernelINS2_10policy_hubIfyN4cuda3std3__44plusIvEEE10Policy1000EPfSC_iS9_ffNS7_10__identityEEEvT0_T1_T2_T3_T4_T6_E12temp_storage+16];
	add.f32 	%f353, %f352, %f351;
	selp.f32 	%f354, %f353, %f351, %p57;
	setp.gt.s32 	%p58, %r67, 96;
	ld.shared.f32 	%f355, [_ZZN3cub18CUB_300001_SM_10006detail6reduce28DeviceReduceSingleTileKernelINS2_10policy_hubIfyN4cuda3std3__44plusIvEEE10Policy1000EPfSC_iS9_ffNS7_10__identityEEEvT0_T1_T2_T3_T4_T6_E12temp_storage+20];
	add.f32 	%f356, %f355, %f354;
	selp.f32 	%f357, %f356, %f354, %p58;
	setp.gt.s32 	%p59, %r67, 128;
	ld.shared.f32 	%f358, [_ZZN3cub18CUB_300001_SM_10006detail6reduce28DeviceReduceSingleTileKernelINS2_10policy_hubIfyN4cuda3std3__44plusIvEEE10Policy1000EPfSC_iS9_ffNS7_10__identityEEEvT0_T1_T2_T3_T4_T6_E12temp_storage+24];
	add.f32 	%f359, %f358, %f357;
	selp.f32 	%f360, %f359, %f357, %p59;
	setp.gt.s32 	%p60, %r67, 160;
	ld.shared.f32 	%f361, [_ZZN3cub18CUB_300001_SM_10006detail6reduce28DeviceReduceSingleTileKernelINS2_10policy_hubIfyN4cuda3std3__44plusIvEEE10Policy1000EPfSC_iS9_ffNS7_10__identityEEEvT0_T1_T2_T3_T4_T6_E12temp_storage+28];
	add.f32 	%f362, %f361, %f360;
	selp.f32 	%f363, %f362, %f360, %p60;
	setp.gt.s32 	%p61, %r67, 192;
	ld.shared.f32 	%f364, [_ZZN3cub18CUB_300001_SM_10006detail6reduce28DeviceReduceSingleTileKernelINS2_10policy_hubIfyN4cuda3std3__44plusIvEEE10Policy1000EPfSC_iS9_ffNS7_10__identityEEEvT0_T1_T2_T3_T4_T6_E12temp_storage+32];
	add.f32 	%f365, %f364, %f363;
	selp.f32 	%f366, %f365, %f363, %p61;
	setp.gt.s32 	%p62, %r67, 224;
	ld.shared.f32 	%f367, [_ZZN3cub18CUB_300001_SM_10006detail6reduce28DeviceReduceSingleTileKernelINS2_10policy_hubIfyN4cuda3std3__44plusIvEEE10Policy1000EPfSC_iS9_ffNS7_10__identityEEEvT0_T1_T2_T3_T4_T6_E12temp_storage+36];
	add.f32 	%f368, %f367, %f366;
	selp.f32 	%f424, %f368, %f366, %p62;
	bra.uni 	$L__BB14_72;
$L__BB14_22:
	mov.u32 	%r13, %tid.x;
	shl.b32 	%r190, %r13, 2;
	mul.wide.u32 	%rd86, %r190, 4;
	add.s64 	%rd76, %rd16, %rd86;
	// begin inline asm
	ld.global.nc.v2.u64 {%rd74, %rd75}, [%rd76];
	// end inline asm
	mov.b64 	{%r191, %r192}, %rd75;
	mov.b64 	{%r193, %r194}, %rd74;
	mov.b32 	%f226, %r194;
	mov.b32 	%f227, %r193;
	mov.b32 	%f228, %r192;
	mov.b32 	%f229, %r191;
	add.s64 	%rd79, %rd76, 4096;
	// begin inline asm
	ld.global.nc.v2.u64 {%rd77, %rd78}, [%rd79];
	// end inline asm
	mov.b64 	{%r195, %r196}, %rd78;
	mov.b64 	{%r197, %r198}, %rd77;
	mov.b32 	%f230, %r198;
	mov.b32 	%f231, %r197;
	mov.b32 	%f232, %r196;
	mov.b32 	%f233, %r195;
	add.s64 	%rd82, %rd76, 8192;
	// begin inline asm
	ld.global.nc.v2.u64 {%rd80, %rd81}, [%rd82];
	// end inline asm
	mov.b64 	{%r199, %r200}, %rd81;
	mov.b64 	{%r201, %r202}, %rd80;
	mov.b32 	%f234, %r202;
	mov.b32 	%f235, %r201;
	mov.b32 	%f236, %r200;
	mov.b32 	%f237, %r199;
	add.s64 	%rd85, %rd76, 12288;
	// begin inline asm
	ld.global.nc.v2.u64 {%rd83, %rd84}, [%rd85];
	// end inline asm
	mov.b64 	{%r203, %r204}, %rd84;
	mov.b64 	{%r205, %r206}, %rd83;
	mov.b32 	%f238, %r206;
	mov.b32 	%f239, %r205;
	mov.b32 	%f240, %r204;
	mov.b32 	%f241, %r203;
	add.f32 	%f242, %f227, %f226;
	add.f32 	%f243, %f229, %f228;
	add.f32 	%f244, %f231, %f230;
	add.f32 	%f245, %f233, %f232;
	add.f32 	%f246, %f235, %f234;
	add.f32 	%f247, %f237, %f236;
	add.f32 	%f248, %f239, %f238;
	add.f32 	%f249, %f241, %f240;
	add.f32 	%f250, %f242, %f243;
	add.f32 	%f251, %f244, %f245;
	add.f32 	%f252, %f246, %f247;
	add.f32 	%f253, %f248, %f249;
	add.f32 	%f254, %f250, %f251;
	add.f32 	%f255, %f252, %f253;
	add.f32 	%f410, %f254, %f255;
	setp.lt.u32 	%p35, %r67, 8192;
	mov.b32 	%r319, 4096;
	@%p35 bra 	$L__BB14_26;
	add.s32 	%r14, %r67, -4096;
	mov.b32 	%r319, 4096;
$L__BB14_24:
	mul.wide.s32 	%rd99, %r319, 4;
	add.s64 	%rd89, %rd76, %rd99;
	// begin inline asm
	ld.global.nc.v2.u64 {%rd87, %rd88}, [%rd89];
	// end inline asm
	mov.b64 	{%r208, %r209}, %rd88;
	mov.b64 	{%r210, %r211}, %rd87;
	mov.b32 	%f256, %r211;
	mov.b32 	%f257, %r210;
	mov.b32 	%f258, %r209;
	mov.b32 	%f259, %r208;
	add.s64 	%rd92, %rd89, 4096;
	// begin inline asm
	ld.global.nc.v2.u64 {%rd90, %rd91}, [%rd92];
	// end inline asm
	mov.b64 	{%r212, %r213}, %rd91;
	mov.b64 	{%r214, %r215}, %rd90;
	mov.b32 	%f260, %r215;
	mov.b32 	%f261, %r214;
	mov.b32 	%f262, %r213;
	mov.b32 	%f263, %r212;
	add.s64 	%rd95, %rd89, 8192;
	// begin inline asm
	ld.global.nc.v2.u64 {%rd93, %rd94}, [%rd95];
	// end inline asm
	mov.b64 	{%r216, %r217}, %rd94;
	mov.b64 	{%r218, %r219}, %rd93;
	mov.b32 	%f264, %r219;
	mov.b32 	%f265, %r218;
	mov.b32 	%f266, %r217;
	mov.b32 	%f267, %r216;
	add.s64 	%rd98, %rd89, 12288;
	// begin inline asm
	ld.global.nc.v2.u64 {%rd96, %rd97}, [%rd98];
	// end inline asm
	mov.b64 	{%r220, %r221}, %rd97;
	mov.b64 	{%r222, %r223}, %rd96;
	mov.b32 	%f268, %r223;
	mov.b32 	%f269, %r222;
	mov.b32 	%f270, %r221;
	mov.b32 	%f271, %r220;
	add.f32 	%f272, %f410, %f257;
	add.f32 	%f273, %f256, %f259;
	add.f32 	%f274, %f258, %f261;
	add.f32 	%f275, %f260, %f263;
	add.f32 	%f276, %f262, %f265;
	add.f32 	%f277, %f264, %f267;
	add.f32 	%f278, %f266, %f269;
	add.f32 	%f279, %f268, %f271;
	add.f32 	%f280, %f272, %f273;
	add.f32 	%f281, %f274, %f275;
	add.f32 	%f282, %f276, %f277;
	add.f32 	%f283, %f278, %f279;
	add.f32 	%f284, %f280, %f281;
	add.f32 	%f285, %f282, %f283;
	add.f32 	%f286, %f284, %f285;
	add.f32 	%f410, %f286, %f270;
	sub.s32 	%r224, %r67, %r319;
	setp.lt.s32 	%p36, %r224, 4096;
	@%p36 bra 	$L__BB14_34;
	add.s32 	%r319, %r319, 4096;
	setp.le.s32 	%p37, %r319, %r14;
	@%p37 bra 	$L__BB14_24;
$L__BB14_26:
	setp.le.s32 	%p38, %r67, %r319;
	@%p38 bra 	$L__BB14_34;
	sub.s32 	%r18, %r67, %r319;
	setp.ge.s32 	%p39, %r13, %r18;
	@%p39 bra 	$L__BB14_34;
	not.b32 	%r225, %r13;
	add.s32 	%r226, %r67, %r225;
	sub.s32 	%r19, %r226, %r319;
	and.b32  	%r227, %r19, 768;
	setp.eq.s32 	%p40, %r227, 768;
	mov.u32 	%r323, %r13;
	@%p40 bra 	$L__BB14_31;
	add.s32 	%r321, %r13, %r319;
	shr.u32 	%r228, %r19, 8;
	add.s32 	%r229, %r228, 1;
	and.b32  	%r230, %r229, 3;
	neg.s32 	%r320, %r230;
	mov.u32 	%r323, %r13;
$L__BB14_30:
	.pragma "nounroll";
	mul.wide.u32 	%rd101, %r321, 4;
	add.s64 	%rd100, %rd16, %rd101;
	// begin inline asm
	ld.global.nc.u32 %r231, [%rd100];
	// end inline asm
	mov.b32 	%f288, %r231;
	add.f32 	%f410, %f410, %f288;
	add.s32 	%r323, %r323, 256;
	add.s32 	%r321, %r321, 256;
	add.s32 	%r320, %r320, 1;
	setp.ne.s32 	%p41, %r320, 0;
	@%p41 bra 	$L__BB14_30;
$L__BB14_31:
	setp.lt.u32 	%p42, %r19, 768;
	@%p42 bra 	$L__BB14_34;
	cvt.u64.u32 	%rd102, %r323;
	cvt.u64.u32 	%rd103, %r319;
	add.s64 	%rd104, %rd102, %rd103;
	shl.b64 	%rd105, %rd104, 2;
	add.s64 	%rd106, %rd105, %rd16;
	add.s64 	%rd122, %rd106, 2048;
	add.s32 	%r324, %r323, %r319;
$L__BB14_33:
	mul.wide.u32 	%rd111, %r324, 4;
	add.s64 	%rd107, %rd16, %rd111;
	// begin inline asm
	ld.global.nc.u32 %r232, [%rd107];
	// end inline asm
	mov.b32 	%f289, %r232;
	add.f32 	%f290, %f410, %f289;
	add.s64 	%rd108, %rd122, -1024;
	// begin inline asm
	ld.global.nc.u32 %r233, [%rd108];
	// end inline asm
	mov.b32 	%f291, %r233;
	add.f32 	%f292, %f290, %f291;
	// begin inline asm
	ld.global.nc.u32 %r234, [%rd122];
	// end inline asm
	mov.b32 	%f293, %r234;
	add.f32 	%f294, %f292, %f293;
	add.s64 	%rd110, %rd122, 1024;
	// begin inline asm
	ld.global.nc.u32 %r235, [%rd110];
	// end inline asm
	mov.b32 	%f295, %r235;
	add.f32 	%f410, %f294, %f295;
	add.s32 	%r323, %r323, 1024;
	add.s64 	%rd122, %rd122, 4096;
	add.s32 	%r324, %r324, 1024;
	setp.lt.s32 	%p43, %r323, %r18;
	@%p43 bra 	$L__BB14_33;
$L__BB14_34:
	// begin inline asm
	mov.u32 %r236, %laneid;
	// end inline asm
	mov.b32 	%r237, 1;
	mov.b32 	%r250, 31;
	mov.b32 	%r251, -1;
	// begin inline asm
	{  .reg .f32 r0;  .reg .pred p;  shfl.sync.down.b32 r0|p, %f410, %r237, %r250, %r251;  @p add.f32 r0, r0, %f410;  mov.f32 %f296, r0;}
	// end inline asm
	mov.b32 	%r240, 2;
	// begin inline asm
	{  .reg .f32 r0;  .reg .pred p;  shfl.sync.down.b32 r0|p, %f296, %r240, %r250, %r251;  @p add.f32 r0, r0, %f296;  mov.f32 %f299, r0;}
	// end inline asm
	mov.b32 	%r243, 4;
	// begin inline asm
	{  .reg .f32 r0;  .reg .pred p;  shfl.sync.down.b32 r0|p, %f299, %r243, %r250, %r251;  @p add.f32 r0, r0, %f299;  mov.f32 %f302, r0;}
	// end inline asm
	mov.b32 	%r246, 8;
	// begin inline asm
	{  .reg .f32 r0;  .reg .pred p;  shfl.sync.down.b32 r0|p, %f302, %r246, %r250, %r251;  @p add.f32 r0, r0, %f302;  mov.f32 %f305, r0;}
	// end inline asm
	mov.b32 	%r249, 16;
	// begin inline asm
	{  .reg .f32 r0;  .reg .pred p;  shfl.sync.down.b32 r0|p, %f305, %r249, %r250, %r251;  @p add.f32 r0, r0, %f305;  mov.f32 %f424, r0;}
	// end inline asm
	setp.ne.s32 	%p44, %r236, 0;
	@%p44 bra 	$L__BB14_36;
	shr.u32 	%r252, %r13, 3;
	and.b32  	%r253, %r252, 124;
	mov.u32 	%r254, _ZZN3cub18CUB_300001_SM_10006detail6reduce28DeviceReduceSingleTileKernelINS2_10policy_hubIfyN4cuda3std3__44plusIvEEE10Policy1000EPfSC_iS9_ffNS7_10__identityEEEvT0_T1_T2_T3_T4_T6_E12temp_storage;
	add.s32 	%r255, %r254, %r253;
	st.shared.f32 	[%r255+8], %f424;
$L__BB14_36:
	bar.sync 	0;
	setp.ne.s32 	%p45, %r13, 0;
	@%p45 bra 	$L__BB14_72;
	ld.shared.f32 	%f311, [_ZZN3cub18CUB_300001_SM_10006detail6reduce28DeviceReduceSingleTileKernelINS2_10policy_hubIfyN4cuda3std3__44plusIvEEE10Policy1000EPfSC_iS9_ffNS7_10__identityEEEvT0_T1_T2_T3_T4_T6_E12temp_storage+12];
	add.f32 	%f312, %f424, %f311;
	ld.shared.f32 	%f313, [_ZZN3cub18CUB_300001_SM_10006detail6reduce28DeviceReduceSingleTileKernelINS2_10policy_hubIfyN4cuda3std3__44plusIvEEE10Policy1000EPfSC_iS9_ffNS7_10__identityEEEvT0_T1_T2_T3_T4_T6_E12temp_storage+16];
	add.f32 	%f314, %f312, %f313;
	ld.shared.f32 	%f315, [_ZZN3cub18CUB_300001_SM_10006detail6reduce28DeviceReduceSingleTileKernelINS2_10policy_hubIfyN4cuda3std3__44plusIvEEE10Policy1000EPfSC_iS9_ffNS7_10__identityEEEvT0_T1_T2_T3_T4_T6_E12temp_storage+20];
	add.f32 	%f316, %f314, %f315;
	ld.shared.f32 	%f317, [_ZZN3cub18CUB_300001_SM_10006detail6reduce28DeviceReduceSingleTileKernelINS2_10policy_hubIfyN4cuda3std3__44plusIvEEE10Policy1000EPfSC_iS9_ffNS7_10__identityEEEvT0_T1_T2_T3_T4_T6_E12temp_storage+24];
	add.f32 	%f318, %f316, %f317;
	ld.shared.f32 	%f319, [_ZZN3cub18CUB_300001_SM_10006detail6reduce28DeviceReduceSingleTileKernelINS2_10policy_hubIfyN4cuda3std3__44plusIvEEE10Policy1000EPfSC_iS9_ffNS7_10__identityEEEvT0_T1_T2_T3_T4_T6_E12temp_storage+28];
	add.f32 	%f320, %f318, %f319;
	ld.shared.f32 	%f321, [_ZZN3cub18CUB_300001_SM_10006detail6reduce28DeviceReduceSingleTileKernelINS2_10policy_hubIfyN4cuda3std3__44plusIvEEE10Policy1000EPfSC_iS9_ffNS7_10__identityEEEvT0_T1_T2_T3_T4_T6_E12temp_storage+32];
	add.f32 	%f322, %f320, %f321;
	ld.shared.f32 	%f323, [_ZZN3cub18CUB_300001_SM_10006detail6reduce28DeviceReduceSingleTileKernelINS2_10policy_hubIfyN4cuda3std3__44plusIvEEE10Policy1000EPfSC_iS9_ffNS7_10__identityEEEvT0_T1_T2_T3_T4_T6_E12temp_storage+36];
	add.f32 	%f424, %f322, %f323;
	bra.uni 	$L__BB14_72;
$L__BB14_38:
	setp.gt.s32 	%p3, %r67, 4095;
	@%p3 bra 	$L__BB14_56;
	mov.u32 	%r34, %tid.x;
	setp.ge.s32 	%p15, %r34, %r67;
	mov.f32 	%f416, 0f00000000;
	mov.u32 	%r329, %r34;
	@%p15 bra 	$L__BB14_41;
	mul.wide.u32 	%rd66, %r34, 4;
	add.s64 	%rd65, %rd16, %rd66;
	// begin inline asm
	ld.global.nc.u32 %r134, [%rd65];
	// end inline asm
	mov.b32 	%f416, %r134;
	add.s32 	%r329, %r34, 256;
$L__BB14_41:
	setp.ge.s32 	%p16, %r329, %r67;
	@%p16 bra 	$L__BB14_47;
	not.b32 	%r135, %r329;
	add.s32 	%r37, %r67, %r135;
	and.b32  	%r136, %r37, 768;
	setp.eq.s32 	%p17, %r136, 768;
	@%p17 bra 	$L__BB14_45;
	mul.wide.u32 	%rd67, %r329, 4;
	add.s64 	%rd123, %rd16, %rd67;
	shr.u32 	%r137, %r37, 8;
	add.s32 	%r138, %r137, 1;
	and.b32  	%r139, %r138, 3;
	neg.s32 	%r327, %r139;
$L__BB14_44:
	.pragma "nounroll";
	// begin inline asm
	ld.global.nc.u32 %r140, [%rd123];
	// end inline asm
	mov.b32 	%f155, %r140;
	add.f32 	%f416, %f416, %f155;
	add.s32 	%r329, %r329, 256;
	add.s64 	%rd123, %rd123, 1024;
	add.s32 	%r327, %r327, 1;
	setp.ne.s32 	%p18, %r327, 0;
	@%p18 bra 	$L__BB14_44;
$L__BB14_45:
	setp.lt.u32 	%p19, %r37, 768;
	@%p19 bra 	$L__BB14_47;
$L__BB14_46:
	mul.wide.s32 	%rd73, %r329, 4;
	add.s64 	%rd69, %rd16, %rd73;
	// begin inline asm
	ld.global.nc.u32 %r141, [%rd69];
	// end inline asm
	mov.b32 	%f156, %r141;
	add.f32 	%f157, %f416, %f156;
	add.s64 	%rd70, %rd69, 1024;
	// begin inline asm
	ld.global.nc.u32 %r142, [%rd70];
	// end inline asm
	mov.b32 	%f158, %r142;
	add.f32 	%f159, %f157, %f158;
	add.s64 	%rd71, %rd69, 2048;
	// begin inline asm
	ld.global.nc.u32 %r143, [%rd71];
	// end inline asm
	mov.b32 	%f160, %r143;
	add.f32 	%f161, %f159, %f160;
	add.s64 	%rd72, %rd69, 3072;
	// begin inline asm
	ld.global.nc.u32 %r144, [%rd72];
	// end inline asm
	mov.b32 	%f162, %r144;
	add.f32 	%f416, %f161, %f162;
	add.s32 	%r329, %r329, 1024;
	setp.lt.s32 	%p20, %r329, %r67;
	@%p20 bra 	$L__BB14_46;
$L__BB14_47:
	setp.lt.s32 	%p21, %r67, 256;
	@%p21 bra 	$L__BB14_52;
	// begin inline asm
	mov.u32 %r169, %laneid;
	// end inline asm
	mov.b32 	%r170, 1;
	mov.b32 	%r183, 31;
	mov.b32 	%r184, -1;
	// begin inline asm
	{  .reg .f32 r0;  .reg .pred p;  shfl.sync.down.b32 r0|p, %f416, %r170, %r183, %r184;  @p add.f32 r0, r0, %f416;  mov.f32 %f198, r0;}
	// end inline asm
	mov.b32 	%r173, 2;
	// begin inline asm
	{  .reg .f32 r0;  .reg .pred p;  shfl.sync.down.b32 r0|p, %f198, %r173, %r183, %r184;  @p add.f32 r0, r0, %f198;  mov.f32 %f201, r0;}
	// end inline asm
	mov.b32 	%r176, 4;
	// begin inline asm
	{  .reg .f32 r0;  .reg .pred p;  shfl.sync.down.b32 r0|p, %f201, %r176, %r183, %r184;  @p add.f32 r0, r0, %f201;  mov.f32 %f204, r0;}
	// end inline asm
	mov.b32 	%r179, 8;
	// begin inline asm
	{  .reg .f32 r0;  .reg .pred p;  shfl.sync.down.b32 r0|p, %f204, %r179, %r183, %r184;  @p add.f32 r0, r0, %f204;  mov.f32 %f207, r0;}
	// end inline asm
	mov.b32 	%r182, 16;
	// begin inline asm
	{  .reg .f32 r0;  .reg .pred p;  shfl.sync.down.b32 r0|p, %f207, %r182, %r183, %r184;  @p add.f32 r0, r0, %f207;  mov.f32 %f424, r0;}
	// end inline asm
	setp.ne.s32 	%p32, %r169, 0;
	@%p32 bra 	$L__BB14_50;
	shr.u32 	%r185, %r34, 3;
	and.b32  	%r186, %r185, 124;
	mov.u32 	%r187, _ZZN3cub18CUB_300001_SM_10006detail6reduce28DeviceReduceSingleTileKernelINS2_10policy_hubIfyN4cuda3std3__44plusIvEEE10Policy1000EPfSC_iS9_ffNS7_10__identityEEEvT0_T1_T2_T3_T4_T6_E12temp_storage;
	add.s32 	%r188, %r187, %r186;
	st.shared.f32 	[%r188+8], %f424;
$L__BB14_50:
	bar.sync 	0;
	setp.ne.s32 	%p33, %r34, 0;
	@%p33 bra 	$L__BB14_72;
	ld.shared.f32 	%f213, [_ZZN3cub18CUB_300001_SM_10006detail6reduce28DeviceReduceSingleTileKernelINS2_10policy_hubIfyN4cuda3std3__44plusIvEEE10Policy1000EPfSC_iS9_ffNS7_10__identityEEEvT0_T1_T2_T3_T4_T6_E12temp_storage+12];
	add.f32 	%f214, %f424, %f213;
	ld.shared.f32 	%f215, [_ZZN3cub18CUB_300001_SM_10006detail6reduce28DeviceReduceSingleTileKernelINS2_10policy_hubIfyN4cuda3std3__44plusIvEEE10Policy1000EPfSC_iS9_ffNS7_10__identityEEEvT0_T1_T2_T3_T4_T6_E12temp_storage+16];
	add.f32 	%f216, %f214, %f215;
	ld.shared.f32 	%f217, [_ZZN3cub18CUB_300001_SM_10006detail6reduce28DeviceReduceSingleTileKernelINS2_10policy_hubIfyN4cuda3std3__44plusIvEEE10Policy1000EPfSC_iS9_ffNS7_10__identityEEEvT0_T1_T2_T3_T4_T6_E12temp_storage+20];
	add.f32 	%f218, %f216, %f217;
	ld.shared.f32 	%f219, [_ZZN3cub18CUB_300001_SM_10006detail6reduce28DeviceReduceSingleTileKernelINS2_10policy_hubIfyN4cuda3std3__44plusIvEEE10Policy1000EPfSC_iS9_ffNS7_10__identityEEEvT0_T1_T2_T3_T4_T6_E12temp_storage+24];
	add.f32 	%f220, %f218, %f219;
	ld.shared.f32 	%f221, [_ZZN3cub18CUB_300001_SM_10006detail6reduce28DeviceReduceSingleTileKernelINS2_10policy_hubIfyN4cuda3std3__44plusIvEEE10Policy1000EPfSC_iS9_ffNS7_10__identityEEEvT0_T1_T2_T3_T4_T6_E12temp_storage+28];
	add.f32 	%f222, %f220, %f221;
	ld.shared.f32 	%f223, [_ZZN3cub18CUB_300001_SM_10006detail6reduce28DeviceReduceSingleTileKernelINS2_10policy_hubIfyN4cuda3std3__44plusIvEEE10Policy1000EPfSC_iS9_ffNS7_10__identityEEEvT0_T1_T2_T3_T4_T6_E12temp_storage+32];
	add.f32 	%f224, %f222, %f223;
	ld.shared.f32 	%f225, [_ZZN3cub18CUB_300001_SM_10006detail6reduce28DeviceReduceSingleTileKernelINS2_10policy_hubIfyN4cuda3std3__44plusIvEEE10Policy1000EPfSC_iS9_ffNS7_10__identityEEEvT0_T1_T2_T3_T4_T6_E12temp_storage+36];
	add.f32 	%f424, %f224, %f225;
	bra.uni 	$L__BB14_72;
$L__BB14_52:
	// begin inline asm
	mov.u32 %r145, %laneid;
	// end inline asm
	and.b32  	%r161, %r34, 992;
	add.s32 	%r162, %r161, 32;
	setp.gt.s32 	%p22, %r162, %r67;
	not.b32 	%r163, %r161;
	add.s32 	%r164, %r67, %r163;
	selp.b32 	%r159, %r164, 31, %p22;
	mov.b32 	%r146, 1;
	mov.b32 	%r160, -1;
	// begin inline asm
	{  .reg .f32 r0;  .reg .pred p;  shfl.sync.down.b32 r0|p, %f416, %r146, %r159, %r160;  @p add.f32 r0, r0, %f416;  mov.f32 %f163, r0;}
	// end inline asm
	mov.b32 	%r149, 2;
	// begin inline asm
	{  .reg .f32 r0;  .reg .pred p;  shfl.sync.down.b32 r0|p, %f163, %r149, %r159, %r160;  @p add.f32 r0, r0, %f163;  mov.f32 %f166, r0;}
	// end inline asm
	mov.b32 	%r152, 4;
	// begin inline asm
	{  .reg .f32 r0;  .reg .pred p;  shfl.sync.down.b32 r0|p, %f166, %r152, %r159, %r160;  @p add.f32 r0, r0, %f166;  mov.f32 %f169, r0;}
	// end inline asm
	mov.b32 	%r155, 8;
	// begin inline asm
	{  .reg .f32 r0;  .reg .pred p;  shfl.sync.down.b32 r0|p, %f169, %r155, %r159, %r160;  @p add.f32 r0, r0, %f169;  mov.f32 %f172, r0;}
	// end inline asm
	mov.b32 	%r158, 16;
	// begin inline asm
	{  .reg .f32 r0;  .reg .pred p;  shfl.sync.down.b32 r0|p, %f172, %r158, %r159, %r160;  @p add.f32 r0, r0, %f172;  mov.f32 %f424, r0;}
	// end inline asm
	setp.ne.s32 	%p23, %r145, 0;
	@%p23 bra 	$L__BB14_54;
	shr.u32 	%r165, %r34, 3;
	and.b32  	%r166, %r165, 124;
	mov.u32 	%r167, _ZZN3cub18CUB_300001_SM_10006detail6reduce28DeviceReduceSingleTileKernelINS2_10policy_hubIfyN4cuda3std3__44plusIvEEE10Policy1000EPfSC_iS9_ffNS7_10__identityEEEvT0_T1_T2_T3_T4_T6_E12temp_storage;
	add.s32 	%r168, %r167, %r166;
	st.shared.f32 	[%r168+8], %f424;
$L__BB14_54:
	bar.sync 	0;
	setp.ne.s32 	%p24, %r34, 0;
	@%p24 bra 	$L__BB14_72;
	setp.gt.s32 	%p25, %r67, 32;
	ld.shared.f32 	%f178, [_ZZN3cub18CUB_300001_SM_10006detail6reduce28DeviceReduceSingleTileKernelINS2_10policy_hubIfyN4cuda3std3__44plusIvEEE10Policy1000EPfSC_iS9_ffNS7_10__identityEEEvT0_T1_T2_T3_T4_T6_E12temp_storage+12];
	add.f32 	%f179, %f424, %f178;
	selp.f32 	%f180, %f179, %f424, %p25;
	setp.gt.s32 	%p26, %r67, 64;
	ld.shared.f32 	%f181, [_ZZN3cub18CUB_300001_SM_10006detail6reduce28DeviceReduceSingleTileKernelINS2_10policy_hubIfyN4cuda3std3__44plusIvEEE10Policy1000EPfSC_iS9_ffNS7_10__identityEEEvT0_T1_T2_T3_T4_T6_E12temp_storage+16];
	add.f32 	%f182, %f181, %f180;
	selp.f32 	%f183, %f182, %f180, %p26;
	setp.gt.s32 	%p27, %r67, 96;
	ld.shared.f32 	%f184, [_ZZN3cub18CUB_300001_SM_10006detail6reduce28DeviceReduceSingleTileKernelINS2_10policy_hubIfyN4cuda3std3__44plusIvEEE10Policy1000EPfSC_iS9_ffNS7_10__identityEEEvT0_T1_T2_T3_T4_T6_E12temp_storage+20];
	add.f32 	%f185, %f184, %f183;
	selp.f32 	%f186, %f185, %f183, %p27;
	setp.gt.s32 	%p28, %r67, 128;
	ld.shared.f32 	%f187, [_ZZN3cub18CUB_300001_SM_10006detail6reduce28DeviceReduceSingleTileKernelINS2_10policy_hubIfyN4cuda3std3__44plusIvEEE10Policy1000EPfSC_iS9_ffNS7_10__identityEEEvT0_T1_T2_T3_T4_T6_E12temp_storage+24];
	add.f32 	%f188, %f187, %f186;
	selp.f32 	%f189, %f188, %f186, %p28;
	setp.gt.s32 	%p29, %r67, 160;
	ld.shared.f32 	%f190, [_ZZN3cub18CUB_300001_SM_10006detail6reduce28DeviceReduceSingleTileKernelINS2_10policy_hubIfyN4cuda3std3__44plusIvEEE10Policy1000EPfSC_iS9_ffNS7_10__identityEEEvT0_T1_T2_T3_T4_T6_E12temp_storage+28];
	add.f32 	%f191, %f190, %f189;
	selp.f32 	%f192, %f191, %f189, %p29;
	setp.gt.s32 	%p30, %r67, 192;
	ld.shared.f32 	%f193, [_ZZN3cub18CUB_300001_SM_10006detail6reduce28DeviceReduceSingleTileKernelINS2_10policy_hubIfyN4cuda3std3__44plusIvEEE10Policy1000EPfSC_iS9_ffNS7_10__identityEEEvT0_T1_T2_T3_T4_T6_E12temp_storage+32];
	add.f32 	%f194, %f193, %f192;
	selp.f32 	%f195, %f194, %f192, %p30;
	setp.gt.s32 	%p31, %r67, 224;
	ld.shared.f32 	%f196, [_ZZN3cub18CUB_300001_SM_10006detail6reduce28DeviceReduceSingleTileKernelINS2_10policy_hubIfyN4cuda3std3__44plusIvEEE10Policy1000EPfSC_iS9_ffNS7_10__identityEEEvT0_T1_T2_T3_T4_T6_E12temp_storage+36];
	add.f32 	%f197, %f196, %f195;
	selp.f32 	%f424, %f197, %f195, %p31;
	bra.uni 	$L__BB14_72;
$L__BB14_56:
	mov.u32 	%r46, %tid.x;
	mul.wide.u32 	%rd35, %r46, 4;
	add.s64 	%rd19, %rd16, %rd35;
	// begin inline asm
	ld.global.nc.u32 %r68, [%rd19];
	// end inline asm
	mov.b32 	%f55, %r68;
	add.s64 	%rd20, %rd19, 1024;
	// begin inline asm
	ld.global.nc.u32 %r69, [%rd20];
	// end inline asm
	mov.b32 	%f56, %r69;
	add.s64 	%rd21, %rd19, 2048;
	// begin inline asm
	ld.global.nc.u32 %r70, [%rd21];
	// end inline asm
	mov.b32 	%f57, %r70;
	add.s64 	%rd22, %rd19, 3072;
	// begin inline asm
	ld.global.nc.u32 %r71, [%rd22];
	// end inline asm
	mov.b32 	%f58, %r71;
	add.s64 	%rd23, %rd19, 4096;
	// begin inline asm
	ld.global.nc.u32 %r72, [%rd23];
	// end inline asm
	mov.b32 	%f59, %r72;
	add.s64 	%rd24, %rd19, 5120;
	// begin inline asm
	ld.global.nc.u32 %r73, [%rd24];
	// end inline asm
	mov.b32 	%f60, %r73;
	add.s64 	%rd25, %rd19, 6144;
	// begin inline asm
	ld.global.nc.u32 %r74, [%rd25];
	// end inline asm
	mov.b32 	%f61, %r74;
	add.s64 	%rd26, %rd19, 7168;
	// begin inline asm
	ld.global.nc.u32 %r75, [%rd26];
	// end inline asm
	mov.b32 	%f62, %r75;
	add.s64 	%rd27, %rd19, 8192;
	// begin inline asm
	ld.global.nc.u32 %r76, [%rd27];
	// end inline asm
	mov.b32 	%f63, %r76;
	add.s64 	%rd28, %rd19, 9216;
	// begin inline asm
	ld.global.nc.u32 %r77, [%rd28];
	// end inline asm
	mov.b32 	%f64, %r77;
	add.s64 	%rd29, %rd19, 10240;
	// begin inline asm
	ld.global.nc.u32 %r78, [%rd29];
	// end inline asm
	mov.b32 	%f65, %r78;
	add.s64 	%rd30, %rd19, 11264;
	// begin inline asm
	ld.global.nc.u32 %r79, [%rd30];
	// end inline asm
	mov.b32 	%f66, %r79;
	add.s64 	%rd31, %rd19, 12288;
	// begin inline asm
	ld.global.nc.u32 %r80, [%rd31];
	// end inline asm
	mov.b32 	%f67, %r80;
	add.s64 	%rd32, %rd19, 13312;
	// begin inline asm
	ld.global.nc.u32 %r81, [%rd32];
	// end inline asm
	mov.b32 	%f68, %r81;
	add.s64 	%rd33, %rd19, 14336;
	// begin inline asm
	ld.global.nc.u32 %r82, [%rd33];
	// end inline asm
	mov.b32 	%f69, %r82;
	add.s64 	%rd34, %rd19, 15360;
	// begin inline asm
	ld.global.nc.u32 %r83, [%rd34];
	// end inline asm
	mov.b32 	%f70, %r83;
	add.f32 	%f71, %f55, %f56;
	add.f32 	%f72, %f57, %f58;
	add.f32 	%f73, %f59, %f60;
	add.f32 	%f74, %f61, %f62;
	add.f32 	%f75, %f63, %f64;
	add.f32 	%f76, %f65, %f66;
	add.f32 	%f77, %f67, %f68;
	add.f32 	%f78, %f69, %f70;
	add.f32 	%f79, %f71, %f72;
	add.f32 	%f80, %f73, %f74;
	add.f32 	%f81, %f75, %f76;
	add.f32 	%f82, %f77, %f78;
	add.f32 	%f83, %f79, %f80;
	add.f32 	%f84, %f81, %f82;
	add.f32 	%f423, %f83, %f84;
	setp.lt.u32 	%p4, %r67, 8192;
	mov.b32 	%r332, 4096;
	@%p4 bra 	$L__BB14_60;
	add.s32 	%r47, %r67, -4096;
	mov.b32 	%r332, 4096;
$L__BB14_58:
	mul.wide.s32 	%rd52, %r332, 4;
	add.s64 	%rd36, %rd19, %rd52;
	// begin inline asm
	ld.global.nc.u32 %r86, [%rd36];
	// end inline asm
	mov.b32 	%f85, %r86;
	add.s64 	%rd37, %rd36, 1024;
	// begin inline asm
	ld.global.nc.u32 %r87, [%rd37];
	// end inline asm
	mov.b32 	%f86, %r87;
	add.s64 	%rd38, %rd36, 2048;
	// begin inline asm
	ld.global.nc.u32 %r88, [%rd38];
	// end inline asm
	mov.b32 	%f87, %r88;
	add.s64 	%rd39, %rd36, 3072;
	// begin inline asm
	ld.global.nc.u32 %r89, [%rd39];
	// end inline asm
	mov.b32 	%f88, %r89;
	add.s64 	%rd40, %rd36, 4096;
	// begin inline asm
	ld.global.nc.u32 %r90, [%rd40];
	// end inline asm
	mov.b32 	%f89, %r90;
	add.s64 	%rd41, %rd36, 5120;
	// begin inline asm
	ld.global.nc.u32 %r91, [%rd41];
	// end inline asm
	mov.b32 	%f90, %r91;
	add.s64 	%rd42, %rd36, 6144;
	// begin inline asm
	ld.global.nc.u32 %r92, [%rd42];
	// end inline asm
	mov.b32 	%f91, %r92;
	add.s64 	%rd43, %rd36, 7168;
	// begin inline asm
	ld.global.nc.u32 %r93, [%rd43];
	// end inline asm
	mov.b32 	%f92, %r93;
	add.s64 	%rd44, %rd36, 8192;
	// begin inline asm
	ld.global.nc.u32 %r94, [%rd44];
	// end inline asm
	mov.b32 	%f93, %r94;
	add.s64 	%rd45, %rd36, 9216;
	// begin inline asm
	ld.global.nc.u32 %r95, [%rd45];
	// end inline asm
	mov.b32 	%f94, %r95;
	add.s64 	%rd46, %rd36, 10240;
	// begin inline asm
	ld.global.nc.u32 %r96, [%rd46];
	// end inline asm
	mov.b32 	%f95, %r96;
	add.s64 	%rd47, %rd36, 11264;
	// begin inline asm
	ld.global.nc.u32 %r97, [%rd47];
	// end inline asm
	mov.b32 	%f96, %r97;
	add.s64 	%rd48, %rd36, 12288;
	// begin inline asm
	ld.global.nc.u32 %r98, [%rd48];
	// end inline asm
	mov.b32 	%f97, %r98;
	add.s64 	%rd49, %rd36, 13312;
	// begin inline asm
	ld.global.nc.u32 %r99, [%rd49];
	// end inline asm
	mov.b32 	%f98, %r99;
	add.s64 	%rd50, %rd36, 14336;
	// begin inline asm
	ld.global.nc.u32 %r100, [%rd50];
	// end inline asm
	mov.b32 	%f99, %r100;
	add.s64 	%rd51, %rd36, 15360;
	// begin inline asm
	ld.global.nc.u32 %r101, [%rd51];
	// end inline asm
	mov.b32 	%f100, %r101;
	add.f32 	%f101, %f423, %f85;
	add.f32 	%f102, %f86, %f87;
	add.f32 	%f103, %f88, %f89;
	add.f32 	%f104, %f90, %f91;
	add.f32 	%f105, %f92, %f93;
	add.f32 	%f106, %f94, %f95;
	add.f32 	%f107, %f96, %f97;
	add.f32 	%f108, %f98, %f99;
	add.f32 	%f109, %f101, %f102;
	add.f32 	%f110, %f103, %f104;
	add.f32 	%f111, %f105, %f106;
	add.f32 	%f112, %f107, %f108;
	add.f32 	%f113, %f109, %f110;
	add.f32 	%f114, %f111, %f112;
	add.f32 	%f115, %f113, %f114;
	add.f32 	%f423, %f115, %f100;
	sub.s32 	%r102, %r67, %r332;
	setp.lt.s32 	%p5, %r102, 4096;
	@%p5 bra 	$L__BB14_68;
	add.s32 	%r332, %r332, 4096;
	setp.le.s32 	%p6, %r332, %r47;
	@%p6 bra 	$L__BB14_58;
$L__BB14_60:
	setp.le.s32 	%p7, %r67, %r332;
	@%p7 bra 	$L__BB14_68;
	sub.s32 	%r51, %r67, %r332;
	setp.ge.s32 	%p8, %r46, %r51;
	@%p8 bra 	$L__BB14_68;
	not.b32 	%r103, %r46;
	add.s32 	%r104, %r67, %r103;
	sub.s32 	%r52, %r104, %r332;
	and.b32  	%r105, %r52, 768;
	setp.eq.s32 	%p9, %r105, 768;
	mov.u32 	%r336, %r46;
	@%p9 bra 	$L__BB14_65;
	add.s32 	%r334, %r46, %r332;
	shr.u32 	%r106, %r52, 8;
	add.s32 	%r107, %r106, 1;
	and.b32  	%r108, %r107, 3;
	neg.s32 	%r333, %r108;
	mov.u32 	%r336, %r46;
$L__BB14_64:
	.pragma "nounroll";
	mul.wide.u32 	%rd54, %r334, 4;
	add.s64 	%rd53, %rd16, %rd54;
	// begin inline asm
	ld.global.nc.u32 %r109, [%rd53];
	// end inline asm
	mov.b32 	%f117, %r109;
	add.f32 	%f423, %f423, %f117;
	add.s32 	%r336, %r336, 256;
	add.s32 	%r334, %r334, 256;
	add.s32 	%r333, %r333, 1;
	setp.ne.s32 	%p10, %r333, 0;
	@%p10 bra 	$L__BB14_64;
$L__BB14_65:
	setp.lt.u32 	%p11, %r52, 768;
	@%p11 bra 	$L__BB14_68;
	cvt.u64.u32 	%rd55, %r336;
	cvt.u64.u32 	%rd56, %r332;
	add.s64 	%rd57, %rd55, %rd56;
	shl.b64 	%rd58, %rd57, 2;
	add.s64 	%rd59, %rd58, %rd16;
	add.s64 	%rd124, %rd59, 2048;
	add.s32 	%r337, %r336, %r332;
$L__BB14_67:
	mul.wide.u32 	%rd64, %r337, 4;
	add.s64 	%rd60, %rd16, %rd64;
	// begin inline asm
	ld.global.nc.u32 %r110, [%rd60];
	// end inline asm
	mov.b32 	%f118, %r110;
	add.f32 	%f119, %f423, %f118;
	add.s64 	%rd61, %rd124, -1024;
	// begin inline asm
	ld.global.nc.u32 %r111, [%rd61];
	// end inline asm
	mov.b32 	%f120, %r111;
	add.f32 	%f121, %f119, %f120;
	// begin inline asm
	ld.global.nc.u32 %r112, [%rd124];
	// end inline asm
	mov.b32 	%f122, %r112;
	add.f32 	%f123, %f121, %f122;
	add.s64 	%rd63, %rd124, 1024;
	// begin inline asm
	ld.global.nc.u32 %r113, [%rd63];
	// end inline asm
	mov.b32 	%f124, %r113;
	add.f32 	%f423, %f123, %f124;
	add.s32 	%r336, %r336, 1024;
	add.s64 	%rd124, %rd124, 4096;
	add.s32 	%r337, %r337, 1024;
	setp.lt.s32 	%p12, %r336, %r51;
	@%p12 bra 	$L__BB14_67;
$L__BB14_68:
	// begin inline asm
	mov.u32 %r114, %laneid;
	// end inline asm
	mov.b32 	%r115, 1;
	mov.b32 	%r128, 31;
	mov.b32 	%r129, -1;
	// begin inline asm
	{  .reg .f32 r0;  .reg .pred p;  shfl.sync.down.b32 r0|p, %f423, %r115, %r128, %r129;  @p add.f32 r0, r0, %f423;  mov.f32 %f125, r0;}
	// end inline asm
	mov.b32 	%r118, 2;
	// begin inline asm
	{  .reg .f32 r0;  .reg .pred p;  shfl.sync.down.b32 r0|p, %f125, %r118, %r128, %r129;  @p add.f32 r0, r0, %f125;  mov.f32 %f128, r0;}
	// end inline asm
	mov.b32 	%r121, 4;
	// begin inline asm
	{  .reg .f32 r0;  .reg .pred p;  shfl.sync.down.b32 r0|p, %f128, %r121, %r128, %r129;  @p add.f32 r0, r0, %f128;  mov.f32 %f131, r0;}
	// end inline asm
	mov.b32 	%r124, 8;
	// begin inline asm
	{  .reg .f32 r0;  .reg .pred p;  shfl.sync.down.b32 r0|p, %f131, %r124, %r128, %r129;  @p add.f32 r0, r0, %f131;  mov.f32 %f134, r0;}
	// end inline asm
	mov.b32 	%r127, 16;
	// begin inline asm
	{  .reg .f32 r0;  .reg .pred p;  shfl.sync.down.b32 r0|p, %f134, %r127, %r128, %r129;  @p add.f32 r0, r0, %f134;  mov.f32 %f424, r0;}
	// end inline asm
	setp.ne.s32 	%p13, %r114, 0;
	@%p13 bra 	$L__BB14_70;
	shr.u32 	%r130, %r46, 3;
	and.b32  	%r131, %r130, 124;
	mov.u32 	%r132, _ZZN3cub18CUB_300001_SM_10006detail6reduce28DeviceReduceSingleTileKernelINS2_10policy_hubIfyN4cuda3std3__44plusIvEEE10Policy1000EPfSC_iS9_ffNS7_10__identityEEEvT0_T1_T2_T3_T4_T6_E12temp_storage;
	add.s32 	%r133, %r132, %r131;
	st.shared.f32 	[%r133+8], %f424;
$L__BB14_70:
	bar.sync 	0;
	setp.ne.s32 	%p14, %r46, 0;
	@%p14 bra 	$L__BB14_72;
	ld.shared.f32 	%f140, [_ZZN3cub18CUB_300001_SM_10006detail6reduce28DeviceReduceSingleTileKernelINS2_10policy_hubIfyN4cuda3std3__44plusIvEEE10Policy1000EPfSC_iS9_ffNS7_10__identityEEEvT0_T1_T2_T3_T4_T6_E12temp_storage+12];
	add.f32 	%f141, %f424, %f140;
	ld.shared.f32 	%f142, [_ZZN3cub18CUB_300001_SM_10006detail6reduce28DeviceReduceSingleTileKernelINS2_10policy_hubIfyN4cuda3std3__44plusIvEEE10Policy1000EPfSC_iS9_ffNS7_10__identityEEEvT0_T1_T2_T3_T4_T6_E12temp_storage+16];
	add.f32 	%f143, %f141, %f142;
	ld.shared.f32 	%f144, [_ZZN3cub18CUB_300001_SM_10006detail6reduce28DeviceReduceSingleTileKernelINS2_10policy_hubIfyN4cuda3std3__44plusIvEEE10Policy1000EPfSC_iS9_ffNS7_10__identityEEEvT0_T1_T2_T3_T4_T6_E12temp_storage+20];
	add.f32 	%f145, %f143, %f144;
	ld.shared.f32 	%f146, [_ZZN3cub18CUB_300001_SM_10006detail6reduce28DeviceReduceSingleTileKernelINS2_10policy_hubIfyN4cuda3std3__44plusIvEEE10Policy1000EPfSC_iS9_ffNS7_10__identityEEEvT0_T1_T2_T3_T4_T6_E12temp_storage+24];
	add.f32 	%f147, %f145, %f146;
	ld.shared.f32 	%f148, [_ZZN3cub18CUB_300001_SM_10006detail6reduce28DeviceReduceSingleTileKernelINS2_10policy_hubIfyN4cuda3std3__44plusIvEEE10Policy1000EPfSC_iS9_ffNS7_10__identityEEEvT0_T1_T2_T3_T4_T6_E12temp_storage+28];
	add.f32 	%f149, %f147, %f148;
	ld.shared.f32 	%f150, [_ZZN3cub18CUB_300001_SM_10006detail6reduce28DeviceReduceSingleTileKernelINS2_10policy_hubIfyN4cuda3std3__44plusIvEEE10Policy1000EPfSC_iS9_ffNS7_10__identityEEEvT0_T1_T2_T3_T4_T6_E12temp_storage+32];
	add.f32 	%f151, %f149, %f150;
	ld.shared.f32 	%f152, [_ZZN3cub18CUB_300001_SM_10006detail6reduce28DeviceReduceSingleTileKernelINS2_10policy_hubIfyN4cuda3std3__44plusIvEEE10Policy1000EPfSC_iS9_ffNS7_10__identityEEEvT0_T1_T2_T3_T4_T6_E12temp_storage+36];
	add.f32 	%f424, %f151, %f152;
$L__BB14_72:
	mov.u32 	%r311, %tid.x;
	setp.ne.s32 	%p65, %r311, 0;
	@%p65 bra 	$L__BB14_74;
	add.f32 	%f397, %f54, %f424;
	st.global.f32 	[%rd1], %f397;
$L__BB14_74:
	ret;

}


// ===== COMPILED SASS (sm_100) =====

	.target	sm_100

	.elftype	@"ET_EXEC"


//--------------------- .note.nv.tkinfo           --------------------------
	.section	.note.nv.tkinfo,"",@"SHT_NOTE"
	.sectionflags	@"SHF_NOTE_NV_TKINFO"
	.tkinfo
        /*0018*/ 	.word	0x00000002
        /*0030*/ 	.string	""
        /*0030*/ 	.string	"ptxas"
        /*0030*/ 	.string	"Cuda compilation tools, release 13.0, V13.0.88"
        /*0030*/ 	.string	"Build cuda_13.0.r13.0/compiler.36424714_0"
        /*0030*/ 	.string	"-arch sm_100 -m 64 "



//--------------------- .note.nv.cuinfo           --------------------------
	.section	.note.nv.cuinfo,"",@"SHT_NOTE"
	.sectionflags	@"SHF_NOTE_NV_CUINFO"
        /*0018*/ 	.short	0x0002
        /*001a*/ 	.short	0x0064
        /*001c*/ 	.short	0x0082
	.zero		2


//--------------------- .nv.info                  --------------------------
	.section	.nv.info,"",@"SHT_CUDA_INFO"
	.align	4


	//----- nvinfo : EIATTR_REGCOUNT
	.align		4
        /*0000*/ 	.byte	0x04, 0x2f
        /*0002*/ 	.short	(.L_42 - .L_41)
	.align		4
.L_41:
        /*0004*/ 	.word	index@(_Z11test_kernelPfS_i)
        /*0008*/ 	.word	0x0000000a


	//----- nvinfo : EIATTR_FRAME_SIZE
	.align		4
.L_42:
        /*000c*/ 	.byte	0x04, 0x11
        /*000e*/ 	.short	(.L_44 - .L_43)
	.align		4
.L_43:
        /*0010*/ 	.word	index@(_Z11test_kernelPfS_i)
        /*0014*/ 	.word	0x00000000


	//----- nvinfo : EIATTR_REGCOUNT
	.align		4
.L_44:
        /*0018*/ 	.byte	0x04, 0x2f
        /*001a*/ 	.short	(.L_46 - .L_45)
	.align		4
.L_45:
        /*001c*/ 	.word	index@(_Z32populateTensorRandomNormalKernelPfiffi)
        /*0020*/ 	.word	0x00000013


	//----- nvinfo : EIATTR_FRAME_SIZE
	.align		4
.L_46:
        /*0024*/ 	.byte	0x04, 0x11
        /*0026*/ 	.short	(.L_48 - .L_47)
	.align		4
.L_47:
        /*0028*/ 	.word	index@($__internal_2_$__cuda_sm20_sqrt_rn_f32_slowpath)
        /*002c*/ 	.word	0x00000000


	//----- nvinfo : EIATTR_FRAME_SIZE
	.align		4
.L_48:
        /*0030*/ 	.byte	0x04, 0x11
        /*0032*/ 	.short	(.L_50 - .L_49)
	.align		4
.L_49:
        /*0034*/ 	.word	index@(_Z32populateTensorRandomNormalKernelPfiffi)
        /*0038*/ 	.word	0x00000000


	//----- nvinfo : EIATTR_REGCOUNT
	.align		4
.L_50:
        /*003c*/ 	.byte	0x04, 0x2f
        /*003e*/ 	.short	(.L_52 - .L_51)
	.align		4
.L_51:
        /*0040*/ 	.word	index@(_Z23matrixMultiplyAddKernelPfS_S_S_iiib)
        /*0044*/ 	.word	0x00000020


	//----- nvinfo : EIATTR_FRAME_SIZE
	.align		4
.L_52:
        /*0048*/ 	.byte	0x04, 0x11
        /*004a*/ 	.short	(.L_54 - .L_53)
	.align		4
.L_53:
        /*004c*/ 	.word	index@(_Z23matrixMultiplyAddKernelPfS_S_S_iiib)
        /*0050*/ 	.word	0x00000000


	//----- nvinfo : EIATTR_REGCOUNT
	.align		4
.L_54:
        /*0054*/ 	.byte	0x04, 0x2f
        /*0056*/ 	.short	(.L_56 - .L_55)
	.align		4
.L_55:
        /*0058*/ 	.word	index@(_Z10tanhKernelPfS_i)
        /*005c*/ 	.word	0x0000000e


	//----- nvinfo : EIATTR_FRAME_SIZE
	.align		4
.L_56:
        /*0060*/ 	.byte	0x04, 0x11
        /*0062*/ 	.short	(.L_58 - .L_57)
	.align		4
.L_57:
        /*0064*/ 	.word	index@(_Z10tanhKernelPfS_i)
        /*0068*/ 	.word	0x00000000


	//----- nvinfo : EIATTR_REGCOUNT
	.align		4
.L_58:
        /*006c*/ 	.byte	0x04, 0x2f
        /*006e*/ 	.short	(.L_60 - .L_59)
	.align		4
.L_59:
        /*0070*/ 	.word	index@(_Z13softmaxKernelPfS_iib)
        /*0074*/ 	.word	0x0000001f


	//----- nvinfo : EIATTR_FRAME_SIZE
	.align		4
.L_60:
        /*0078*/ 	.byte	0x04, 0x11
        /*007a*/ 	.short	(.L_62 - .L_61)
	.align		4
.L_61:
        /*007c*/ 	.word	index@($__internal_1_$__cuda_sm3x_div_rn_noftz_f32_slowpath)
        /*0080*/ 	.word	0x00000000


	//----- nvinfo : EIATTR_FRAME_SIZE
	.align		4
.L_62:
        /*0084*/ 	.byte	0x04, 0x11
        /*0086*/ 	.short	(.L_64 - .L_63)
	.align		4
.L_63:
        /*0088*/ 	.word	index@(_Z13softmaxKernelPfS_iib)
        /*008c*/ 	.word	0x00000000


	//----- nvinfo : EIATTR_REGCOUNT
	.align		4
.L_64:
        /*0090*/ 	.byte	0x04, 0x2f
        /*0092*/ 	.short	(.L_66 - .L_65)
	.align		4
.L_65:
        /*0094*/ 	.word	index@(_Z18crossEntropyKernelPfS_Piii)
        /*0098*/ 	.word	0x0000000b


	//----- nvinfo : EIATTR_FRAME_SIZE
	.align		4
.L_66:
        /*009c*/ 	.byte	0x04, 0x11
        /*009e*/ 	.short	(.L_68 - .L_67)
	.align		4
.L_67:
        /*00a0*/ 	.word	index@(_Z18crossEntropyKernelPfS_Piii)
        /*00a4*/ 	.word	0x00000000


	//----- nvinfo : EIATTR_REGCOUNT
	.align		4
.L_68:
        /*00a8*/ 	.byte	0x04, 0x2f
        /*00aa*/ 	.short	(.L_70 - .L_69)
	.align		4
.L_69:
        /*00ac*/ 	.word	index@(_Z21subtractOneDivBKernelPfPiii)
        /*00b0*/ 	.word	0x0000000f


	//----- nvinfo : EIATTR_FRAME_SIZE
	.align		4
.L_70:
        /*00b4*/ 	.byte	0x04, 0x11
        /*00b6*/ 	.short	(.L_72 - .L_71)
	.align		4
.L_71:
        /*00b8*/ 	.word	index@($__internal_0_$__cuda_sm3x_div_rn_noftz_f32_slowpath)
        /*00bc*/ 	.word	0x00000000


	//----- nvinfo : EIATTR_FRAME_SIZE
	.align		4
.L_72:
        /*00c0*/ 	.byte	0x04, 0x11
        /*00c2*/ 	.short	(.L_74 - .L_73)
	.align		4
.L_73:
        /*00c4*/ 	.word	index@(_Z21subtractOneDivBKernelPfPiii)
        /*00c8*/ 	.word	0x00000000


	//----- nvinfo : EIATTR_REGCOUNT
	.align		4
.L_74:
        /*00cc*/ 	.byte	0x04, 0x2f
        /*00ce*/ 	.short	(.L_76 - .L_75)
	.align		4
.L_75:
        /*00d0*/ 	.word	index@(_Z15transposeKernelPfPKfii)
        /*00d4*/ 	.word	0x00000010


	//----- nvinfo : EIATTR_FRAME_SIZE
	.align		4
.L_76:
        /*00d8*/ 	.byte	0x04, 0x11
        /*00da*/ 	.short	(.L_78 - .L_77)
	.align		4
.L_77:
        /*00dc*/ 	.word	index@(_Z15transposeKernelPfPKfii)
        /*00e0*/ 	.word	0x00000000


	//----- nvinfo : EIATTR_REGCOUNT
	.align		4
.L_78:
        /*00e4*/ 	.byte	0x04, 0x2f
        /*00e6*/ 	.short	(.L_80 - .L_79)
	.align		4
.L_79:
        /*00e8*/ 	.word	index@(_Z18biasBackwardKernelPfPKfii)
        /*00ec*/ 	.word	0x0000001b


	//----- nvinfo : EIATTR_FRAME_SIZE
	.align		4
.L_80:
        /*00f0*/ 	.byte	0x04, 0x11
        /*00f2*/ 	.short	(.L_82 - .L_81)
	.align		4
.L_81:
        /*00f4*/ 	.word	index@(_Z18biasBackwardKernelPfPKfii)
        /*00f8*/ 	.word	0x00000000


	//----- nvinfo : EIATTR_REGCOUNT
	.align		4
.L_82:
        /*00fc*/ 	.byte	0x04, 0x2f
        /*00fe*/ 	.short	(.L_84 - .L_83)
	.align		4
.L_83:
        /*0100*/ 	.word	index@(_Z18tanhBackwardKernelPfS_S_i)
        /*0104*/ 	.word	0x0000000e


	//----- nvinfo : EIATTR_FRAME_SIZE
	.align		4
.L_84:
        /*0108*/ 	.byte	0x04, 0x11
        /*010a*/ 	.short	(.L_86 - .L_85)
	.align		4
.L_85:
        /*010c*/ 	.word	index@(_Z18tanhBackwardKernelPfS_S_i)
        /*0110*/ 	.word	0x00000000


	//----- nvinfo : EIATTR_REGCOUNT
	.align		4
.L_86:
        /*0114*/ 	.byte	0x04, 0x2f
        /*0116*/ 	.short	(.L_88 - .L_87)
	.align		4
.L_87:
        /*0118*/ 	.word	index@(_Z21parameterUpdateKernelPfS_fi)
        /*011c*/ 	.word	0x0000000a


	//----- nvinfo : EIATTR_FRAME_SIZE
	.align		4
.L_88:
        /*0120*/ 	.byte	0x04, 0x11
        /*0122*/ 	.short	(.L_90 - .L_89)
	.align		4
.L_89:
        /*0124*/ 	.word	index@(_Z21parameterUpdateKernelPfS_fi)
        /*0128*/ 	.word	0x00000000


	//----- nvinfo : EIATTR_REGCOUNT
	.align		4
.L_90:
        /*012c*/ 	.byte	0x04, 0x2f
        /*012e*/ 	.short	(.L_92 - .L_91)
	.align		4
.L_91:
        /*0130*/ 	.word	index@(_ZN3cub18CUB_300001_SM_10006detail11EmptyKernelIvEEvv)
        /*0134*/ 	.word	0x00000004


	//----- nvinfo : EIATTR_FRAME_SIZE
	.align		4
.L_92:
        /*0138*/ 	.byte	0x04, 0x11
        /*013a*/ 	.short	(.L_94 - .L_93)
	.align		4
.L_93:
        /*013c*/ 	.word	index@(_ZN3cub18CUB_300001_SM_10006detail11EmptyKernelIvEEvv)
        /*0140*/ 	.word	0x00000000


	//----- nvinfo : EIATTR_REGCOUNT
	.align		4
.L_94:
        /*0144*/ 	.byte	0x04, 0x2f
        /*0146*/ 	.short	(.L_96 - .L_95)
	.align		4
.L_95:
        /*0148*/ 	.word	index@(_ZN3cub18CUB_300001_SM_10006detail6reduce28DeviceReduceSingleTileKernelINS2_10policy_hubIfyN4cuda3std3__44plusIvEEE10Policy1000EPfSC_yS9_ffNS7_10__identityEEEvT0_T1_T2_T3_T4_T6_)
        /*014c*/ 	.word	0x00000020


	//----- nvinfo : EIATTR_FRAME_SIZE
	.align		4
.L_96:
        /*0150*/ 	.byte	0x04, 0x11
        /*0152*/ 	.short	(.L_98 - .L_97)
	.align		4
.L_97:
        /*0154*/ 	.word	index@(_ZN3cub18CUB_300001_SM_10006detail6reduce28DeviceReduceSingleTileKernelINS2_10policy_hubIfyN4cuda3std3__44plusIvEEE10Policy1000EPfSC_yS9_ffNS7_10__identityEEEvT0_T1_T2_T3_T4_T6_)
        /*0158*/ 	.word	0x00000000


	//----- nvinfo : EIATTR_REGCOUNT
	.align		4
.L_98:
        /*015c*/ 	.byte	0x04, 0x2f
        /*015e*/ 	.short	(.L_100 - .L_99)
	.align		4
.L_99:
        /*0160*/ 	.word	index@(_ZN3cub18CUB_300001_SM_10006detail6reduce18DeviceReduceKernelINS2_10policy_hubIfyN4cuda3std3__44plusIvEEE10Policy1000EPfyS9_fNS7_10__identityEEEvT0_PT3_T1_NS0_13GridEvenShareISH_EET2_T4_)
        /*0164*/ 	.word	0x0000001f


	//----- nvinfo : EIATTR_FRAME_SIZE
	.align		4
.L_100:
        /*0168*/ 	.byte	0x04, 0x11
        /*016a*/ 	.short	(.L_102 - .L_101)
	.align		4
.L_101:
        /*016c*/ 	.word	index@(_ZN3cub18CUB_300001_SM_10006detail6reduce18DeviceReduceKernelINS2_10policy_hubIfyN4cuda3std3__44plusIvEEE10Policy1000EPfyS9_fNS7_10__identityEEEvT0_PT3_T1_NS0_13GridEvenShareISH_EET2_T4_)
        /*0170*/ 	.word	0x00000000


	//----- nvinfo : EIATTR_REGCOUNT
	.align		4
.L_102:
        /*0174*/ 	.byte	0x04, 0x2f
        /*0176*/ 	.short	(.L_104 - .L_103)
	.align		4
.L_103:
        /*0178*/ 	.word	index@(_ZN3cub18CUB_300001_SM_10006detail6reduce28DeviceReduceSingleTileKernelINS2_10policy_hubIfyN4cuda3std3__44plusIvEEE10Policy1000EPfSC_iS9_ffNS7_10__identityEEEvT0_T1_T2_T3_T4_T6_)
        /*017c*/ 	.word	0x0000001e


	//----- nvinfo : EIATTR_FRAME_SIZE
	.align		4
.L_104:
        /*0180*/ 	.byte	0x04, 0x11
        /*0182*/ 	.short	(.L_106 - .L_105)
	.align		4
.L_105:
        /*0184*/ 	.word	index@(_ZN3cub18CUB_300001_SM_10006detail6reduce28DeviceReduceSingleTileKernelINS2_10policy_hubIfyN4cuda3std3__44plusIvEEE10Policy1000EPfSC_iS9_ffNS7_10__identityEEEvT0_T1_T2_T3_T4_T6_)
        /*0188*/ 	.word	0x00000000


	//----- nvinfo : EIATTR_MIN_STACK_SIZE
	.align		4
.L_106:
        /*018c*/ 	.byte	0x04, 0x12
        /*018e*/ 	.short	(.L_108 - .L_107)
	.align		4
.L_107:
        /*0190*/ 	.word	index@(_ZN3cub18CUB_300001_SM_10006detail6reduce28DeviceReduceSingleTileKernelINS2_10policy_hubIfyN4cuda3std3__44plusIvEEE10Policy1000EPfSC_iS9_ffNS7_10__identityEEEvT0_T1_T2_T3_T4_T6_)
        /*0194*/ 	.word	0x00000000


	//----- nvinfo : EIATTR_MIN_STACK_SIZE
	.align		4
.L_108:
        /*0198*/ 	.byte	0x04, 0x12
        /*019a*/ 	.short	(.L_110 - .L_109)
	.align		4
.L_109:
        /*019c*/ 	.word	index@(_ZN3cub18CUB_300001_SM_10006detail6reduce18DeviceReduceKernelINS2_10policy_hubIfyN4cuda3std3__44plusIvEEE10Policy1000EPfyS9_fNS7_10__identityEEEvT0_PT3_T1_NS0_13GridEvenShareISH_EET2_T4_)
        /*01a0*/ 	.word	0x00000000


	//----- nvinfo : EIATTR_MIN_STACK_SIZE
	.align		4
.L_110:
        /*01a4*/ 	.byte	0x04, 0x12
        /*01a6*/ 	.short	(.L_112 - .L_111)
	.align		4
.L_111:
        /*01a8*/ 	.word	index@(_ZN3cub18CUB_300001_SM_10006detail6reduce28DeviceReduceSingleTileKernelINS2_10policy_hubIfyN4cuda3std3__44plusIvEEE10Policy1000EPfSC_yS9_ffNS7_10__identityEEEvT0_T1_T2_T3_T4_T6_)
        /*01ac*/ 	.word	0x00000000


	//----- nvinfo : EIATTR_MIN_STACK_SIZE
	.align		4
.L_112:
        /*01b0*/ 	.byte	0x04, 0x12
        /*01b2*/ 	.short	(.L_114 - .L_113)
	.align		4
.L_113:
        /*01b4*/ 	.word	index@(_ZN3cub18CUB_300001_SM_10006detail11EmptyKernelIvEEvv)
        /*01b8*/ 	.word	0x00000000


	//----- nvinfo : EIATTR_MIN_STACK_SIZE
	.align		4
.L_114:
        /*01bc*/ 	.byte	0x04, 0x12
        /*01be*/ 	.short	(.L_116 - .L_115)
	.align		4
.L_115:
        /*01c0*/ 	.word	index@(_Z21parameterUpdateKernelPfS_fi)
        /*01c4*/ 	.word	0x00000000


	//----- nvinfo : EIATTR_MIN_STACK_SIZE
	.align		4
.L_116:
        /*01c8*/ 	.byte	0x04, 0x12
        /*01ca*/ 	.short	(.L_118 - .L_117)
	.align		4
.L_117:
        /*01cc*/ 	.word	index@(_Z18tanhBackwardKernelPfS_S_i)
        /*01d0*/ 	.word	0x00000000


	//----- nvinfo : EIATTR_MIN_STACK_SIZE
	.align		4
.L_118:
        /*01d4*/ 	.byte	0x04, 0x12
        /*01d6*/ 	.short	(.L_120 - .L_119)
	.align		4
.L_119:
        /*01d8*/ 	.word	index@(_Z18biasBackwardKernelPfPKfii)
        /*01dc*/ 	.word	0x00000000


	//----- nvinfo : EIATTR_MIN_STACK_SIZE
	.align		4
.L_120:
        /*01e0*/ 	.byte	0x04, 0x12
        /*01e2*/ 	.short	(.L_122 - .L_121)
	.align		4
.L_121:
        /*01e4*/ 	.word	index@(_Z15transposeKernelPfPKfii)
        /*01e8*/ 	.word	0x00000000


	//----- nvinfo : EIATTR_MIN_STACK_SIZE
	.align		4
.L_122:
        /*01ec*/ 	.byte	0x04, 0x12
        /*01ee*/ 	.short	(.L_124 - .L_123)
	.align		4
.L_123:
        /*01f0*/ 	.word	index@(_Z21subtractOneDivBKernelPfPiii)
        /*01f4*/ 	.word	0x00000000


	//----- nvinfo : EIATTR_MIN_STACK_SIZE
	.align		4
.L_124:
        /*01f8*/ 	.byte	0x04, 0x12
        /*01fa*/ 	.short	(.L_126 - .L_125)
	.align		4
.L_125:
        /*01fc*/ 	.word	index@(_Z18crossEntropyKernelPfS_Piii)
        /*0200*/ 	.word	0x00000000


	//----- nvinfo : EIATTR_MIN_STACK_SIZE
	.align		4
.L_126:
        /*0204*/ 	.byte	0x04, 0x12
        /*0206*/ 	.short	(.L_128 - .L_127)
	.align		4
.L_127:
        /*0208*/ 	.word	index@(_Z13softmaxKernelPfS_iib)
        /*020c*/ 	.word	0x00000000


	//----- nvinfo : EIATTR_MIN_STACK_SIZE
	.align		4
.L_128:
        /*0210*/ 	.byte	0x04, 0x12
        /*0212*/ 	.short	(.L_130 - .L_129)
	.align		4
.L_129:
        /*0214*/ 	.word	index@(_Z10tanhKernelPfS_i)
        /*0218*/ 	.word	0x00000000


	//----- nvinfo : EIATTR_MIN_STACK_SIZE
	.align		4
.L_130:
        /*021c*/ 	.byte	0x04, 0x12
        /*021e*/ 	.short	(.L_132 - .L_131)
	.align		4
.L_131:
        /*0220*/ 	.word	index@(_Z23matrixMultiplyAddKernelPfS_S_S_iiib)
        /*0224*/ 	.word	0x00000000


	//----- nvinfo : EIATTR_MIN_STACK_SIZE
	.align		4
.L_132:
        /*0228*/ 	.byte	0x04, 0x12
        /*022a*/ 	.short	(.L_134 - .L_133)
	.align		4
.L_133:
        /*022c*/ 	.word	index@(_Z32populateTensorRandomNormalKernelPfiffi)
        /*0230*/ 	.word	0x00000000


	//----- nvinfo : EIATTR_MIN_STACK_SIZE
	.align		4
.L_134:
        /*0234*/ 	.byte	0x04, 0x12
        /*0236*/ 	.short	(.L_136 - .L_135)
	.align		4
.L_135:
        /*0238*/ 	.word	index@(_Z11test_kernelPfS_i)
        /*023c*/ 	.word	0x00000000
.L_136:


//--------------------- .nv.compat                --------------------------
	.section	.nv.compat,"",@"SHT_CUDA_COMPAT_INFO"
	.align	4
        /*0000*/ 	.byte	0x02, 0x09, 0x00, 0x00, 0x02, 0x02, 0x01, 0x00, 0x02, 0x05, 0x05, 0x00, 0x03, 0x07, 0x01, 0x01
        /*0010*/ 	.byte	0x02, 0x03, 0x00, 0x00, 0x02, 0x06, 0x01, 0x00, 0x04, 0x0b, 0x08, 0x00, 0x01, 0x00, 0x00, 0x00
        /*0020*/ 	.byte	0x00, 0x00, 0x00, 0x00


//--------------------- .nv.info._ZN3cub18CUB_300001_SM_10006detail6reduce28DeviceReduceSingleTileKernelINS2_10policy_hubIfyN4cuda3std3__44plusIvEEE10Policy1000EPfSC_iS9_ffNS7_10__identityEEEvT0_T1_T2_T3_T4_T6_ --------------------------
	.section	.nv.info._ZN3cub18CUB_300001_SM_10006detail6reduce28DeviceReduceSingleTileKernelINS2_10policy_hubIfyN4cuda3std3__44plusIvEEE10Policy1000EPfSC_iS9_ffNS7_10__identityEEEvT0_T1_T2_T3_T4_T6_,"",@"SHT_CUDA_INFO"
	.sectionflags	@""
	.align	4


	//----- nvinfo : EIATTR_CUDA_API_VERSION
	.align		4
        /*0000*/ 	.byte	0x04, 0x37
        /*0002*/ 	.short	(.L_138 - .L_137)
.L_137:
        /*0004*/ 	.word	0x00000082


	//----- nvinfo : EIATTR_KPARAM_INFO
	.align		4
.L_138:
        /*0008*/ 	.byte	0x04, 0x17
        /*000a*/ 	.short	(.L_140 - .L_139)
.L_139:
        /*000c*/ 	.word	0x00000000
        /*0010*/ 	.short	0x0005
        /*0012*/ 	.short	0x001c
        /*0014*/ 	.byte	0x00, 0xf0, 0x05, 0x00


	//----- nvinfo : EIATTR_KPARAM_INFO
	.align		4
.L_140:
        /*0018*/ 	.byte	0x04, 0x17
        /*001a*/ 	.short	(.L_142 - .L_141)
.L_141:
        /*001c*/ 	.word	0x00000000
        /*0020*/ 	.short	0x0004
        /*0022*/ 	.short	0x0018
        /*0024*/ 	.byte	0x00, 0xf0, 0x11, 0x00


	//----- nvinfo : EIATTR_KPARAM_INFO
	.align		4
.L_142:
        /*0028*/ 	.byte	0x04, 0x17
        /*002a*/ 	.short	(.L_144 - .L_143)
.L_143:
        /*002c*/ 	.word	0x00000000
        /*0030*/ 	.short	0x0003
        /*0032*/ 	.short	0x0014
        /*0034*/ 	.byte	0x00, 0xf0, 0x05, 0x00


	//----- nvinfo : EIATTR_KPARAM_INFO
	.align		4
.L_144:
        /*0038*/ 	.byte	0x04, 0x17
        /*003a*/ 	.short	(.L_146 - .L_145)
.L_145:
        /*003c*/ 	.word	0x00000000
        /*0040*/ 	.short	0x0002
        /*0042*/ 	.short	0x0010
        /*0044*/ 	.byte	0x00, 0xf0, 0x11, 0x00


	//----- nvinfo : EIATTR_KPARAM_INFO
	.align		4
.L_146:
        /*0048*/ 	.byte	0x04, 0x17
        /*004a*/ 	.short	(.L_148 - .L_147)
.L_147:
        /*004c*/ 	.word	0x00000000
        /*0050*/ 	.short	0x0001
        /*0052*/ 	.short	0x0008
        /*0054*/ 	.byte	0x00, 0xf5, 0x21, 0x00


	//----- nvinfo : EIATTR_KPARAM_INFO
	.align		4
.L_148:
        /*0058*/ 	.byte	0x04, 0x17
        /*005a*/ 	.short	(.L_150 - .L_149)
.L_149:
        /*005c*/ 	.word	0x00000000
        /*0060*/ 	.short	0x0000
        /*0062*/ 	.short	0x0000
        /*0064*/ 	.byte	0x00, 0xf5, 0x21, 0x00


	//----- nvinfo : EIATTR_SPARSE_MMA_MASK
	.align		4
.L_150:
        /*0068*/ 	.byte	0x03, 0x50
        /*006a*/ 	.short	0x0000


	//----- nvinfo : EIATTR_MAXREG_COUNT
	.align		4
        /*006c*/ 	.byte	0x03, 0x1b
        /*006e*/ 	.short	0x00ff


	//----- nvinfo : EIATTR_NUM_BARRIERS
	.align		4
        /*0070*/ 	.byte	0x02, 0x4c
        /*0072*/ 	.byte	0x01
	.zero		1


	//----- nvinfo : EIATTR_MERCURY_ISA_VERSION
	.align		4
        /*0074*/ 	.byte	0x03, 0x5f
        /*0076*/ 	.short	0x0101


	//----- nvinfo : EIATTR_COOP_GROUP_MASK_REGIDS
	.align		4
        /*0078*/ 	.byte	0x04, 0x29
        /*007a*/ 	.short	(.L_152 - .L_151)


	//   ....[0]....
.L_151:
        /*007c*/ 	.word	0xffffffff


	//   ....[1]....
        /*0080*/ 	.word	0xffffffff


	//   ....[2]....
        /*0084*/ 	.word	0xffffffff


	//   ....[3]....
        /*0088*/ 	.word	0xffffffff


	//   ....[4]....
        /*008c*/ 	.word	0xffffffff


	//   ....[5]....
        /*0090*/ 	.word	0xffffffff


	//   ....[6]....
        /*0094*/ 	.word	0xffffffff


	//   ....[7]....
        /*0098*/ 	.word	0xffffffff


	//   ....[8]....
        /*009c*/ 	.word	0xffffffff


	//   ....[9]....
        /*00a0*/ 	.word	0xffffffff


	//   ....[10]....
        /*00a4*/ 	.word	0xffffffff


	//   ....[11]....
        /*00a8*/ 	.word	0xffffffff


	//   ....[12]....
        /*00ac*/ 	.word	0xffffffff


	//   ....[13]....
        /*00b0*/ 	.word	0xffffffff


	//   ....[14]....
        /*00b4*/ 	.word	0xffffffff


	//   ....[15]....
        /*00b8*/ 	.word	0xffffffff


	//   ....[16]....
        /*00bc*/ 	.word	0xffffffff


	//   ....[17]....
        /*00c0*/ 	.word	0xffffffff


	//   ....[18]....
        /*00c4*/ 	.word	0xffffffff


	//   ....[19]....
        /*00c8*/ 	.word	0xffffffff


	//   ....[20]....
        /*00cc*/ 	.word	0xffffffff


	//   ....[21]....
        /*00d0*/ 	.word	0xffffffff


	//   ....[22]....
        /*00d4*/ 	.word	0xffffffff


	//   ....[23]....
        /*00d8*/ 	.word	0xffffffff


	//   ....[24]....
        /*00dc*/ 	.word	0xffffffff


	//   ....[25]....
        /*00e0*/ 	.word	0xffffffff


	//   ....[26]....
        /*00e4*/ 	.word	0xffffffff


	//   ....[27]....
        /*00e8*/ 	.word	0xffffffff


	//   ....[28]....
        /*00ec*/ 	.word	0xffffffff


	//   ....[29]....
        /*00f0*/ 	.word	0xffffffff


	//----- nvinfo : EIATTR_COOP_GROUP_INSTR_OFFSETS
	.align		4
.L_152:
        /*00f4*/ 	.byte	0x04, 0x28
        /*00f6*/ 	.short	(.L_154 - .L_153)


	//   ....[0]....
.L_153:
        /*00f8*/ 	.word	0x00000960


	//   ....[1]....
        /*00fc*/ 	.word	0x00000990


	//   ....[2]....
        /*0100*/ 	.word	0x00000a00


	//   ....[3]....
        /*0104*/ 	.word	0x00000a40


	//   ....[4]....
        /*0108*/ 	.word	0x00000a60


	//   ....[5]....
        /*010c*/ 	.word	0x00000c10


	//   ....[6]....
        /*0110*/ 	.word	0x00000c40


	//   ....[7]....
        /*0114*/ 	.word	0x00000ca0


	//   ....[8]....
        /*0118*/ 	.word	0x00000ce0


	//   ....[9]....
        /*011c*/ 	.word	0x00000d00


	//   ....[10]....
        /*0120*/ 	.word	0x00001ad0


	//   ....[11]....
        /*0124*/ 	.word	0x00001b00


	//   ....[12]....
        /*0128*/ 	.word	0x00001b60


	//   ....[13]....
        /*012c*/ 	.word	0x00001bb0


	//   ....[14]....
        /*0130*/ 	.word	0x00001bd0


	//   ....[15]....
        /*0134*/ 	.word	0x00002560


	//   ....[16]....
        /*0138*/ 	.word	0x00002590


	//   ....[17]....
        /*013c*/ 	.word	0x00002600


	//   ....[18]....
        /*0140*/ 	.word	0x00002640


	//   ....[19]....
        /*0144*/ 	.word	0x00002660


	//   ....[20]....
        /*0148*/ 	.word	0x00002810


	//   ....[21]....
        /*014c*/ 	.word	0x00002840


	//   ....[22]....
        /*0150*/ 	.word	0x000028a0


	//   ....[23]....
        /*0154*/ 	.word	0x000028e0


	//   ....[24]....
        /*0158*/ 	.word	0x00002900


	//   ....[25]....
        /*015c*/ 	.word	0x00003840


	//   ....[26]....
        /*0160*/ 	.word	0x00003870


	//   ....[27]....
        /*0164*/ 	.word	0x000038d0


	//   ....[28]....
        /*0168*/ 	.word	0x00003920


	//   ....[29]....
        /*016c*/ 	.word	0x00003940


	//----- nvinfo : EIATTR_VRC_CTA_INIT_COUNT
	.align		4
.L_154:
        /*0170*/ 	.byte	0x02, 0x4a
	.zero		1
	.zero		1


	//----- nvinfo : EIATTR_EXIT_INSTR_OFFSETS
	.align		4
        /*0174*/ 	.byte	0x04, 0x1c
        /*0176*/ 	.short	(.L_156 - .L_155)


	//   ....[0]....
.L_155:
        /*0178*/ 	.word	0x00000080


	//   ....[1]....
        /*017c*/ 	.word	0x000000c0


	//   ....[2]....
        /*0180*/ 	.word	0x00003a80


	//   ....[3]....
        /*0184*/ 	.word	0x00003ad0


	//----- nvinfo : EIATTR_MAX_THREADS
	.align		4
.L_156:
        /*0188*/ 	.byte	0x04, 0x05
        /*018a*/ 	.short	(.L_158 - .L_157)
.L_157:
        /*018c*/ 	.word	0x00000100
        /*0190*/ 	.word	0x00000001
        /*0194*/ 	.word	0x00000001


	//----- nvinfo : EIATTR_CRS_STACK_SIZE
	.align		4
.L_158:
        /*0198*/ 	.byte	0x04, 0x1e
        /*019a*/ 	.short	(.L_160 - .L_159)
.L_159:
        /*019c*/ 	.word	0x00000000


	//----- nvinfo : EIATTR_CBANK_PARAM_SIZE
	.align		4
.L_160:
        /*01a0*/ 	.byte	0x03, 0x19
        /*01a2*/ 	.short	0x001d


	//----- nvinfo : EIATTR_PARAM_CBANK
	.align		4
        /*01a4*/ 	.byte	0x04, 0x0a
        /*01a6*/ 	.short	(.L_162 - .L_161)
	.align		4
.L_161:
        /*01a8*/ 	.word	index@(.nv.constant0._ZN3cub18CUB_300001_SM_10006detail6reduce28DeviceReduceSingleTileKernelINS2_10policy_hubIfyN4cuda3std3__44plusIvEEE10Policy1000EPfSC_iS9_ffNS7_10__identityEEEvT0_T1_T2_T3_T4_T6_)
        /*01ac*/ 	.short	0x0380
        /*01ae*/ 	.short	0x001d


	//----- nvinfo : EIATTR_SW_WAR
	.align		4
.L_162:
        /*01b0*/ 	.byte	0x04, 0x36
        /*01b2*/ 	.short	(.L_164 - .L_163)
.L_163:
        /*01b4*/ 	.word	0x00000008
.L_164:


//--------------------- .nv.info._ZN3cub18CUB_300001_SM_10006detail6reduce18DeviceReduceKernelINS2_10policy_hubIfyN4cuda3std3__44plusIvEEE10Policy1000EPfyS9_fNS7_10__identityEEEvT0_PT3_T1_NS0_13GridEvenShareISH_EET2_T4_ --------------------------
	.section	.nv.info._ZN3cub18CUB_300001_SM_10006detail6reduce18DeviceReduceKernelINS2_10policy_hubIfyN4cuda3std3__44plusIvEEE10Policy1000EPfyS9_fNS7_10__identityEEEvT0_PT3_T1_NS0_13GridEvenShareISH_EET2_T4_,"",@"SHT_CUDA_INFO"
	.sectionflags	@""
	.align	4


	//----- nvinfo : EIATTR_CUDA_API_VERSION
	.align		4
        /*0000*/ 	.byte	0x04, 0x37
        /*0002*/ 	.short	(.L_166 - .L_165)
.L_165:
        /*0004*/ 	.word	0x00000082


	//----- nvinfo : EIATTR_KPARAM_INFO
	.align		4
.L_166:
        /*0008*/ 	.byte	0x04, 0x17
        /*000a*/ 	.short	(.L_168 - .L_167)
.L_167:
        /*000c*/ 	.word	0x00000000
        /*0010*/ 	.short	0x0005
        /*0012*/ 	.short	0x0061
        /*0014*/ 	.byte	0x00, 0xf0, 0x05, 0x00


	//----- nvinfo : EIATTR_KPARAM_INFO
	.align		4
.L_168:
        /*0018*/ 	.byte	0x04, 0x17
        /*001a*/ 	.short	(.L_170 - .L_169)
.L_169:
        /*001c*/ 	.word	0x00000000
        /*0020*/ 	.short	0x0004
        /*0022*/ 	.short	0x0060
        /*0024*/ 	.byte	0x00, 0xf0, 0x05, 0x00


	//----- nvinfo : EIATTR_KPARAM_INFO
	.align		4
.L_170:
        /*0028*/ 	.byte	0x04, 0x17
        /*002a*/ 	.short	(.L_172 - .L_171)
.L_171:
        /*002c*/ 	.word	0x00000000
        /*0030*/ 	.short	0x0003
        /*0032*/ 	.short	0x0018
        /*0034*/ 	.byte	0x00, 0xf0, 0x21, 0x01


	//----- nvinfo : EIATTR_KPARAM_INFO
	.align		4
.L_172:
        /*0038*/ 	.byte	0x04, 0x17
        /*003a*/ 	.short	(.L_174 - .L_173)
.L_173:
        /*003c*/ 	.word	0x00000000
        /*0040*/ 	.short	0x0002
        /*0042*/ 	.short	0x0010
        /*0044*/ 	.byte	0x00, 0xf0, 0x21, 0x00


	//----- nvinfo : EIATTR_KPARAM_INFO
	.align		4
.L_174:
        /*0048*/ 	.byte	0x04, 0x17
        /*004a*/ 	.short	(.L_176 - .L_175)
.L_175:
        /*004c*/ 	.word	0x00000000
        /*0050*/ 	.short	0x0001
        /*0052*/ 	.short	0x0008
        /*0054*/ 	.byte	0x00, 0xf5, 0x21, 0x00


	//----- nvinfo : EIATTR_KPARAM_INFO
	.align		4
.L_176:
        /*0058*/ 	.byte	0x04, 0x17
        /*005a*/ 	.short	(.L_178 - .L_177)
.L_177:
        /*005c*/ 	.word	0x00000000
        /*0060*/ 	.short	0x0000
        /*0062*/ 	.short	0x0000
        /*0064*/ 	.byte	0x00, 0xf5, 0x21, 0x00


	//----- nvinfo : EIATTR_SPARSE_MMA_MASK
	.align		4
.L_178:
        /*0068*/ 	.byte	0x03, 0x50
        /*006a*/ 	.short	0x0000


	//----- nvinfo : EIATTR_MAXREG_COUNT
	.align		4
        /*006c*/ 	.byte	0x03, 0x1b
        /*006e*/ 	.short	0x00ff


	//----- nvinfo : EIATTR_NUM_BARRIERS
	.align		4
        /*0070*/ 	.byte	0x02, 0x4c
        /*0072*/ 	.byte	0x01
	.zero		1


	//----- nvinfo : EIATTR_MERCURY_ISA_VERSION
	.align		4
        /*0074*/ 	.byte	0x03, 0x5f
        /*0076*/ 	.short	0x0101


	//----- nvinfo : EIATTR_COOP_GROUP_MASK_REGIDS
	.align		4
        /*0078*/ 	.byte	0x04, 0x29
        /*007a*/ 	.short	(.L_180 - .L_179)


	//   ....[0]....
.L_179:
        /*007c*/ 	.word	0xffffffff


	//   ....[1]....
        /*0080*/ 	.word	0xffffffff


	//   ....[2]....
        /*0084*/ 	.word	0xffffffff


	//   ....[3]....
        /*0088*/ 	.word	0xffffffff


	//   ....[4]....
        /*008c*/ 	.word	0xffffffff


	//   ....[5]....
        /*0090*/ 	.word	0xffffffff


	//   ....[6]....
        /*0094*/ 	.word	0xffffffff


	//   ....[7]....
        /*0098*/ 	.word	0xffffffff


	//   ....[8]....
        /*009c*/ 	.word	0xffffffff


	//   ....[9]....
        /*00a0*/ 	.word	0xffffffff


	//   ....[10]....
        /*00a4*/ 	.word	0xffffffff


	//   ....[11]....
        /*00a8*/ 	.word	0xffffffff


	//   ....[12]....
        /*00ac*/ 	.word	0xffffffff


	//   ....[13]....
        /*00b0*/ 	.word	0xffffffff


	//   ....[14]....
        /*00b4*/ 	.word	0xffffffff


	//   ....[15]....
        /*00b8*/ 	.word	0xffffffff


	//   ....[16]....
        /*00bc*/ 	.word	0xffffffff


	//   ....[17]....
        /*00c0*/ 	.word	0xffffffff


	//   ....[18]....
        /*00c4*/ 	.word	0xffffffff


	//   ....[19]....
        /*00c8*/ 	.word	0xffffffff


	//   ....[20]....
        /*00cc*/ 	.word	0xffffffff


	//   ....[21]....
        /*00d0*/ 	.word	0xffffffff


	//   ....[22]....
        /*00d4*/ 	.word	0xffffffff


	//   ....[23]....
        /*00d8*/ 	.word	0xffffffff


	//   ....[24]....
        /*00dc*/ 	.word	0xffffffff


	//   ....[25]....
        /*00e0*/ 	.word	0xffffffff


	//   ....[26]....
        /*00e4*/ 	.word	0xffffffff


	//   ....[27]....
        /*00e8*/ 	.word	0xffffffff


	//   ....[28]....
        /*00ec*/ 	.word	0xffffffff


	//   ....[29]....
        /*00f0*/ 	.word	0xffffffff


	//----- nvinfo : EIATTR_COOP_GROUP_INSTR_OFFSETS
	.align		4
.L_180:
        /*00f4*/ 	.byte	0x04, 0x28
        /*00f6*/ 	.short	(.L_182 - .L_181)


	//   ....[0]....
.L_181:
        /*00f8*/ 	.word	0x00000b00


	//   ....[1]....
        /*00fc*/ 	.word	0x00000b30


	//   ....[2]....
        /*0100*/ 	.word	0x00000b90


	//   ....[3]....
        /*0104*/ 	.word	0x00000be0


	//   ....[4]....
        /*0108*/ 	.word	0x00000c00


	//   ....[5]....
        /*010c*/ 	.word	0x00000db0


	//   ....[6]....
        /*0110*/ 	.word	0x00000de0


	//   ....[7]....
        /*0114*/ 	.word	0x00000e30


	//   ....[8]....
        /*0118*/ 	.word	0x00000e80


	//   ....[9]....
        /*011c*/ 	.word	0x00000ea0


	//   ....[10]....
        /*0120*/ 	.word	0x00001e30


	//   ....[11]....
        /*0124*/ 	.word	0x00001e60


	//   ....[12]....
        /*0128*/ 	.word	0x00001ed0


	//   ....[13]....
        /*012c*/ 	.word	0x00001f10


	//   ....[14]....
        /*0130*/ 	.word	0x00001f30


	//   ....[15]....
        /*0134*/ 	.word	0x00002ad0


	//   ....[16]....
        /*0138*/ 	.word	0x00002b00


	//   ....[17]....
        /*013c*/ 	.word	0x00002b60


	//   ....[18]....
        /*0140*/ 	.word	0x00002bb0


	//   ....[19]....
        /*0144*/ 	.word	0x00002bd0


	//   ....[20]....
        /*0148*/ 	.word	0x00002d80


	//   ....[21]....
        /*014c*/ 	.word	0x00002db0


	//   ....[22]....
        /*0150*/ 	.word	0x00002e00


	//   ....[23]....
        /*0154*/ 	.word	0x00002e50


	//   ....[24]....
        /*0158*/ 	.word	0x00002e70


	//   ....[25]....
        /*015c*/ 	.word	0x00003f80


	//   ....[26]....
        /*0160*/ 	.word	0x00003fc0


	//   ....[27]....
        /*0164*/ 	.word	0x00004020


	//   ....[28]....
        /*0168*/ 	.word	0x00004070


	//   ....[29]....
        /*016c*/ 	.word	0x00004090


	//----- nvinfo : EIATTR_VRC_CTA_INIT_COUNT
	.align		4
.L_182:
        /*0170*/ 	.byte	0x02, 0x4a
	.zero		1
	.zero		1


	//----- nvinfo : EIATTR_EXIT_INSTR_OFFSETS
	.align		4
        /*0174*/ 	.byte	0x04, 0x1c
        /*0176*/ 	.short	(.L_184 - .L_183)


	//   ....[0]....
.L_183:
        /*0178*/ 	.word	0x000041d0


	//   ....[1]....
        /*017c*/ 	.word	0x00004230


	//----- nvinfo : EIATTR_MAX_THREADS
	.align		4
.L_184:
        /*0180*/ 	.byte	0x04, 0x05
        /*0182*/ 	.short	(.L_186 - .L_185)
.L_185:
        /*0184*/ 	.word	0x00000100
        /*0188*/ 	.word	0x00000001
        /*018c*/ 	.word	0x00000001


	//----- nvinfo : EIATTR_CRS_STACK_SIZE
	.align		4
.L_186:
        /*0190*/ 	.byte	0x04, 0x1e
        /*0192*/ 	.short	(.L_188 - .L_187)
.L_187:
        /*0194*/ 	.word	0x00000000


	//----- nvinfo : EIATTR_CBANK_PARAM_SIZE
	.align		4
.L_188:
        /*0198*/ 	.byte	0x03, 0x19
        /*019a*/ 	.short	0x0062


	//----- nvinfo : EIATTR_PARAM_CBANK
	.align		4
        /*019c*/ 	.byte	0x04, 0x0a
        /*019e*/ 	.short	(.L_190 - .L_189)
	.align		4
.L_189:
        /*01a0*/ 	.word	index@(.nv.constant0._ZN3cub18CUB_300001_SM_10006detail6reduce18DeviceReduceKernelINS2_10policy_hubIfyN4cuda3std3__44plusIvEEE10Policy1000EPfyS9_fNS7_10__identityEEEvT0_PT3_T1_NS0_13GridEvenShareISH_EET2_T4_)
        /*01a4*/ 	.short	0x0380
        /*01a6*/ 	.short	0x0062


	//----- nvinfo : EIATTR_SW_WAR
	.align		4
.L_190:
        /*01a8*/ 	.byte	0x04, 0x36
        /*01aa*/ 	.short	(.L_192 - .L_191)
.L_191:
        /*01ac*/ 	.word	0x00000008
.L_192:


//--------------------- .nv.info._ZN3cub18CUB_300001_SM_10006detail6reduce28DeviceReduceSingleTileKernelINS2_10policy_hubIfyN4cuda3std3__44plusIvEEE10Policy1000EPfSC_yS9_ffNS7_10__identityEEEvT0_T1_T2_T3_T4_T6_ --------------------------
	.section	.nv.info._ZN3cub18CUB_300001_SM_10006detail6reduce28DeviceReduceSingleTileKernelINS2_10policy_hubIfyN4cuda3std3__44plusIvEEE10Policy1000EPfSC_yS9_ffNS7_10__identityEEEvT0_T1_T2_T3_T4_T6_,"",@"SHT_CUDA_INFO"
	.sectionflags	@""
	.align	4


	//----- nvinfo : EIATTR_CUDA_API_VERSION
	.align		4
        /*0000*/ 	.byte	0x04, 0x37
        /*0002*/ 	.short	(.L_194 - .L_193)
.L_193:
        /*0004*/ 	.word	0x00000082


	//----- nvinfo : EIATTR_KPARAM_INFO
	.align		4
.L_194:
        /*0008*/ 	.byte	0x04, 0x17
        /*000a*/ 	.short	(.L_196 - .L_195)
.L_195:
        /*000c*/ 	.word	0x00000000
        /*0010*/ 	.short	0x0005
        /*0012*/ 	.short	0x0020
        /*0014*/ 	.byte	0x00, 0xf0, 0x05, 0x00


	//----- nvinfo : EIATTR_KPARAM_INFO
	.align		4
.L_196:
        /*0018*/ 	.byte	0x04, 0x17
        /*001a*/ 	.short	(.L_198 - .L_197)
.L_197:
        /*001c*/ 	.word	0x00000000
        /*0020*/ 	.short	0x0004
        /*0022*/ 	.short	0x001c
        /*0024*/ 	.byte	0x00, 0xf0, 0x11, 0x00


	//----- nvinfo : EIATTR_KPARAM_INFO
	.align		4
.L_198:
        /*0028*/ 	.byte	0x04, 0x17
        /*002a*/ 	.short	(.L_200 - .L_199)
.L_199:
        /*002c*/ 	.word	0x00000000
        /*0030*/ 	.short	0x0003
        /*0032*/ 	.short	0x0018
        /*0034*/ 	.byte	0x00, 0xf0, 0x05, 0x00


	//----- nvinfo : EIATTR_KPARAM_INFO
	.align		4
.L_200:
        /*0038*/ 	.byte	0x04, 0x17
        /*003a*/ 	.short	(.L_202 - .L_201)
.L_201:
        /*003c*/ 	.word	0x00000000
        /*0040*/ 	.short	0x0002
        /*0042*/ 	.short	0x0010
        /*0044*/ 	.byte	0x00, 0xf0, 0x21, 0x00


	//----- nvinfo : EIATTR_KPARAM_INFO
	.align		4
.L_202:
        /*0048*/ 	.byte	0x04, 0x17
        /*004a*/ 	.short	(.L_204 - .L_203)
.L_203:
        /*004c*/ 	.word	0x00000000
        /*0050*/ 	.short	0x0001
        /*0052*/ 	.short	0x0008
        /*0054*/ 	.byte	0x00, 0xf5, 0x21, 0x00


	//----- nvinfo : EIATTR_KPARAM_INFO
	.align		4
.L_204:
        /*0058*/ 	.byte	0x04, 0x17
        /*005a*/ 	.short	(.L_206 - .L_205)
.L_205:
        /*005c*/ 	.word	0x00000000
        /*0060*/ 	.short	0x0000
        /*0062*/ 	.short	0x0000
        /*0064*/ 	.byte	0x00, 0xf5, 0x21, 0x00


	//----- nvinfo : EIATTR_SPARSE_MMA_MASK
	.align		4
.L_206:
        /*0068*/ 	.byte	0x03, 0x50
        /*006a*/ 	.short	0x0000


	//----- nvinfo : EIATTR_MAXREG_COUNT
	.align		4
        /*006c*/ 	.byte	0x03, 0x1b
        /*006e*/ 	.short	0x00ff


	//----- nvinfo : EIATTR_NUM_BARRIERS
	.align		4
        /*0070*/ 	.byte	0x02, 0x4c
        /*0072*/ 	.byte	0x01
	.zero		1


	//----- nvinfo : EIATTR_MERCURY_ISA_VERSION
	.align		4
        /*0074*/ 	.byte	0x03, 0x5f
        /*0076*/ 	.short	0x0101


	//----- nvinfo : EIATTR_COOP_GROUP_MASK_REGIDS
	.align		4
        /*0078*/ 	.byte	0x04, 0x29
        /*007a*/ 	.short	(.L_208 - .L_207)


	//   ....[0]....
.L_207:
        /*007c*/ 	.word	0xffffffff


	//   ....[1]....
        /*0080*/ 	.word	0xffffffff


	//   ....[2]....
        /*0084*/ 	.word	0xffffffff


	//   ....[3]....
        /*0088*/ 	.word	0xffffffff


	//   ....[4]....
        /*008c*/ 	.word	0xffffffff


	//   ....[5]....
        /*0090*/ 	.word	0xffffffff


	//   ....[6]....
        /*0094*/ 	.word	0xffffffff


	//   ....[7]....
        /*0098*/ 	.word	0xffffffff


	//   ....[8]....
        /*009c*/ 	.word	0xffffffff


	//   ....[9]....
        /*00a0*/ 	.word	0xffffffff


	//   ....[10]....
        /*00a4*/ 	.word	0xffffffff


	//   ....[11]....
        /*00a8*/ 	.word	0xffffffff


	//   ....[12]....
        /*00ac*/ 	.word	0xffffffff


	//   ....[13]....
        /*00b0*/ 	.word	0xffffffff


	//   ....[14]....
        /*00b4*/ 	.word	0xffffffff


	//   ....[15]....
        /*00b8*/ 	.word	0xffffffff


	//   ....[16]....
        /*00bc*/ 	.word	0xffffffff


	//   ....[17]....
        /*00c0*/ 	.word	0xffffffff


	//   ....[18]....
        /*00c4*/ 	.word	0xffffffff


	//   ....[19]....
        /*00c8*/ 	.word	0xffffffff


	//   ....[20]....
        /*00cc*/ 	.word	0xffffffff


	//   ....[21]....
        /*00d0*/ 	.word	0xffffffff


	//   ....[22]....
        /*00d4*/ 	.word	0xffffffff


	//   ....[23]....
        /*00d8*/ 	.word	0xffffffff


	//   ....[24]....
        /*00dc*/ 	.word	0xffffffff


	//   ....[25]....
        /*00e0*/ 	.word	0xffffffff


	//   ....[26]....
        /*00e4*/ 	.word	0xffffffff


	//   ....[27]....
        /*00e8*/ 	.word	0xffffffff


	//   ....[28]....
        /*00ec*/ 	.word	0xffffffff


	//   ....[29]....
        /*00f0*/ 	.word	0xffffffff


	//----- nvinfo : EIATTR_COOP_GROUP_INSTR_OFFSETS
	.align		4
.L_208:
        /*00f4*/ 	.byte	0x04, 0x28
        /*00f6*/ 	.short	(.L_210 - .L_209)


	//   ....[0]....
.L_209:
        /*00f8*/ 	.word	0x000009a0


	//   ....[1]....
        /*00fc*/ 	.word	0x000009e0


	//   ....[2]....
        /*0100*/ 	.word	0x00000a40


	//   ....[3]....
        /*0104*/ 	.word	0x00000a90


	//   ....[4]....
        /*0108*/ 	.word	0x00000ab0


	//   ....[5]....
        /*010c*/ 	.word	0x00000c60


	//   ....[6]....
        /*0110*/ 	.word	0x00000cb0


	//   ....[7]....
        /*0114*/ 	.word	0x00000cf0


	//   ....[8]....
        /*0118*/ 	.word	0x00000d30


	//   ....[9]....
        /*011c*/ 	.word	0x00000d50


	//   ....[10]....
        /*0120*/ 	.word	0x00001b40


	//   ....[11]....
        /*0124*/ 	.word	0x00001b80


	//   ....[12]....
        /*0128*/ 	.word	0x00001be0


	//   ....[13]....
        /*012c*/ 	.word	0x00001c30


	//   ....[14]....
        /*0130*/ 	.word	0x00001c50


	//   ....[15]....
        /*0134*/ 	.word	0x000025f0


	//   ....[16]....
        /*0138*/ 	.word	0x00002630


	//   ....[17]....
        /*013c*/ 	.word	0x00002690


	//   ....[18]....
        /*0140*/ 	.word	0x000026e0


	//   ....[19]....
        /*0144*/ 	.word	0x00002700


	//   ....[20]....
        /*0148*/ 	.word	0x000028b0


	//   ....[21]....
        /*014c*/ 	.word	0x00002900


	//   ....[22]....
        /*0150*/ 	.word	0x00002940


	//   ....[23]....
        /*0154*/ 	.word	0x00002980


	//   ....[24]....
        /*0158*/ 	.word	0x000029a0


	//   ....[25]....
        /*015c*/ 	.word	0x00003900


	//   ....[26]....
        /*0160*/ 	.word	0x00003940


	//   ....[27]....
        /*0164*/ 	.word	0x000039a0


	//   ....[28]....
        /*0168*/ 	.word	0x000039f0


	//   ....[29]....
        /*016c*/ 	.word	0x00003a10


	//----- nvinfo : EIATTR_VRC_CTA_INIT_COUNT
	.align		4
.L_210:
        /*0170*/ 	.byte	0x02, 0x4a
	.zero		1
	.zero		1


	//----- nvinfo : EIATTR_EXIT_INSTR_OFFSETS
	.align		4
        /*0174*/ 	.byte	0x04, 0x1c
        /*0176*/ 	.short	(.L_212 - .L_211)


	//   ....[0]....
.L_211:
        /*0178*/ 	.word	0x000000a0


	//   ....[1]....
        /*017c*/ 	.word	0x000000e0


	//   ....[2]....
        /*0180*/ 	.word	0x00003b40


	//   ....[3]....
        /*0184*/ 	.word	0x00003b90


	//----- nvinfo : EIATTR_MAX_THREADS
	.align		4
.L_212:
        /*0188*/ 	.byte	0x04, 0x05
        /*018a*/ 	.short	(.L_214 - .L_213)
.L_213:
        /*018c*/ 	.word	0x00000100
        /*0190*/ 	.word	0x00000001
        /*0194*/ 	.word	0x00000001


	//----- nvinfo : EIATTR_CRS_STACK_SIZE
	.align		4
.L_214:
        /*0198*/ 	.byte	0x04, 0x1e
        /*019a*/ 	.short	(.L_216 - .L_215)
.L_215:
        /*019c*/ 	.word	0x00000000


	//----- nvinfo : EIATTR_CBANK_PARAM_SIZE
	.align		4
.L_216:
        /*01a0*/ 	.byte	0x03, 0x19
        /*01a2*/ 	.short	0x0021


	//----- nvinfo : EIATTR_PARAM_CBANK
	.align		4
        /*01a4*/ 	.byte	0x04, 0x0a
        /*01a6*/ 	.short	(.L_218 - .L_217)
	.align		4
.L_217:
        /*01a8*/ 	.word	index@(.nv.constant0._ZN3cub18CUB_300001_SM_10006detail6reduce28DeviceReduceSingleTileKernelINS2_10policy_hubIfyN4cuda3std3__44plusIvEEE10Policy1000EPfSC_yS9_ffNS7_10__identityEEEvT0_T1_T2_T3_T4_T6_)
        /*01ac*/ 	.short	0x0380
        /*01ae*/ 	.short	0x0021


	//----- nvinfo : EIATTR_SW_WAR
	.align		4
.L_218:
        /*01b0*/ 	.byte	0x04, 0x36
        /*01b2*/ 	.short	(.L_220 - .L_219)
.L_219:
        /*01b4*/ 	.word	0x00000008
.L_220:


//--------------------- .nv.info._ZN3cub18CUB_300001_SM_10006detail11EmptyKernelIvEEvv --------------------------
	.section	.nv.info._ZN3cub18CUB_300001_SM_10006detail11EmptyKernelIvEEvv,"",@"SHT_CUDA_INFO"
	.sectionflags	@""
	.align	4


	//----- nvinfo : EIATTR_CUDA_API_VERSION
	.align		4
        /*0000*/ 	.byte	0x04, 0x37
        /*0002*/ 	.short	(.L_222 - .L_221)
.L_221:
        /*0004*/ 	.word	0x00000082


	//----- nvinfo : EIATTR_SPARSE_MMA_MASK
	.align		4
.L_222:
        /*0008*/ 	.byte	0x03, 0x50
        /*000a*/ 	.short	0x0000


	//----- nvinfo : EIATTR_MAXREG_COUNT
	.align		4
        /*000c*/ 	.byte	0x03, 0x1b
        /*000e*/ 	.short	0x00ff


	//----- nvinfo : EIATTR_MERCURY_ISA_VERSION
	.align		4
        /*0010*/ 	.byte	0x03, 0x5f
        /*0012*/ 	.short	0x0101


	//----- nvinfo : EIATTR_VRC_CTA_INIT_COUNT
	.align		4
        /*0014*/ 	.byte	0x02, 0x4a
	.zero		1
	.zero		1


	//----- nvinfo : EIATTR_EXIT_INSTR_OFFSETS
	.align		4
        /*0018*/ 	.byte	0x04, 0x1c
        /*001a*/ 	.short	(.L_224 - .L_223)


	//   ....[0]....
.L_223:
        /*001c*/ 	.word	0x00000010


	//----- nvinfo : EIATTR_SW_WAR
	.align		4
.L_224:
        /*0020*/ 	.byte	0x04, 0x36
        /*0022*/ 	.short	(.L_226 - .L_225)
.L_225:
        /*0024*/ 	.word	0x00000008
.L_226:


//--------------------- .nv.info._Z21parameterUpdateKernelPfS_fi --------------------------
	.section	.nv.info._Z21parameterUpdateKernelPfS_fi,"",@"SHT_CUDA_INFO"
	.sectionflags	@""
	.align	4


	//----- nvinfo : EIATTR_CUDA_API_VERSION
	.align		4
        /*0000*/ 	.byte	0x04, 0x37
        /*0002*/ 	.short	(.L_228 - .L_227)
.L_227:
        /*0004*/ 	.word	0x00000082


	//----- nvinfo : EIATTR_KPARAM_INFO
	.align		4
.L_228:
        /*0008*/ 	.byte	0x04, 0x17
        /*000a*/ 	.short	(.L_230 - .L_229)
.L_229:
        /*000c*/ 	.word	0x00000000
        /*0010*/ 	.short	0x0003
        /*0012*/ 	.short	0x0014
        /*0014*/ 	.byte	0x00, 0xf0, 0x11, 0x00


	//----- nvinfo : EIATTR_KPARAM_INFO
	.align		4
.L_230:
        /*0018*/ 	.byte	0x04, 0x17
        /*001a*/ 	.short	(.L_232 - .L_231)
.L_231:
        /*001c*/ 	.word	0x00000000
        /*0020*/ 	.short	0x0002
        /*0022*/ 	.short	0x0010
        /*0024*/ 	.byte	0x00, 0xf0, 0x11, 0x00


	//----- nvinfo : EIATTR_KPARAM_INFO
	.align		4
.L_232:
        /*0028*/ 	.byte	0x04, 0x17
        /*002a*/ 	.short	(.L_234 - .L_233)
.L_233:
        /*002c*/ 	.word	0x00000000
        /*0030*/ 	.short	0x0001
        /*0032*/ 	.short	0x0008
        /*0034*/ 	.byte	0x00, 0xf5, 0x21, 0x00


	//----- nvinfo : EIATTR_KPARAM_INFO
	.align		4
.L_234:
        /*0038*/ 	.byte	0x04, 0x17
        /*003a*/ 	.short	(.L_236 - .L_235)
.L_235:
        /*003c*/ 	.word	0x00000000
        /*0040*/ 	.short	0x0000
        /*0042*/ 	.short	0x0000
        /*0044*/ 	.byte	0x00, 0xf5, 0x21, 0x00


	//----- nvinfo : EIATTR_SPARSE_MMA_MASK
	.align		4
.L_236:
        /*0048*/ 	.byte	0x03, 0x50
        /*004a*/ 	.short	0x0000


	//----- nvinfo : EIATTR_MAXREG_COUNT
	.align		4
        /*004c*/ 	.byte	0x03, 0x1b
        /*004e*/ 	.short	0x00ff


	//----- nvinfo : EIATTR_MERCURY_ISA_VERSION
	.align		4
        /*0050*/ 	.byte	0x03, 0x5f
        /*0052*/ 	.short	0x0101


	//----- nvinfo : EIATTR_VRC_CTA_INIT_COUNT
	.align		4
        /*0054*/ 	.byte	0x02, 0x4a
	.zero		1
	.zero		1


	//----- nvinfo : EIATTR_EXIT_INSTR_OFFSETS
	.align		4
        /*0058*/ 	.byte	0x04, 0x1c
        /*005a*/ 	.short	(.L_238 - .L_237)


	//   ....[0]....
.L_237:
        /*005c*/ 	.word	0x00000070


	//   ....[1]....
        /*0060*/ 	.word	0x00000120


	//----- nvinfo : EIATTR_CBANK_PARAM_SIZE
	.align		4
.L_238:
        /*0064*/ 	.byte	0x03, 0x19
        /*0066*/ 	.short	0x0018


	//----- nvinfo : EIATTR_PARAM_CBANK
	.align		4
        /*0068*/ 	.byte	0x04, 0x0a
        /*006a*/ 	.short	(.L_240 - .L_239)
	.align		4
.L_239:
        /*006c*/ 	.word	index@(.nv.constant0._Z21parameterUpdateKernelPfS_fi)
        /*0070*/ 	.short	0x0380
        /*0072*/ 	.short	0x0018


	//----- nvinfo : EIATTR_SW_WAR
	.align		4
.L_240:
        /*0074*/ 	.byte	0x04, 0x36
        /*0076*/ 	.short	(.L_242 - .L_241)
.L_241:
        /*0078*/ 	.word	0x00000008
.L_242:


//--------------------- .nv.info._Z18tanhBackwardKernelPfS_S_i --------------------------
	.section	.nv.info._Z18tanhBackwardKernelPfS_S_i,"",@"SHT_CUDA_INFO"
	.sectionflags	@""
	.align	4


	//----- nvinfo : EIATTR_CUDA_API_VERSION
	.align		4
        /*0000*/ 	.byte	0x04, 0x37
        /*0002*/ 	.short	(.L_244 - .L_243)
.L_243:
        /*0004*/ 	.word	0x00000082


	//----- nvinfo : EIATTR_KPARAM_INFO
	.align		4
.L_244:
        /*0008*/ 	.byte	0x04, 0x17
        /*000a*/ 	.short	(.L_246 - .L_245)
.L_245:
        /*000c*/ 	.word	0x00000000
        /*0010*/ 	.short	0x0003
        /*0012*/ 	.short	0x0018
        /*0014*/ 	.byte	0x00, 0xf0, 0x11, 0x00


	//----- nvinfo : EIATTR_KPARAM_INFO
	.align		4
.L_246:
        /*0018*/ 	.byte	0x04, 0x17
        /*001a*/ 	.short	(.L_248 - .L_247)
.L_247:
        /*001c*/ 	.word	0x00000000
        /*0020*/ 	.short	0x0002
        /*0022*/ 	.short	0x0010
        /*0024*/ 	.byte	0x00, 0xf5, 0x21, 0x00


	//----- nvinfo : EIATTR_KPARAM_INFO
	.align		4
.L_248:
        /*0028*/ 	.byte	0x04, 0x17
        /*002a*/ 	.short	(.L_250 - .L_249)
.L_249:
        /*002c*/ 	.word	0x00000000
        /*0030*/ 	.short	0x0001
        /*0032*/ 	.short	0x0008
        /*0034*/ 	.byte	0x00, 0xf5, 0x21, 0x00


	//----- nvinfo : EIATTR_KPARAM_INFO
	.align		4
.L_250:
        /*0038*/ 	.byte	0x04, 0x17
        /*003a*/ 	.short	(.L_252 - .L_251)
.L_251:
        /*003c*/ 	.word	0x00000000
        /*0040*/ 	.short	0x0000
        /*0042*/ 	.short	0x0000
        /*0044*/ 	.byte	0x00, 0xf5, 0x21, 0x00


	//----- nvinfo : EIATTR_SPARSE_MMA_MASK
	.align		4
.L_252:
        /*0048*/ 	.byte	0x03, 0x50
        /*004a*/ 	.short	0x0000


	//----- nvinfo : EIATTR_MAXREG_COUNT
	.align		4
        /*004c*/ 	.byte	0x03, 0x1b
        /*004e*/ 	.short	0x00ff


	//----- nvinfo : EIATTR_MERCURY_ISA_VERSION
	.align		4
        /*0050*/ 	.byte	0x03, 0x5f
        /*0052*/ 	.short	0x0101


	//----- nvinfo : EIATTR_VRC_CTA_INIT_COUNT
	.align		4
        /*0054*/ 	.byte	0x02, 0x4a
	.zero		1
	.zero		1


	//----- nvinfo : EIATTR_EXIT_INSTR_OFFSETS
	.align		4
        /*0058*/ 	.byte	0x04, 0x1c
        /*005a*/ 	.short	(.L_254 - .L_253)


	//   ....[0]....
.L_253:
        /*005c*/ 	.word	0x00000070


	//   ....[1]....
        /*0060*/ 	.word	0x00000140


	//----- nvinfo : EIATTR_CBANK_PARAM_SIZE
	.align		4
.L_254:
        /*0064*/ 	.byte	0x03, 0x19
        /*0066*/ 	.short	0x001c


	//----- nvinfo : EIATTR_PARAM_CBANK
	.align		4
        /*0068*/ 	.byte	0x04, 0x0a
        /*006a*/ 	.short	(.L_256 - .L_255)
	.align		4
.L_255:
        /*006c*/ 	.word	index@(.nv.constant0._Z18tanhBackwardKernelPfS_S_i)
        /*0070*/ 	.short	0x0380
        /*0072*/ 	.short	0x001c


	//----- nvinfo : EIATTR_SW_WAR
	.align		4
.L_256:
        /*0074*/ 	.byte	0x04, 0x36
        /*0076*/ 	.short	(.L_258 - .L_257)
.L_257:
        /*0078*/ 	.word	0x00000008
.L_258:


//--------------------- .nv.info._Z18biasBackwardKernelPfPKfii --------------------------
	.section	.nv.info._Z18biasBackwardKernelPfPKfii,"",@"SHT_CUDA_INFO"
	.sectionflags	@""
	.align	4


	//----- nvinfo : EIATTR_CUDA_API_VERSION
	.align		4
        /*0000*/ 	.byte	0x04, 0x37
        /*0002*/ 	.short	(.L_260 - .L_259)
.L_259:
        /*0004*/ 	.word	0x00000082


	//----- nvinfo : EIATTR_KPARAM_INFO
	.align		4
.L_260:
        /*0008*/ 	.byte	0x04, 0x17
        /*000a*/ 	.short	(.L_262 - .L_261)
.L_261:
        /*000c*/ 	.word	0x00000000
        /*0010*/ 	.short	0x0003
        /*0012*/ 	.short	0x0014
        /*0014*/ 	.byte	0x00, 0xf0, 0x11, 0x00


	//----- nvinfo : EIATTR_KPARAM_INFO
	.align		4
.L_262:
        /*0018*/ 	.byte	0x04, 0x17
        /*001a*/ 	.short	(.L_264 - .L_263)
.L_263:
        /*001c*/ 	.word	0x00000000
        /*0020*/ 	.short	0x0002
        /*0022*/ 	.short	0x0010
        /*0024*/ 	.byte	0x00, 0xf0, 0x11, 0x00


	//----- nvinfo : EIATTR_KPARAM_INFO
	.align		4
.L_264:
        /*0028*/ 	.byte	0x04, 0x17
        /*002a*/ 	.short	(.L_266 - .L_265)
.L_265:
        /*002c*/ 	.word	0x00000000
        /*0030*/ 	.short	0x0001
        /*0032*/ 	.short	0x0008
        /*0034*/ 	.byte	0x00, 0xf5, 0x21, 0x00


	//----- nvinfo : EIATTR_KPARAM_INFO
	.align		4
.L_266:
        /*0038*/ 	.byte	0x04, 0x17
        /*003a*/ 	.short	(.L_268 - .L_267)
.L_267:
        /*003c*/ 	.word	0x00000000
        /*0040*/ 	.short	0x0000
        /*0042*/ 	.short	0x0000
        /*0044*/ 	.byte	0x00, 0xf5, 0x21, 0x00


	//----- nvinfo : EIATTR_SPARSE_MMA_MASK
	.align		4
.L_268:
        /*0048*/ 	.byte	0x03, 0x50
        /*004a*/ 	.short	0x0000


	//----- nvinfo : EIATTR_MAXREG_COUNT
	.align		4
        /*004c*/ 	.byte	0x03, 0x1b
        /*004e*/ 	.short	0x00ff


	//----- nvinfo : EIATTR_NUM_BARRIERS
	.align		4
        /*0050*/ 	.byte	0x02, 0x4c
        /*0052*/ 	.byte	0x01
	.zero		1


	//----- nvinfo : EIATTR_MERCURY_ISA_VERSION
	.align		4
        /*0054*/ 	.byte	0x03, 0x5f
        /*0056*/ 	.short	0x0101


	//----- nvinfo : EIATTR_VRC_CTA_INIT_COUNT
	.align		4
        /*0058*/ 	.byte	0x02, 0x4a
	.zero		1
	.zero		1


	//----- nvinfo : EIATTR_EXIT_INSTR_OFFSETS
	.align		4
        /*005c*/ 	.byte	0x04, 0x1c
        /*005e*/ 	.short	(.L_270 - .L_269)


	//   ....[0]....
.L_269:
        /*0060*/ 	.word	0x00000080


	//   ....[1]....
        /*0064*/ 	.word	0x000006f0


	//   ....[2]....
        /*0068*/ 	.word	0x00000b80


	//----- nvinfo : EIATTR_CRS_STACK_SIZE
	.align		4
.L_270:
        /*006c*/ 	.byte	0x04, 0x1e
        /*006e*/ 	.short	(.L_272 - .L_271)
.L_271:
        /*0070*/ 	.word	0x00000000


	//----- nvinfo : EIATTR_CBANK_PARAM_SIZE
	.align		4
.L_272:
        /*0074*/ 	.byte	0x03, 0x19
        /*0076*/ 	.short	0x0018


	//----- nvinfo : EIATTR_PARAM_CBANK
	.align		4
        /*0078*/ 	.byte	0x04, 0x0a
        /*007a*/ 	.short	(.L_274 - .L_273)
	.align		4
.L_273:
        /*007c*/ 	.word	index@(.nv.constant0._Z18biasBackwardKernelPfPKfii)
        /*0080*/ 	.short	0x0380
        /*0082*/ 	.short	0x0018


	//----- nvinfo : EIATTR_SW_WAR
	.align		4
.L_274:
        /*0084*/ 	.byte	0x04, 0x36
        /*0086*/ 	.short	(.L_276 - .L_275)
.L_275:
        /*0088*/ 	.word	0x00000008
.L_276:


//--------------------- .nv.info._Z15transposeKernelPfPKfii --------------------------
	.section	.nv.info._Z15transposeKernelPfPKfii,"",@"SHT_CUDA_INFO"
	.sectionflags	@""
	.align	4


	//----- nvinfo : EIATTR_CUDA_API_VERSION
	.align		4
        /*0000*/ 	.byte	0x04, 0x37
        /*0002*/ 	.short	(.L_278 - .L_277)
.L_277:
        /*0004*/ 	.word	0x00000082


	//----- nvinfo : EIATTR_KPARAM_INFO
	.align		4
.L_278:
        /*0008*/ 	.byte	0x04, 0x17
        /*000a*/ 	.short	(.L_280 - .L_279)
.L_279:
        /*000c*/ 	.word	0x00000000
        /*0010*/ 	.short	0x0003
        /*0012*/ 	.short	0x0014
        /*0014*/ 	.byte	0x00, 0xf0, 0x11, 0x00


	//----- nvinfo : EIATTR_KPARAM_INFO
	.align		4
.L_280:
        /*0018*/ 	.byte	0x04, 0x17
        /*001a*/ 	.short	(.L_282 - .L_281)
.L_281:
        /*001c*/ 	.word	0x00000000
        /*0020*/ 	.short	0x0002
        /*0022*/ 	.short	0x0010
        /*0024*/ 	.byte	0x00, 0xf0, 0x11, 0x00


	//----- nvinfo : EIATTR_KPARAM_INFO
	.align		4
.L_282:
        /*0028*/ 	.byte	0x04, 0x17
        /*002a*/ 	.short	(.L_284 - .L_283)
.L_283:
        /*002c*/ 	.word	0x00000000
        /*0030*/ 	.short	0x0001
        /*0032*/ 	.short	0x0008
        /*0034*/ 	.byte	0x00, 0xf5, 0x21, 0x00


	//----- nvinfo : EIATTR_KPARAM_INFO
	.align		4
.L_284:
        /*0038*/ 	.byte	0x04, 0x17
        /*003a*/ 	.short	(.L_286 - .L_285)
.L_285:
        /*003c*/ 	.word	0x00000000
        /*0040*/ 	.short	0x0000
        /*0042*/ 	.short	0x0000
        /*0044*/ 	.byte	0x00, 0xf5, 0x21, 0x00


	//----- nvinfo : EIATTR_SPARSE_MMA_MASK
	.align		4
.L_286:
        /*0048*/ 	.byte	0x03, 0x50
        /*004a*/ 	.short	0x0000


	//----- nvinfo : EIATTR_MAXREG_COUNT
	.align		4
        /*004c*/ 	.byte	0x03, 0x1b
        /*004e*/ 	.short	0x00ff


	//----- nvinfo : EIATTR_MERCURY_ISA_VERSION
	.align		4
        /*0050*/ 	.byte	0x03, 0x5f
        /*0052*/ 	.short	0x0101


	//----- nvinfo : EIATTR_VRC_CTA_INIT_COUNT
	.align		4
        /*0054*/ 	.byte	0x02, 0x4a
	.zero		1
	.zero		1


	//----- nvinfo : EIATTR_EXIT_INSTR_OFFSETS
	.align		4
        /*0058*/ 	.byte	0x04, 0x1c
        /*005a*/ 	.short	(.L_288 - .L_287)


	//   ....[0]....
.L_287:
        /*005c*/ 	.word	0x00000080


	//   ....[1]....
        /*0060*/ 	.word	0x000002a0


	//----- nvinfo : EIATTR_CBANK_PARAM_SIZE
	.align		4
.L_288:
        /*0064*/ 	.byte	0x03, 0x19
        /*0066*/ 	.short	0x0018


	//----- nvinfo : EIATTR_PARAM_CBANK
	.align		4
        /*0068*/ 	.byte	0x04, 0x0a
        /*006a*/ 	.short	(.L_290 - .L_289)
	.align		4
.L_289:
        /*006c*/ 	.word	index@(.nv.constant0._Z15transposeKernelPfPKfii)
        /*0070*/ 	.short	0x0380
        /*0072*/ 	.short	0x0018


	//----- nvinfo : EIATTR_SW_WAR
	.align		4
.L_290:
        /*0074*/ 	.byte	0x04, 0x36
        /*0076*/ 	.short	(.L_292 - .L_291)
.L_291:
        /*0078*/ 	.word	0x00000008
.L_292:


//--------------------- .nv.info._Z21subtractOneDivBKernelPfPiii --------------------------
	.section	.nv.info._Z21subtractOneDivBKernelPfPiii,"",@"SHT_CUDA_INFO"
	.sectionflags	@""
	.align	4


	//----- nvinfo : EIATTR_CUDA_API_VERSION
	.align		4
        /*0000*/ 	.byte	0x04, 0x37
        /*0002*/ 	.short	(.L_294 - .L_293)
.L_293:
        /*0004*/ 	.word	0x00000082


	//----- nvinfo : EIATTR_KPARAM_INFO
	.align		4
.L_294:
        /*0008*/ 	.byte	0x04, 0x17
        /*000a*/ 	.short	(.L_296 - .L_295)
.L_295:
        /*000c*/ 	.word	0x00000000
        /*0010*/ 	.short	0x0003
        /*0012*/ 	.short	0x0014
        /*0014*/ 	.byte	0x00, 0xf0, 0x11, 0x00


	//----- nvinfo : EIATTR_KPARAM_INFO
	.align		4
.L_296:
        /*0018*/ 	.byte	0x04, 0x17
        /*001a*/ 	.short	(.L_298 - .L_297)
.L_297:
        /*001c*/ 	.word	0x00000000
        /*0020*/ 	.short	0x0002
        /*0022*/ 	.short	0x0010
        /*0024*/ 	.byte	0x00, 0xf0, 0x11, 0x00


	//----- nvinfo : EIATTR_KPARAM_INFO
	.align		4
.L_298:
        /*0028*/ 	.byte	0x04, 0x17
        /*002a*/ 	.short	(.L_300 - .L_299)
.L_299:
        /*002c*/ 	.word	0x00000000
        /*0030*/ 	.short	0x0001
        /*0032*/ 	.short	0x0008
        /*0034*/ 	.byte	0x00, 0xf5, 0x21, 0x00


	//----- nvinfo : EIATTR_KPARAM_INFO
	.align		4
.L_300:
        /*0038*/ 	.byte	0x04, 0x17
        /*003a*/ 	.short	(.L_302 - .L_301)
.L_301:
        /*003c*/ 	.word	0x00000000
        /*0040*/ 	.short	0x0000
        /*0042*/ 	.short	0x0000
        /*0044*/ 	.byte	0x00, 0xf5, 0x21, 0x00


	//----- nvinfo : EIATTR_SPARSE_MMA_MASK
	.align		4
.L_302:
        /*0048*/ 	.byte	0x03, 0x50
        /*004a*/ 	.short	0x0000


	//----- nvinfo : EIATTR_MAXREG_COUNT
	.align		4
        /*004c*/ 	.byte	0x03, 0x1b
        /*004e*/ 	.short	0x00ff


	//----- nvinfo : EIATTR_MERCURY_ISA_VERSION
	.align		4
        /*0050*/ 	.byte	0x03, 0x5f
        /*0052*/ 	.short	0x0101


	//----- nvinfo : EIATTR_VRC_CTA_INIT_COUNT
	.align		4
        /*0054*/ 	.byte	0x02, 0x4a
	.zero		1
	.zero		1


	//----- nvinfo : EIATTR_EXIT_INSTR_OFFSETS
	.align		4
        /*0058*/ 	.byte	0x04, 0x1c
        /*005a*/ 	.short	(.L_304 - .L_303)


	//   ....[0]....
.L_303:
        /*005c*/ 	.word	0x00000070


	//   ....[1]....
        /*0060*/ 	.word	0x00000250


	//----- nvinfo : EIATTR_CRS_STACK_SIZE
	.align		4
.L_304:
        /*0064*/ 	.byte	0x04, 0x1e
        /*0066*/ 	.short	(.L_306 - .L_305)
.L_305:
        /*0068*/ 	.word	0x00000000


	//----- nvinfo : EIATTR_CBANK_PARAM_SIZE
	.align		4
.L_306:
        /*006c*/ 	.byte	0x03, 0x19
        /*006e*/ 	.short	0x0018


	//----- nvinfo : EIATTR_PARAM_CBANK
	.align		4
        /*0070*/ 	.byte	0x04, 0x0a
        /*0072*/ 	.short	(.L_308 - .L_307)
	.align		4
.L_307:
        /*0074*/ 	.word	index@(.nv.constant0._Z21subtractOneDivBKernelPfPiii)
        /*0078*/ 	.short	0x0380
        /*007a*/ 	.short	0x0018


	//----- nvinfo : EIATTR_SW_WAR
	.align		4
.L_308:
        /*007c*/ 	.byte	0x04, 0x36
        /*007e*/ 	.short	(.L_310 - .L_309)
.L_309:
        /*0080*/ 	.word	0x00000008
.L_310:


//--------------------- .nv.info._Z18crossEntropyKernelPfS_Piii --------------------------
	.section	.nv.info._Z18crossEntropyKernelPfS_Piii,"",@"SHT_CUDA_INFO"
	.sectionflags	@""
	.align	4


	//----- nvinfo : EIATTR_CUDA_API_VERSION
	.align		4
        /*0000*/ 	.byte	0x04, 0x37
        /*0002*/ 	.short	(.L_312 - .L_311)
.L_311:
        /*0004*/ 	.word	0x00000082


	//----- nvinfo : EIATTR_KPARAM_INFO
	.align		4
.L_312:
        /*0008*/ 	.byte	0x04, 0x17
        /*000a*/ 	.short	(.L_314 - .L_313)
.L_313:
        /*000c*/ 	.word	0x00000000
        /*0010*/ 	.short	0x0004
        /*0012*/ 	.short	0x001c
        /*0014*/ 	.byte	0x00, 0xf0, 0x11, 0x00


	//----- nvinfo : EIATTR_KPARAM_INFO
	.align		4
.L_314:
        /*0018*/ 	.byte	0x04, 0x17
        /*001a*/ 	.short	(.L_316 - .L_315)
.L_315:
        /*001c*/ 	.word	0x00000000
        /*0020*/ 	.short	0x0003
        /*0022*/ 	.short	0x0018
        /*0024*/ 	.byte	0x00, 0xf0, 0x11, 0x00


	//----- nvinfo : EIATTR_KPARAM_INFO
	.align		4
.L_316:
        /*0028*/ 	.byte	0x04, 0x17
        /*002a*/ 	.short	(.L_318 - .L_317)
.L_317:
        /*002c*/ 	.word	0x00000000
        /*0030*/ 	.short	0x0002
        /*0032*/ 	.short	0x0010
        /*0034*/ 	.byte	0x00, 0xf5, 0x21, 0x00


	//----- nvinfo : EIATTR_KPARAM_INFO
	.align		4
.L_318:
        /*0038*/ 	.byte	0x04, 0x17
        /*003a*/ 	.short	(.L_320 - .L_319)
.L_319:
        /*003c*/ 	.word	0x00000000
        /*0040*/ 	.short	0x0001
        /*0042*/ 	.short	0x0008
        /*0044*/ 	.byte	0x00, 0xf5, 0x21, 0x00


	//----- nvinfo : EIATTR_KPARAM_INFO
	.align		4
.L_320:
        /*0048*/ 	.byte	0x04, 0x17
        /*004a*/ 	.short	(.L_322 - .L_321)
.L_321:
        /*004c*/ 	.word	0x00000000
        /*0050*/ 	.short	0x0000
        /*0052*/ 	.short	0x0000
        /*0054*/ 	.byte	0x00, 0xf5, 0x21, 0x00


	//----- nvinfo : EIATTR_SPARSE_MMA_MASK
	.align		4
.L_322:
        /*0058*/ 	.byte	0x03, 0x50
        /*005a*/ 	.short	0x0000


	//----- nvinfo : EIATTR_MAXREG_COUNT
	.align		4
        /*005c*/ 	.byte	0x03, 0x1b
        /*005e*/ 	.short	0x00ff


	//----- nvinfo : EIATTR_MERCURY_ISA_VERSION
	.align		4
        /*0060*/ 	.byte	0x03, 0x5f
        /*0062*/ 	.short	0x0101


	//----- nvinfo : EIATTR_VRC_CTA_INIT_COUNT
	.align		4
        /*0064*/ 	.byte	0x02, 0x4a
	.zero		1
	.zero		1


	//----- nvinfo : EIATTR_EXIT_INSTR_OFFSETS
	.align		4
        /*0068*/ 	.byte	0x04, 0x1c
        /*006a*/ 	.short	(.L_324 - .L_323)


	//   ....[0]....
.L_323:
        /*006c*/ 	.word	0x00000070


	//   ....[1]....
        /*0070*/ 	.word	0x00000320


	//----- nvinfo : EIATTR_CBANK_PARAM_SIZE
	.align		4
.L_324:
        /*0074*/ 	.byte	0x03, 0x19
        /*0076*/ 	.short	0x0020


	//----- nvinfo : EIATTR_PARAM_CBANK
	.align		4
        /*0078*/ 	.byte	0x04, 0x0a
        /*007a*/ 	.short	(.L_326 - .L_325)
	.align		4
.L_325:
        /*007c*/ 	.word	index@(.nv.constant0._Z18crossEntropyKernelPfS_Piii)
        /*0080*/ 	.short	0x0380
        /*0082*/ 	.short	0x0020


	//----- nvinfo : EIATTR_SW_WAR
	.align		4
.L_326:
        /*0084*/ 	.byte	0x04, 0x36
        /*0086*/ 	.short	(.L_328 - .L_327)
.L_327:
        /*0088*/ 	.word	0x00000008
.L_328:


//--------------------- .nv.info._Z13softmaxKernelPfS_iib --------------------------
	.section	.nv.info._Z13softmaxKernelPfS_iib,"",@"SHT_CUDA_INFO"
	.sectionflags	@""
	.align	4


	//----- nvinfo : EIATTR_CUDA_API_VERSION
	.align		4
        /*0000*/ 	.byte	0x04, 0x37
        /*0002*/ 	.short	(.L_330 - .L_329)
.L_329:
        /*0004*/ 	.word	0x00000082


	//----- nvinfo : EIATTR_KPARAM_INFO
	.align		4
.L_330:
        /*0008*/ 	.byte	0x04, 0x17
        /*000a*/ 	.short	(.L_332 - .L_331)
.L_331:
        /*000c*/ 	.word	0x00000000
        /*0010*/ 	.short	0x0004
        /*0012*/ 	.short	0x0018
        /*0014*/ 	.byte	0x00, 0xf0, 0x05, 0x00


	//----- nvinfo : EIATTR_KPARAM_INFO
	.align		4
.L_332:
        /*0018*/ 	.byte	0x04, 0x17
        /*001a*/ 	.short	(.L_334 - .L_333)
.L_333:
        /*001c*/ 	.word	0x00000000
        /*0020*/ 	.short	0x0003
        /*0022*/ 	.short	0x0014
        /*0024*/ 	.byte	0x00, 0xf0, 0x11, 0x00


	//----- nvinfo : EIATTR_KPARAM_INFO
	.align		4
.L_334:
        /*0028*/ 	.byte	0x04, 0x17
        /*002a*/ 	.short	(.L_336 - .L_335)
.L_335:
        /*002c*/ 	.word	0x00000000
        /*0030*/ 	.short	0x0002
        /*0032*/ 	.short	0x0010
        /*0034*/ 	.byte	0x00, 0xf0, 0x11, 0x00


	//----- nvinfo : EIATTR_KPARAM_INFO
	.align		4
.L_336:
        /*0038*/ 	.byte	0x04, 0x17
        /*003a*/ 	.short	(.L_338 - .L_337)
.L_337:
        /*003c*/ 	.word	0x00000000
        /*0040*/ 	.short	0x0001
        /*0042*/ 	.short	0x0008
        /*0044*/ 	.byte	0x00, 0xf5, 0x21, 0x00


	//----- nvinfo : EIATTR_KPARAM_INFO
	.align		4
.L_338:
        /*0048*/ 	.byte	0x04, 0x17
        /*004a*/ 	.short	(.L_340 - .L_339)
.L_339:
        /*004c*/ 	.word	0x00000000
        /*0050*/ 	.short	0x0000
        /*0052*/ 	.short	0x0000
        /*0054*/ 	.byte	0x00, 0xf5, 0x21, 0x00


	//----- nvinfo : EIATTR_SPARSE_MMA_MASK
	.align		4
.L_340:
        /*0058*/ 	.byte	0x03, 0x50
        /*005a*/ 	.short	0x0000


	//----- nvinfo : EIATTR_MAXREG_COUNT
	.align		4
        /*005c*/ 	.byte	0x03, 0x1b
        /*005e*/ 	.short	0x00ff


	//----- nvinfo : EIATTR_MERCURY_ISA_VERSION
	.align		4
        /*0060*/ 	.byte	0x03, 0x5f
        /*0062*/ 	.short	0x0101


	//----- nvinfo : EIATTR_VRC_CTA_INIT_COUNT
	.align		4
        /*0064*/ 	.byte	0x02, 0x4a
	.zero		1
	.zero		1


	//----- nvinfo : EIATTR_EXIT_INSTR_OFFSETS
	.align		4
        /*0068*/ 	.byte	0x04, 0x1c
        /*006a*/ 	.short	(.L_342 - .L_341)


	//   ....[0]....
.L_341:
        /*006c*/ 	.word	0x00000070


	//   ....[1]....
        /*0070*/ 	.word	0x00001370


	//   ....[2]....
        /*0074*/ 	.word	0x00001c30


	//   ....[3]....
        /*0078*/ 	.word	0x00002080


	//   ....[4]....
        /*007c*/ 	.word	0x000022b0


	//   ....[5]....
        /*0080*/ 	.word	0x00002ed0


	//   ....[6]....
        /*0084*/ 	.word	0x000034e0


	//   ....[7]....
        /*0088*/ 	.word	0x000037f0


	//----- nvinfo : EIATTR_CRS_STACK_SIZE
	.align		4
.L_342:
        /*008c*/ 	.byte	0x04, 0x1e
        /*008e*/ 	.short	(.L_344 - .L_343)
.L_343:
        /*0090*/ 	.word	0x00000000


	//----- nvinfo : EIATTR_CBANK_PARAM_SIZE
	.align		4
.L_344:
        /*0094*/ 	.byte	0x03, 0x19
        /*0096*/ 	.short	0x0019


	//----- nvinfo : EIATTR_PARAM_CBANK
	.align		4
        /*0098*/ 	.byte	0x04, 0x0a
        /*009a*/ 	.short	(.L_346 - .L_345)
	.align		4
.L_345:
        /*009c*/ 	.word	index@(.nv.constant0._Z13softmaxKernelPfS_iib)
        /*00a0*/ 	.short	0x0380
        /*00a2*/ 	.short	0x0019


	//----- nvinfo : EIATTR_SW_WAR
	.align		4
.L_346:
        /*00a4*/ 	.byte	0x04, 0x36
        /*00a6*/ 	.short	(.L_348 - .L_347)
.L_347:
        /*00a8*/ 	.word	0x00000008
.L_348:


//--------------------- .nv.info._Z10tanhKernelPfS_i --------------------------
	.section	.nv.info._Z10tanhKernelPfS_i,"",@"SHT_CUDA_INFO"
	.sectionflags	@""
	.align	4


	//----- nvinfo : EIATTR_CUDA_API_VERSION
	.align		4
        /*0000*/ 	.byte	0x04, 0x37
        /*0002*/ 	.short	(.L_350 - .L_349)
.L_349:
        /*0004*/ 	.word	0x00000082


	//----- nvinfo : EIATTR_KPARAM_INFO
	.align		4
.L_350:
        /*0008*/ 	.byte	0x04, 0x17
        /*000a*/ 	.short	(.L_352 - .L_351)
.L_351:
        /*000c*/ 	.word	0x00000000
        /*0010*/ 	.short	0x0002
        /*0012*/ 	.short	0x0010
        /*0014*/ 	.byte	0x00, 0xf0, 0x11, 0x00


	//----- nvinfo : EIATTR_KPARAM_INFO
	.align		4
.L_352:
        /*0018*/ 	.byte	0x04, 0x17
        /*001a*/ 	.short	(.L_354 - .L_353)
.L_353:
        /*001c*/ 	.word	0x00000000
        /*0020*/ 	.short	0x0001
        /*0022*/ 	.short	0x0008
        /*0024*/ 	.byte	0x00, 0xf5, 0x21, 0x00


	//----- nvinfo : EIATTR_KPARAM_INFO
	.align		4
.L_354:
        /*0028*/ 	.byte	0x04, 0x17
        /*002a*/ 	.short	(.L_356 - .L_355)
.L_355:
        /*002c*/ 	.word	0x00000000
        /*0030*/ 	.short	0x0000
        /*0032*/ 	.short	0x0000
        /*0034*/ 	.byte	0x00, 0xf5, 0x21, 0x00


	//----- nvinfo : EIATTR_SPARSE_MMA_MASK
	.align		4
.L_356:
        /*0038*/ 	.byte	0x03, 0x50
        /*003a*/ 	.short	0x0000


	//----- nvinfo : EIATTR_MAXREG_COUNT
	.align		4
        /*003c*/ 	.byte	0x03, 0x1b
        /*003e*/ 	.short	0x00ff


	//----- nvinfo : EIATTR_MERCURY_ISA_VERSION
	.align		4
        /*0040*/ 	.byte	0x03, 0x5f
        /*0042*/ 	.short	0x0101


	//----- nvinfo : EIATTR_VRC_CTA_INIT_COUNT
	.align		4
        /*0044*/ 	.byte	0x02, 0x4a
	.zero		1
	.zero		1


	//----- nvinfo : EIATTR_EXIT_INSTR_OFFSETS
	.align		4
        /*0048*/ 	.byte	0x04, 0x1c
        /*004a*/ 	.short	(.L_358 - .L_357)


	//   ....[0]....
.L_357:
        /*004c*/ 	.word	0x00000070


	//   ....[1]....
        /*0050*/ 	.word	0x00000200


	//----- nvinfo : EIATTR_CBANK_PARAM_SIZE
	.align		4
.L_358:
        /*0054*/ 	.byte	0x03, 0x19
        /*0056*/ 	.short	0x0014


	//----- nvinfo : EIATTR_PARAM_CBANK
	.align		4
        /*0058*/ 	.byte	0x04, 0x0a
        /*005a*/ 	.short	(.L_360 - .L_359)
	.align		4
.L_359:
        /*005c*/ 	.word	index@(.nv.constant0._Z10tanhKernelPfS_i)
        /*0060*/ 	.short	0x0380
        /*0062*/ 	.short	0x0014


	//----- nvinfo : EIATTR_SW_WAR
	.align		4
.L_360:
        /*0064*/ 	.byte	0x04, 0x36
        /*0066*/ 	.short	(.L_362 - .L_361)
.L_361:
        /*0068*/ 	.word	0x00000008
.L_362:


//--------------------- .nv.info._Z23matrixMultiplyAddKernelPfS_S_S_iiib --------------------------
	.section	.nv.info._Z23matrixMultiplyAddKernelPfS_S_S_iiib,"",@"SHT_CUDA_INFO"
	.sectionflags	@""
	.align	4


	//----- nvinfo : EIATTR_CUDA_API_VERSION
	.align		4
        /*0000*/ 	.byte	0x04, 0x37
        /*0002*/ 	.short	(.L_364 - .L_363)
.L_363:
        /*0004*/ 	.word	0x00000082


	//----- nvinfo : EIATTR_KPARAM_INFO
	.align		4
.L_364:
        /*0008*/ 	.byte	0x04, 0x17
        /*000a*/ 	.short	(.L_366 - .L_365)
.L_365:
        /*000c*/ 	.word	0x00000000
        /*0010*/ 	.short	0x0007
        /*0012*/ 	.short	0x002c
        /*0014*/ 	.byte	0x00, 0xf0, 0x05, 0x00


	//----- nvinfo : EIATTR_KPARAM_INFO
	.align		4
.L_366:
        /*0018*/ 	.byte	0x04, 0x17
        /*001a*/ 	.short	(.L_368 - .L_367)
.L_367:
        /*001c*/ 	.word	0x00000000
        /*0020*/ 	.short	0x0006
        /*0022*/ 	.short	0x0028
        /*0024*/ 	.byte	0x00, 0xf0, 0x11, 0x00


	//----- nvinfo : EIATTR_KPARAM_INFO
	.align		4
.L_368:
        /*0028*/ 	.byte	0x04, 0x17
        /*002a*/ 	.short	(.L_370 - .L_369)
.L_369:
        /*002c*/ 	.word	0x00000000
        /*0030*/ 	.short	0x0005
        /*0032*/ 	.short	0x0024
        /*0034*/ 	.byte	0x00, 0xf0, 0x11, 0x00


	//----- nvinfo : EIATTR_KPARAM_INFO
	.align		4
.L_370:
        /*0038*/ 	.byte	0x04, 0x17
        /*003a*/ 	.short	(.L_372 - .L_371)
.L_371:
        /*003c*/ 	.word	0x00000000
        /*0040*/ 	.short	0x0004
        /*0042*/ 	.short	0x0020
        /*0044*/ 	.byte	0x00, 0xf0, 0x11, 0x00


	//----- nvinfo : EIATTR_KPARAM_INFO
	.align		4
.L_372:
        /*0048*/ 	.byte	0x04, 0x17
        /*004a*/ 	.short	(.L_374 - .L_373)
.L_373:
        /*004c*/ 	.word	0x00000000
        /*0050*/ 	.short	0x0003
        /*0052*/ 	.short	0x0018
        /*0054*/ 	.byte	0x00, 0xf5, 0x21, 0x00


	//----- nvinfo : EIATTR_KPARAM_INFO
	.align		4
.L_374:
        /*0058*/ 	.byte	0x04, 0x17
        /*005a*/ 	.short	(.L_376 - .L_375)
.L_375:
        /*005c*/ 	.word	0x00000000
        /*0060*/ 	.short	0x0002
        /*0062*/ 	.short	0x0010
        /*0064*/ 	.byte	0x00, 0xf5, 0x21, 0x00


	//----- nvinfo : EIATTR_KPARAM_INFO
	.align		4
.L_376:
        /*0068*/ 	.byte	0x04, 0x17
        /*006a*/ 	.short	(.L_378 - .L_377)
.L_377:
        /*006c*/ 	.word	0x00000000
        /*0070*/ 	.short	0x0001
        /*0072*/ 	.short	0x0008
        /*0074*/ 	.byte	0x00, 0xf5, 0x21, 0x00


	//----- nvinfo : EIATTR_KPARAM_INFO
	.align		4
.L_378:
        /*0078*/ 	.byte	0x04, 0x17
        /*007a*/ 	.short	(.L_380 - .L_379)
.L_379:
        /*007c*/ 	.word	0x00000000
        /*0080*/ 	.short	0x0000
        /*0082*/ 	.short	0x0000
        /*0084*/ 	.byte	0x00, 0xf5, 0x21, 0x00


	//----- nvinfo : EIATTR_SPARSE_MMA_MASK
	.align		4
.L_380:
        /*0088*/ 	.byte	0x03, 0x50
        /*008a*/ 	.short	0x0000


	//----- nvinfo : EIATTR_MAXREG_COUNT
	.align		4
        /*008c*/ 	.byte	0x03, 0x1b
        /*008e*/ 	.short	0x00ff


	//----- nvinfo : EIATTR_MERCURY_ISA_VERSION
	.align		4
        /*0090*/ 	.byte	0x03, 0x5f
        /*0092*/ 	.short	0x0101


	//----- nvinfo : EIATTR_VRC_CTA_INIT_COUNT
	.align		4
        /*0094*/ 	.byte	0x02, 0x4a
	.zero		1
	.zero		1


	//----- nvinfo : EIATTR_EXIT_INSTR_OFFSETS
	.align		4
        /*0098*/ 	.byte	0x04, 0x1c
        /*009a*/ 	.short	(.L_382 - .L_381)


	//   ....[0]....
.L_381:
        /*009c*/ 	.word	0x00000220


	//   ....[1]....
        /*00a0*/ 	.word	0x00000af0


	//----- nvinfo : EIATTR_CBANK_PARAM_SIZE
	.align		4
.L_382:
        /*00a4*/ 	.byte	0x03, 0x19
        /*00a6*/ 	.short	0x002d


	//----- nvinfo : EIATTR_PARAM_CBANK
	.align		4
        /*00a8*/ 	.byte	0x04, 0x0a
        /*00aa*/ 	.short	(.L_384 - .L_383)
	.align		4
.L_383:
        /*00ac*/ 	.word	index@(.nv.constant0._Z23matrixMultiplyAddKernelPfS_S_S_iiib)
        /*00b0*/ 	.short	0x0380
        /*00b2*/ 	.short	0x002d


	//----- nvinfo : EIATTR_SW_WAR
	.align		4
.L_384:
        /*00b4*/ 	.byte	0x04, 0x36
        /*00b6*/ 	.short	(.L_386 - .L_385)
.L_385:
        /*00b8*/ 	.word	0x00000008
.L_386:


//--------------------- .nv.info._Z32populateTensorRandomNormalKernelPfiffi --------------------------
	.section	.nv.info._Z32populateTensorRandomNormalKernelPfiffi,"",@"SHT_CUDA_INFO"
	.sectionflags	@""
	.align	4


	//----- nvinfo : EIATTR_CUDA_API_VERSION
	.align		4
        /*0000*/ 	.byte	0x04, 0x37
        /*0002*/ 	.short	(.L_388 - .L_387)
.L_387:
        /*0004*/ 	.word	0x00000082


	//----- nvinfo : EIATTR_KPARAM_INFO
	.align		4
.L_388:
        /*0008*/ 	.byte	0x04, 0x17
        /*000a*/ 	.short	(.L_390 - .L_389)
.L_389:
        /*000c*/ 	.word	0x00000000
        /*0010*/ 	.short	0x0004
        /*0012*/ 	.short	0x0014
        /*0014*/ 	.byte	0x00, 0xf0, 0x11, 0x00


	//----- nvinfo : EIATTR_KPARAM_INFO
	.align		4
.L_390:
        /*0018*/ 	.byte	0x04, 0x17
        /*001a*/ 	.short	(.L_392 - .L_391)
.L_391:
        /*001c*/ 	.word	0x00000000
        /*0020*/ 	.short	0x0003
        /*0022*/ 	.short	0x0010
        /*0024*/ 	.byte	0x00, 0xf0, 0x11, 0x00


	//----- nvinfo : EIATTR_KPARAM_INFO
	.align		4
.L_392:
        /*0028*/ 	.byte	0x04, 0x17
        /*002a*/ 	.short	(.L_394 - .L_393)
.L_393:
        /*002c*/ 	.word	0x00000000
        /*0030*/ 	.short	0x0002
        /*0032*/ 	.short	0x000c
        /*0034*/ 	.byte	0x00, 0xf0, 0x11, 0x00


	//----- nvinfo : EIATTR_KPARAM_INFO
	.align		4
.L_394:
        /*0038*/ 	.byte	0x04, 0x17
        /*003a*/ 	.short	(.L_396 - .L_395)
.L_395:
        /*003c*/ 	.word	0x00000000
        /*0040*/ 	.short	0x0001
        /*0042*/ 	.short	0x0008
        /*0044*/ 	.byte	0x00, 0xf0, 0x11, 0x00


	//----- nvinfo : EIATTR_KPARAM_INFO
	.align		4
.L_396:
        /*0048*/ 	.byte	0x04, 0x17
        /*004a*/ 	.short	(.L_398 - .L_397)
.L_397:
        /*004c*/ 	.word	0x00000000
        /*0050*/ 	.short	0x0000
        /*0052*/ 	.short	0x0000
        /*0054*/ 	.byte	0x00, 0xf5, 0x21, 0x00


	//----- nvinfo : EIATTR_SPARSE_MMA_MASK
	.align		4
.L_398:
        /*0058*/ 	.byte	0x03, 0x50
        /*005a*/ 	.short	0x0000


	//----- nvinfo : EIATTR_MAXREG_COUNT
	.align		4
        /*005c*/ 	.byte	0x03, 0x1b
        /*005e*/ 	.short	0x00ff


	//----- nvinfo : EIATTR_MERCURY_ISA_VERSION
	.align		4
        /*0060*/ 	.byte	0x03, 0x5f
        /*0062*/ 	.short	0x0101


	//----- nvinfo : EIATTR_VRC_CTA_INIT_COUNT
	.align		4
        /*0064*/ 	.byte	0x02, 0x4a
	.zero		1
	.zero		1


	//----- nvinfo : EIATTR_EXIT_INSTR_OFFSETS
	.align		4
        /*0068*/ 	.byte	0x04, 0x1c
        /*006a*/ 	.short	(.L_400 - .L_399)


	//   ....[0]....
.L_399:
        /*006c*/ 	.word	0x00000070


	//   ....[1]....
        /*0070*/ 	.word	0x00000bb0


	//----- nvinfo : EIATTR_CRS_STACK_SIZE
	.align		4
.L_400:
        /*0074*/ 	.byte	0x04, 0x1e
        /*0076*/ 	.short	(.L_402 - .L_401)
.L_401:
        /*0078*/ 	.word	0x00000000


	//----- nvinfo : EIATTR_CBANK_PARAM_SIZE
	.align		4
.L_402:
        /*007c*/ 	.byte	0x03, 0x19
        /*007e*/ 	.short	0x0018


	//----- nvinfo : EIATTR_PARAM_CBANK
	.align		4
        /*0080*/ 	.byte	0x04, 0x0a
        /*0082*/ 	.short	(.L_404 - .L_403)
	.align		4
.L_403:
        /*0084*/ 	.word	index@(.nv.constant0._Z32populateTensorRandomNormalKernelPfiffi)
        /*0088*/ 	.short	0x0380
        /*008a*/ 	.short	0x0018


	//----- nvinfo : EIATTR_SW_WAR
	.align		4
.L_404:
        /*008c*/ 	.byte	0x04, 0x36
        /*008e*/ 	.short	(.L_406 - .L_405)
.L_405:
        /*0090*/ 	.word	0x00000008
.L_406:


//--------------------- .nv.info._Z11test_kernelPfS_i --------------------------
	.section	.nv.info._Z11test_kernelPfS_i,"",@"SHT_CUDA_INFO"
	.sectionflags	@""
	.align	4


	//----- nvinfo : EIATTR_CUDA_API_VERSION
	.align		4
        /*0000*/ 	.byte	0x04, 0x37
        /*0002*/ 	.short	(.L_408 - .L_407)
.L_407:
        /*0004*/ 	.word	0x00000082


	//----- nvinfo : EIATTR_KPARAM_INFO
	.align		4
.L_408:
        /*0008*/ 	.byte	0x04, 0x17
        /*000a*/ 	.short	(.L_410 - .L_409)
.L_409:
        /*000c*/ 	.word	0x00000000
        /*0010*/ 	.short	0x0002
        /*0012*/ 	.short	0x0010
        /*0014*/ 	.byte	0x00, 0xf0, 0x11, 0x00


	//----- nvinfo : EIATTR_KPARAM_INFO
	.align		4
.L_410:
        /*0018*/ 	.byte	0x04, 0x17
        /*001a*/ 	.short	(.L_412 - .L_411)
.L_411:
        /*001c*/ 	.word	0x00000000
        /*0020*/ 	.short	0x0001
        /*0022*/ 	.short	0x0008
        /*0024*/ 	.byte	0x00, 0xf5, 0x21, 0x00


	//----- nvinfo : EIATTR_KPARAM_INFO
	.align		4
.L_412:
        /*0028*/ 	.byte	0x04, 0x17
        /*002a*/ 	.short	(.L_414 - .L_413)
.L_413:
        /*002c*/ 	.word	0x00000000
        /*0030*/ 	.short	0x0000
        /*0032*/ 	.short	0x0000
        /*0034*/ 	.byte	0x00, 0xf5, 0x21, 0x00


	//----- nvinfo : EIATTR_SPARSE_MMA_MASK
	.align		4
.L_414:
        /*0038*/ 	.byte	0x03, 0x50
        /*003a*/ 	.short	0x0000


	//----- nvinfo : EIATTR_MAXREG_COUNT
	.align		4
        /*003c*/ 	.byte	0x03, 0x1b
        /*003e*/ 	.short	0x00ff


	//----- nvinfo : EIATTR_MERCURY_ISA_VERSION
	.align		4
        /*0040*/ 	.byte	0x03, 0x5f
        /*0042*/ 	.short	0x0101


	//----- nvinfo : EIATTR_VRC_CTA_INIT_COUNT
	.align		4
        /*0044*/ 	.byte	0x02, 0x4a
	.zero		1
	.zero		1


	//----- nvinfo : EIATTR_EXIT_INSTR_OFFSETS
	.align		4
        /*0048*/ 	.byte	0x04, 0x1c
        /*004a*/ 	.short	(.L_416 - .L_415)


	//   ....[0]....
.L_415:
        /*004c*/ 	.word	0x00000070


	//   ....[1]....
        /*0050*/ 	.word	0x000000f0


	//----- nvinfo : EIATTR_CBANK_PARAM_SIZE
	.align		4
.L_416:
        /*0054*/ 	.byte	0x03, 0x19
        /*0056*/ 	.short	0x0014


	//----- nvinfo : EIATTR_PARAM_CBANK
	.align		4
        /*0058*/ 	.byte	0x04, 0x0a
        /*005a*/ 	.short	(.L_418 - .L_417)
	.align		4
.L_417:
        /*005c*/ 	.word	index@(.nv.constant0._Z11test_kernelPfS_i)
        /*0060*/ 	.short	0x0380
        /*0062*/ 	.short	0x0014


	//----- nvinfo : EIATTR_SW_WAR
	.align		4
.L_418:
        /*0064*/ 	.byte	0x04, 0x36
        /*0066*/ 	.short	(.L_420 - .L_419)
.L_419:
        /*0068*/ 	.word	0x00000008
.L_420:


//--------------------- .nv.callgraph             --------------------------
	.section	.nv.callgraph,"",@"SHT_CUDA_CALLGRAPH"
	.align	4
	.sectionentsize	8
	.align		4
        /*0000*/ 	.word	0x00000000
	.align		4
        /*0004*/ 	.word	0xffffffff
	.align		4
        /*0008*/ 	.word	0x00000000
	.align		4
        /*000c*/ 	.word	0xfffffffe
	.align		4
        /*0010*/ 	.word	0x00000000
	.align		4
        /*0014*/ 	.word	0xfffffffd
	.align		4
        /*0018*/ 	.word	0x00000000
	.align		4
        /*001c*/ 	.word	0xfffffffc


//--------------------- .nv.constant4             --------------------------
	.section	.nv.constant4,"a",@progbits
	.align	8
	.align		8
.nv.constant4:
        /*0000*/ 	.dword	_ZN34_INTERNAL_3ee8894b_4_k_cu_508a07ab4cuda3std3__436_GLOBAL__N__3ee8894b_4_k_cu_508a07ab6ignoreE
	.align		8
        /*0008*/ 	.dword	_ZN34_INTERNAL_3ee8894b_4_k_cu_508a07ab4cuda3std3__45__cpo5beginE
	.align		8
        /*0010*/ 	.dword	_ZN34_INTERNAL_3ee8894b_4_k_cu_508a07ab4cuda3std3__45__cpo3endE
	.align		8
        /*0018*/ 	.dword	_ZN34_INTERNAL_3ee8894b_4_k_cu_508a07ab4cuda3std3__45__cpo6cbeginE
	.align		8
        /*0020*/ 	.dword	_ZN34_INTERNAL_3ee8894b_4_k_cu_508a07ab4cuda3std3__45__cpo4cendE
	.align		8
        /*0028*/ 	.dword	_ZN34_INTERNAL_3ee8894b_4_k_cu_508a07ab4cuda3std3__45__cpo6rbeginE
	.align		8
        /*0030*/ 	.dword	_ZN34_INTERNAL_3ee8894b_4_k_cu_508a07ab4cuda3std3__45__cpo4rendE
	.align		8
        /*0038*/ 	.dword	_ZN34_INTERNAL_3ee8894b_4_k_cu_508a07ab4cuda3std3__45__cpo7crbeginE
	.align		8
        /*0040*/ 	.dword	_ZN34_INTERNAL_3ee8894b_4_k_cu_508a07ab4cuda3std3__45__cpo5crendE
	.align		8
        /*0048*/ 	.dword	_ZN34_INTERNAL_3ee8894b_4_k_cu_508a07ab4cuda3std3__419piecewise_constructE
	.align		8
        /*0050*/ 	.dword	_ZN34_INTERNAL_3ee8894b_4_k_cu_508a07ab4cuda3std3__48in_placeE
	.align		8
        /*0058*/ 	.dword	_ZN34_INTERNAL_3ee8894b_4_k_cu_508a07ab4cuda3std3__420unreachable_sentinelE
	.align		8
        /*0060*/ 	.dword	_ZN34_INTERNAL_3ee8894b_4_k_cu_508a07ab4cuda3std3__47nulloptE
	.align		8
        /*0068*/ 	.dword	_ZN34_INTERNAL_3ee8894b_4_k_cu_508a07ab4cuda3std3__48unexpectE
	.align		8
        /*0070*/ 	.dword	_ZN34_INTERNAL_3ee8894b_4_k_cu_508a07ab4cuda3std6ranges3__45__cpo4swapE
	.align		8
        /*0078*/ 	.dword	_ZN34_INTERNAL_3ee8894b_4_k_cu_508a07ab4cuda3std6ranges3__45__cpo9iter_moveE
	.align		8
        /*0080*/ 	.dword	_ZN34_INTERNAL_3ee8894b_4_k_cu_508a07ab4cuda3std6ranges3__45__cpo7advanceE
	.align		8
        /*0088*/ 	.dword	_ZN34_INTERNAL_3ee8894b_4_k_cu_508a07ab4cuda3std6ranges3__45__cpo5beginE
	.align		8
        /*0090*/ 	.dword	_ZN34_INTERNAL_3ee8894b_4_k_cu_508a07ab4cuda3std6ranges3__45__cpo3endE
	.align		8
        /*0098*/ 	.dword	_ZN34_INTERNAL_3ee8894b_4_k_cu_508a07ab4cuda3std6ranges3__45__cpo6cbeginE
	.align		8
        /*00a0*/ 	.dword	_ZN34_INTERNAL_3ee8894b_4_k_cu_508a07ab4cuda3std6ranges3__45__cpo4cendE
	.align		8
        /*00a8*/ 	.dword	_ZN34_INTERNAL_3ee8894b_4_k_cu_508a07ab4cuda3std6ranges3__45__cpo9iter_swapE
	.align		8
        /*00b0*/ 	.dword	_ZN34_INTERNAL_3ee8894b_4_k_cu_508a07ab4cuda3std6ranges3__45__cpo4nextE
	.align		8
        /*00b8*/ 	.dword	_ZN34_INTERNAL_3ee8894b_4_k_cu_508a07ab4cuda3std6ranges3__45__cpo4prevE
	.align		8
        /*00c0*/ 	.dword	_ZN34_INTERNAL_3ee8894b_4_k_cu_508a07ab4cuda3std6ranges3__45__cpo4dataE
	.align		8
        /*00c8*/ 	.dword	_ZN34_INTERNAL_3ee8894b_4_k_cu_508a07ab4cuda3std6ranges3__45__cpo5cdataE
	.align		8
        /*00d0*/ 	.dword	_ZN34_INTERNAL_3ee8894b_4_k_cu_508a07ab4cuda3std6ranges3__45__cpo4sizeE
	.align		8
        /*00d8*/ 	.dword	_ZN34_INTERNAL_3ee8894b_4_k_cu_508a07ab4cuda3std6ranges3__45__cpo5ssizeE
	.align		8
        /*00e0*/ 	.dword	_ZN34_INTERNAL_3ee8894b_4_k_cu_508a07ab4cuda3std6ranges3__45__cpo8distanceE
	.align		8
        /*00e8*/ 	.dword	_ZN34_INTERNAL_3ee8894b_4_k_cu_508a07ab6thrust24THRUST_300001_SM_1000_NS6system6detail10sequential3seqE
	.align		8
        /*00f0*/ 	.dword	_ZN34_INTERNAL_3ee8894b_4_k_cu_508a07ab6thrust24THRUST_300001_SM_1000_NS12placeholders2_1E
	.align		8
        /*00f8*/ 	.dword	_ZN34_INTERNAL_3ee8894b_4_k_cu_508a07ab6thrust24THRUST_300001_SM_1000_NS12placeholders2_2E
	.align		8
        /*0100*/ 	.dword	_ZN34_INTERNAL_3ee8894b_4_k_cu_508a07ab6thrust24THRUST_300001_SM_1000_NS12placeholders2_3E
	.align		8
        /*0108*/ 	.dword	_ZN34_INTERNAL_3ee8894b_4_k_cu_508a07ab6thrust24THRUST_300001_SM_1000_NS12placeholders2_4E
	.align		8
        /*0110*/ 	.dword	_ZN34_INTERNAL_3ee8894b_4_k_cu_508a07ab6thrust24THRUST_300001_SM_1000_NS12placeholders2_5E
	.align		8
        /*0118*/ 	.dword	_ZN34_INTERNAL_3ee8894b_4_k_cu_508a07ab6thrust24THRUST_300001_SM_1000_NS12placeholders2_6E
	.align		8
        /*0120*/ 	.dword	_ZN34_INTERNAL_3ee8894b_4_k_cu_508a07ab6thrust24THRUST_300001_SM_1000_NS12placeholders2_7E
	.align		8
        /*0128*/ 	.dword	_ZN34_INTERNAL_3ee8894b_4_k_cu_508a07ab6thrust24THRUST_300001_SM_1000_NS12placeholders2_8E
	.align		8
        /*0130*/ 	.dword	_ZN34_INTERNAL_3ee8894b_4_k_cu_508a07ab6thrust24THRUST_300001_SM_1000_NS12placeholders2_9E
	.align		8
        /*0138*/ 	.dword	_ZN34_INTERNAL_3ee8894b_4_k_cu_508a07ab6thrust24THRUST_300001_SM_1000_NS12placeholders3_10E
	.align		8
        /*0140*/ 	.dword	__cudart_i2opi_f


//--------------------- .text._ZN3cub18CUB_300001_SM_10006detail6reduce28DeviceReduceSingleTileKernelINS2_10policy_hubIfyN4cuda3std3__44plusIvEEE10Policy1000EPfSC_iS9_ffNS7_10__identityEEEvT0_T1_T2_T3_T4_T6_ --------------------------
	.section	.text._ZN3cub18CUB_300001_SM_10006detail6reduce28DeviceReduceSingleTileKernelINS2_10policy_hubIfyN4cuda3std3__44plusIvEEE10Policy1000EPfSC_iS9_ffNS7_10__identityEEEvT0_T1_T2_T3_T4_T6_,"ax",@progbits
	.align	128
        .global         _ZN3cub18CUB_300001_SM_10006detail6reduce28DeviceReduceSingleTileKernelINS2_10policy_hubIfyN4cuda3std3__44plusIvEEE10Policy1000EPfSC_iS9_ffNS7_10__identityEEEvT0_T1_T2_T3_T4_T6_
        .type           _ZN3cub18CUB_300001_SM_10006detail6reduce28DeviceReduceSingleTileKernelINS2_10policy_hubIfyN4cuda3std3__44plusIvEEE10Policy1000EPfSC_iS9_ffNS7_10__identityEEEvT0_T1_T2_T3_T4_T6_,@function
        .size           _ZN3cub18CUB_300001_SM_10006detail6reduce28DeviceReduceSingleTileKernelINS2_10policy_hubIfyN4cuda3std3__44plusIvEEE10Policy1000EPfSC_iS9_ffNS7_10__identityEEEvT0_T1_T2_T3_T4_T6_,(.L_x_290 - _ZN3cub18CUB_300001_SM_10006detail6reduce28DeviceReduceSingleTileKernelINS2_10policy_hubIfyN4cuda3std3__44plusIvEEE10Policy1000EPfSC_iS9_ffNS7_10__identityEEEvT0_T1_T2_T3_T4_T6_)
        .other          _ZN3cub18CUB_300001_SM_10006detail6reduce28DeviceReduceSingleTileKernelINS2_10policy_hubIfyN4cuda3std3__44plusIvEEE10Policy1000EPfSC_iS9_ffNS7_10__identityEEEvT0_T1_T2_T3_T4_T6_,@"STO_CUDA_ENTRY STV_DEFAULT"
_ZN3cub18CUB_300001_SM_10006detail6reduce28DeviceReduceSingleTileKernelINS2_10policy_hubIfyN4cuda3std3__44plusIvEEE10Policy1000EPfSC_iS9_ffNS7_10__identityEEEvT0_T1_T2_T3_T4_T6_:
.text._ZN3cub18CUB_300001_SM_10006detail6reduce28DeviceReduceSingleTileKernelINS2_10policy_hubIfyN4cuda3std3__44plusIvEEE10Policy1000EPfSC_iS9_ffNS7_10__identityEEEvT0_T1_T2_T3_T4_T6_:
[----:B------:R-:W-:Y:S01]  /*0000*/  LDC R1, c[0x0][0x37c] ;  /* 0x0000df00ff017b82 */ /* 0x000fe20000000800 */
[----:B------:R-:W0:Y:S01]  /*0010*/  LDCU UR4, c[0x0][0x390] ;  /* 0x00007200ff0477ac */ /* 0x000e220008000800 */
[----:B------:R-:W1:Y:S01]  /*0020*/  LDCU.64 UR6, c[0x0][0x358] ;  /* 0x00006b00ff0677ac */ /* 0x000e620008000a00 */
[----:B0-----:R-:W-:-:S04]  /*0030*/  MOV R20, UR4 ;  /* 0x0000000400147c02 */ /* 0x001fc80008000f00 */
[----:B------:R-:W-:-:S13]  /*0040*/  ISETP.NE.AND P0, PT, R20, RZ, PT ;  /* 0x000000ff1400720c */ /* 0x000fda0003f05270 */
[----:B-1----:R-:W-:Y:S05]  /*0050*/  @P0 BRA `(.L_x_0) ;  /* 0x00000000001c0947 */ /* 0x002fea0003800000 */
[----:B------:R-:W0:Y:S02]  /*0060*/  S2R R0, SR_TID.X ;  /* 0x0000000000007919 */ /* 0x000e240000002100 */
[----:B0-----:R-:W-:-:S13]  /*0070*/  ISETP.NE.AND P0, PT, R0, RZ, PT ;  /* 0x000000ff0000720c */ /* 0x001fda0003f05270 */
[----:B------:R-:W-:Y:S05]  /*0080*/  @P0 EXIT ;  /* 0x000000000000094d */ /* 0x000fea0003800000 */
[----:B------:R-:W0:Y:S08]  /*0090*/  LDC R5, c[0x0][0x398] ;  /* 0x0000e600ff057b82 */ /* 0x000e300000000800 */
[----:B------:R-:W0:Y:S02]  /*00a0*/  LDC.64 R2, c[0x0][0x388] ;  /* 0x0000e200ff027b82 */ /* 0x000e240000000a00 */
[----:B0-----:R-:W-:Y:S01]  /*00b0*/  STG.E desc[UR6][R2.64], R5 ;  /* 0x0000000502007986 */ /* 0x001fe2000c101906 */
[----:B------:R-:W-:Y:S05]  /*00c0*/  EXIT ;  /* 0x000000000000794d */ /* 0x000fea0003800000 */
.L_x_0:
[----:B------:R-:W0:Y:S01]  /*00d0*/  LDCU UR4, c[0x0][0x380] ;  /* 0x00007000ff0477ac */ /* 0x000e220008000800 */
[----:B------:R-:W-:Y:S01]  /*00e0*/  BSSY.RECONVERGENT B0, `(.L_x_1) ;  /* 0x0000399000007945 */ /* 0x000fe20003800200 */
[----:B0-----:R-:W-:-:S09]  /*00f0*/  ULOP3.LUT UP0, URZ, UR4, 0xf, URZ, 0xc0, !UPT ;  /* 0x0000000f04ff7892 */ /* 0x001fd2000f80c0ff */
[----:B------:R-:W-:Y:S05]  /*0100*/  BRA.U UP0, `(.L_x_2) ;  /* 0x0000001d00007547 */ /* 0x000fea000b800000 */
[----:B------:R-:W-:-:S13]  /*0110*/  ISETP.GT.AND P0, PT, R20, 0xfff, PT ;  /* 0x00000fff1400780c */ /* 0x000fda0003f04270 */
[----:B------:R-:W-:Y:S05]  /*0120*/  @P0 BRA `(.L_x_3) ;  /* 0x0000000c00600947 */ /* 0x000fea0003800000 */
[----:B------:R-:W0:Y:S01]  /*0130*/  S2R R9, SR_TID.X ;  /* 0x0000000000097919 */ /* 0x000e220000002100 */
[----:B------:R-:W-:Y:S01]  /*0140*/  BSSY.RECONVERGENT B1, `(.L_x_4) ;  /* 0x0000009000017945 */ /* 0x000fe20003800200 */
[----:B------:R-:W-:Y:S01]  /*0150*/  HFMA2 R0, -RZ, RZ, 0, 0 ;  /* 0x00000000ff007431 */ /* 0x000fe200000001ff */
[----:B0-----:R-:W-:Y:S02]  /*0160*/  ISETP.GE.AND P0, PT, R9, R20, PT ;  /* 0x000000140900720c */ /* 0x001fe40003f06270 */
[----:B------:R-:W-:-:S11]  /*0170*/  MOV R11, R9 ;  /* 0x00000009000b7202 */ /* 0x000fd60000000f00 */
[----:B------:R-:W-:Y:S05]  /*0180*/  @P0 BRA `(.L_x_5) ;  /* 0x0000000000100947 */ /* 0x000fea0003800000 */
[----:B------:R-:W0:Y:S02]  /*0190*/  LDC.64 R2, c[0x0][0x380] ;  /* 0x0000e000ff027b82 */ /* 0x000e240000000a00 */
[----:B0-----:R-:W-:-:S05]  /*01a0*/  IMAD.WIDE.U32 R2, R9, 0x4, R2 ;  /* 0x0000000409027825 */ /* 0x001fca00078e0002 */
[----:B------:R0:W5:Y:S01]  /*01b0*/  LDG.E.CONSTANT R0, desc[UR6][R2.64] ;  /* 0x0000000602007981 */ /* 0x000162000c1e9900 */
[----:B------:R-:W-:-:S07]  /*01c0*/  IADD3 R11, PT, PT, R9, 0x100, RZ ;  /* 0x00000100090b7810 */ /* 0x000fce0007ffe0ff */
.L_x_5:
[----:B------:R-:W-:Y:S05]  /*01d0*/  BSYNC.RECONVERGENT B1 ;  /* 0x0000000000017941 */ /* 0x000fea0003800200 */
.L_x_4:
[----:B------:R-:W-:Y:S01]  /*01e0*/  ISETP.GE.AND P0, PT, R11, R20, PT ;  /* 0x000000140b00720c */ /* 0x000fe20003f06270 */
[----:B------:R-:W-:-:S12]  /*01f0*/  BSSY.RECONVERGENT B1, `(.L_x_6) ;  /* 0x0000074000017945 */ /* 0x000fd80003800200 */
[----:B------:R-:W-:Y:S05]  /*0200*/  @P0 BRA `(.L_x_7) ;  /* 0x0000000400c80947 */ /* 0x000fea0003800000 */
[----:B0-----:R-:W-:Y:S01]  /*0210*/  LOP3.LUT R3, RZ, R11, RZ, 0x33, !PT ;  /* 0x0000000bff037212 */ /* 0x001fe200078e33ff */
[----:B------:R-:W-:Y:S03]  /*0220*/  BSSY.RECONVERGENT B2, `(.L_x_8) ;  /* 0x0000015000027945 */ /* 0x000fe60003800200 */
[----:B------:R-:W-:-:S04]  /*0230*/  IADD3 R4, PT, PT, R3, R20, RZ ;  /* 0x0000001403047210 */ /* 0x000fc80007ffe0ff */
[C---:B------:R-:W-:Y:S02]  /*0240*/  LOP3.LUT R2, R4.reuse, 0x300, RZ, 0xc0, !PT ;  /* 0x0000030004027812 */ /* 0x040fe400078ec0ff */
[----:B------:R-:W-:Y:S02]  /*0250*/  ISETP.GE.U32.AND P1, PT, R4, 0x300, PT ;  /* 0x000003000400780c */ /* 0x000fe40003f26070 */
[----:B------:R-:W-:-:S13]  /*0260*/  ISETP.NE.AND P0, PT, R2, 0x300, PT ;  /* 0x000003000200780c */ /* 0x000fda0003f05270 */
[----:B------:R-:W-:Y:S05]  /*0270*/  @!P0 BRA `(.L_x_9) ;  /* 0x00000000003c8947 */ /* 0x000fea0003800000 */
[----:B------:R-:W0:Y:S01]  /*0280*/  LDC.64 R2, c[0x0][0x380] ;  /* 0x0000e000ff027b82 */ /* 0x000e220000000a00 */
[----:B------:R-:W-:-:S04]  /*0290*/  LEA.HI R4, R4, 0x1, RZ, 0x18 ;  /* 0x0000000104047811 */ /* 0x000fc800078fc0ff */
[----:B------:R-:W-:-:S04]  /*02a0*/  LOP3.LUT R4, R4, 0x3, RZ, 0xc0, !PT ;  /* 0x0000000304047812 */ /* 0x000fc800078ec0ff */
[----:B------:R-:W-:Y:S01]  /*02b0*/  IADD3 R4, PT, PT, -R4, RZ, RZ ;  /* 0x000000ff04047210 */ /* 0x000fe20007ffe1ff */
[----:B0-----:R-:W-:-:S05]  /*02c0*/  IMAD.WIDE.U32 R2, R11, 0x4, R2 ;  /* 0x000000040b027825 */ /* 0x001fca00078e0002 */
[----:B------:R-:W-:-:S07]  /*02d0*/  MOV R5, R3 ;  /* 0x0000000300057202 */ /* 0x000fce0000000f00 */
.L_x_10:
[----:B------:R-:W-:-:S06]  /*02e0*/  MOV R3, R5 ;  /* 0x0000000500037202 */ /* 0x000fcc0000000f00 */
[----:B------:R0:W2:Y:S01]  /*02f0*/  LDG.E.CONSTANT R3, desc[UR6][R2.64] ;  /* 0x0000000602037981 */ /* 0x0000a2000c1e9900 */
[----:B------:R-:W-:Y:S02]  /*0300*/  IADD3 R4, PT, PT, R4, 0x1, RZ ;  /* 0x0000000104047810 */ /* 0x000fe40007ffe0ff */
[----:B------:R-:W-:Y:S02]  /*0310*/  IADD3 R11, PT, PT, R11, 0x100, RZ ;  /* 0x000001000b0b7810 */ /* 0x000fe40007ffe0ff */
[----:B------:R-:W-:Y:S02]  /*0320*/  ISETP.NE.AND P0, PT, R4, RZ, PT ;  /* 0x000000ff0400720c */ /* 0x000fe40003f05270 */
[----:B0-----:R-:W-:-:S04]  /*0330*/  IADD3 R2, P2, PT, R2, 0x400, RZ ;  /* 0x0000040002027810 */ /* 0x001fc80007f5e0ff */
[----:B------:R-:W-:Y:S01]  /*0340*/  IADD3.X R5, PT, PT, RZ, R5, RZ, P2, !PT ;  /* 0x00000005ff057210 */ /* 0x000fe200017fe4ff */
[----:B--2--5:R-:W-:-:S06]  /*0350*/  FADD R0, R3, R0 ;  /* 0x0000000003007221 */ /* 0x024fcc0000000000 */
[----:B------:R-:W-:Y:S05]  /*0360*/  @P0 BRA `(.L_x_10) ;  /* 0xfffffffc00dc0947 */ /* 0x000fea000383ffff */
.L_x_9:
[----:B------:R-:W-:Y:S05]  /*0370*/  BSYNC.RECONVERGENT B2 ;  /* 0x0000000000027941 */ /* 0x000fea0003800200 */
.L_x_8:
[----:B------:R-:W-:Y:S05]  /*0380*/  @!P1 BRA `(.L_x_7) ;  /* 0x0000000400689947 */ /* 0x000fea0003800000 */
[----:B------:R-:W-:Y:S01]  /*0390*/  IADD3 R2, PT, PT, -R11, R20, RZ ;  /* 0x000000140b027210 */ /* 0x000fe20007ffe1ff */
[----:B------:R-:W-:Y:S01]  /*03a0*/  BSSY.RECONVERGENT B2, `(.L_x_11) ;  /* 0x0000031000027945 */ /* 0x000fe20003800200 */
[----:B------:R-:W-:Y:S02]  /*03b0*/  PLOP3.LUT P0, PT, PT, PT, PT, 0x80, 0x8 ;  /* 0x000000000008781c */ /* 0x000fe40003f0f070 */
[----:B------:R-:W-:-:S13]  /*03c0*/  ISETP.GT.AND P1, PT, R2, 0xc00, PT ;  /* 0x00000c000200780c */ /* 0x000fda0003f24270 */
[----:B------:R-:W-:Y:S05]  /*03d0*/  @!P1 BRA `(.L_x_12) ;  /* 0x0000000000b49947 */ /* 0x000fea0003800000 */
[----:B------:R-:W-:Y:S02]  /*03e0*/  PLOP3.LUT P0, PT, PT, PT, PT, 0x8, 0x80 ;  /* 0x000000000080781c */ /* 0x000fe40003f0e170 */
[----:B------:R-:W-:-:S11]  /*03f0*/  IADD3 R8, PT, PT, R20, -0xc00, RZ ;  /* 0xfffff40014087810 */ /* 0x000fd60007ffe0ff */
.L_x_13:
[----:B------:R-:W0:Y:S01]  /*0400*/  LDC.64 R6, c[0x0][0x380] ;  /* 0x0000e000ff067b82 */ /* 0x000e220000000a00 */
[C---:B------:R-:W-:Y:S01]  /*0410*/  IADD3 R5, PT, PT, R11.reuse, 0x400, RZ ;  /* 0x000004000b057810 */ /* 0x040fe20007ffe0ff */
[----:B0-----:R-:W-:-:S05]  /*0420*/  IMAD.WIDE R24, R11, 0x4, R6 ;  /* 0x000000040b187825 */ /* 0x001fca00078e0206 */
[----:B------:R-:W2:Y:S04]  /*0430*/  LDG.E.CONSTANT R13, desc[UR6][R24.64] ;  /* 0x00000006180d7981 */ /* 0x000ea8000c1e9900 */
[----:B------:R-:W3:Y:S01]  /*0440*/  LDG.E.CONSTANT R10, desc[UR6][R24.64+0x400] ;  /* 0x00040006180a7981 */ /* 0x000ee2000c1e9900 */
[----:B------:R-:W-:-:S03]  /*0450*/  IMAD.WIDE R4, R5, 0x4, R6 ;  /* 0x0000000405047825 */ /* 0x000fc600078e0206 */
[----:B------:R-:W4:Y:S04]  /*0460*/  LDG.E.CONSTANT R12, desc[UR6][R24.64+0x800] ;  /* 0x00080006180c7981 */ /* 0x000f28000c1e9900 */
[----:B------:R-:W4:Y:S04]  /*0470*/  LDG.E.CONSTANT R17, desc[UR6][R24.64+0xc00] ;  /* 0x000c000618117981 */ /* 0x000f28000c1e9900 */
[----:B------:R-:W4:Y:S01]  /*0480*/  LDG.E.CONSTANT R16, desc[UR6][R4.64] ;  /* 0x0000000604107981 */ /* 0x000f22000c1e9900 */
[----:B------:R-:W-:-:S03]  /*0490*/  IADD3 R3, PT, PT, R11, 0x800, RZ ;  /* 0x000008000b037810 */ /* 0x000fc60007ffe0ff */
[----:B------:R-:W4:Y:S04]  /*04a0*/  LDG.E.CONSTANT R15, desc[UR6][R4.64+0x400] ;  /* 0x00040006040f7981 */ /* 0x000f28000c1e9900 */
[----:B------:R-:W4:Y:S01]  /*04b0*/  LDG.E.CONSTANT R14, desc[UR6][R4.64+0x800] ;  /* 0x00080006040e7981 */ /* 0x000f22000c1e9900 */
[----:B------:R-:W-:-:S03]  /*04c0*/  IMAD.WIDE R2, R3, 0x4, R6 ;  /* 0x0000000403027825 */ /* 0x000fc600078e0206 */
[----:B------:R-:W4:Y:S04]  /*04d0*/  LDG.E.CONSTANT R22, desc[UR6][R4.64+0xc00] ;  /* 0x000c000604167981 */ /* 0x000f28000c1e9900 */
[----:B------:R-:W4:Y:S01]  /*04e0*/  LDG.E.CONSTANT R21, desc[UR6][R2.64] ;  /* 0x0000000602157981 */ /* 0x000f22000c1e9900 */
[----:B------:R-:W-:-:S03]  /*04f0*/  IADD3 R23, PT, PT, R11, 0xc00, RZ ;  /* 0x00000c000b177810 */ /* 0x000fc60007ffe0ff */
[----:B------:R-:W4:Y:S04]  /*0500*/  LDG.E.CONSTANT R19, desc[UR6][R2.64+0x400] ;  /* 0x0004000602137981 */ /* 0x000f28000c1e9900 */
[----:B------:R-:W4:Y:S01]  /*0510*/  LDG.E.CONSTANT R18, desc[UR6][R2.64+0x800] ;  /* 0x0008000602127981 */ /* 0x000f22000c1e9900 */
[----:B------:R-:W-:-:S03]  /*0520*/  IMAD.WIDE R6, R23, 0x4, R6 ;  /* 0x0000000417067825 */ /* 0x000fc600078e0206 */
[----:B------:R-:W4:Y:S04]  /*0530*/  LDG.E.CONSTANT R26, desc[UR6][R2.64+0xc00] ;  /* 0x000c0006021a7981 */ /* 0x000f28000c1e9900 */
[----:B------:R-:W4:Y:S04]  /*0540*/  LDG.E.CONSTANT R25, desc[UR6][R6.64] ;  /* 0x0000000606197981 */ /* 0x000f28000c1e9900 */
[----:B------:R-:W4:Y:S04]  /*0550*/  LDG.E.CONSTANT R23, desc[UR6][R6.64+0x400] ;  /* 0x0004000606177981 */ /* 0x000f28000c1e9900 */
[----:B------:R-:W4:Y:S04]  /*0560*/  LDG.E.CONSTANT R24, desc[UR6][R6.64+0x800] ;  /* 0x0008000606187981 */ /* 0x000f28000c1e9900 */
[----:B------:R-:W4:Y:S01]  /*0570*/  LDG.E.CONSTANT R27, desc[UR6][R6.64+0xc00] ;  /* 0x000c0006061b7981 */ /* 0x000f22000c1e9900 */
[----:B------:R-:W-:-:S04]  /*0580*/  IADD3 R11, PT, PT, R11, 0x1000, RZ ;  /* 0x000010000b0b7810 */ /* 0x000fc80007ffe0ff */
[----:B------:R-:W-:Y:S01]  /*0590*/  ISETP.GE.AND P1, PT, R11, R8, PT ;  /* 0x000000080b00720c */ /* 0x000fe20003f26270 */
[----:B--2--5:R-:W-:-:S04]  /*05a0*/  FADD R13, R13, R0 ;  /* 0x000000000d0d7221 */ /* 0x024fc80000000000 */
[----:B---3--:R-:W-:-:S04]  /*05b0*/  FADD R13, R13, R10 ;  /* 0x0000000a0d0d7221 */ /* 0x008fc80000000000 */
[----:B----4-:R-:W-:-:S04]  /*05c0*/  FADD R12, R13, R12 ;  /* 0x0000000c0d0c7221 */ /* 0x010fc80000000000 */
[----:B------:R-:W-:-:S04]  /*05d0*/  FADD R17, R12, R17 ;  /* 0x000000110c117221 */ /* 0x000fc80000000000 */
        /* <DEDUP_REMOVED lines=11> */
[----:B------:R-:W-:Y:S01]  /*0690*/  FADD R0, R24, R27 ;  /* 0x0000001b18007221 */ /* 0x000fe20000000000 */
[----:B------:R-:W-:Y:S06]  /*06a0*/  @!P1 BRA `(.L_x_13) ;  /* 0xfffffffc00549947 */ /* 0x000fec000383ffff */
.L_x_12:
[----:B------:R-:W-:Y:S05]  /*06b0*/  BSYNC.RECONVERGENT B2 ;  /* 0x0000000000027941 */ /* 0x000fea0003800200 */
.L_x_11:
[----:B------:R-:W-:Y:S01]  /*06c0*/  IADD3 R2, PT, PT, -R11, R20, RZ ;  /* 0x000000140b027210 */ /* 0x000fe20007ffe1ff */
[----:B------:R-:W-:Y:S03]  /*06d0*/  BSSY.RECONVERGENT B2, `(.L_x_14) ;  /* 0x0000019000027945 */ /* 0x000fe60003800200 */
[----:B------:R-:W-:-:S13]  /*06e0*/  ISETP.GT.AND P1, PT, R2, 0x400, PT ;  /* 0x000004000200780c */ /* 0x000fda0003f24270 */
[----:B------:R-:W-:Y:S05]  /*06f0*/  @!P1 BRA `(.L_x_15) ;  /* 0x0000000000589947 */ /* 0x000fea0003800000 */
        /* <DEDUP_REMOVED lines=8> */
[----:B------:R-:W4:Y:S04]  /*0780*/  LDG.E.CONSTANT R17, desc[UR6][R4.64] ;  /* 0x0000000604117981 */ /* 0x000f28000c1e9900 */
[----:B------:R-:W4:Y:S04]  /*0790*/  LDG.E.CONSTANT R19, desc[UR6][R4.64+0x400] ;  /* 0x0004000604137981 */ /* 0x000f28000c1e9900 */
[----:B------:R-:W4:Y:S04]  /*07a0*/  LDG.E.CONSTANT R21, desc[UR6][R4.64+0x800] ;  /* 0x0008000604157981 */ /* 0x000f28000c1e9900 */
[----:B------:R-:W4:Y:S01]  /*07b0*/  LDG.E.CONSTANT R23, desc[UR6][R4.64+0xc00] ;  /* 0x000c000604177981 */ /* 0x000f22000c1e9900 */
[----:B------:R-:W-:-:S02]  /*07c0*/  PLOP3.LUT P0, PT, PT, PT, PT, 0x8, 0x80 ;  /* 0x000000000080781c */ /* 0x000fc40003f0e170 */
[----:B------:R-:W-:Y:S01]  /*07d0*/  IADD3 R11, PT, PT, R11, 0x800, RZ ;  /* 0x000008000b0b7810 */ /* 0x000fe20007ffe0ff */
[----:B--2--5:R-:W-:-:S04]  /*07e0*/  FADD R7, R0, R7 ;  /* 0x0000000700077221 */ /* 0x024fc80000000000 */
[----:B---3--:R-:W-:-:S04]  /*07f0*/  FADD R6, R7, R6 ;  /* 0x0000000607067221 */ /* 0x008fc80000000000 */
[----:B----4-:R-:W-:-:S04]  /*0800*/  FADD R6, R6, R13 ;  /* 0x0000000d06067221 */ /* 0x010fc80000000000 */
[----:B------:R-:W-:-:S04]  /*0810*/  FADD R6, R6, R15 ;  /* 0x0000000f06067221 */ /* 0x000fc80000000000 */
[----:B------:R-:W-:-:S04]  /*0820*/  FADD R6, R6, R17 ;  /* 0x0000001106067221 */ /* 0x000fc80000000000 */
[----:B------:R-:W-:-:S04]  /*0830*/  FADD R6, R6, R19 ;  /* 0x0000001306067221 */ /* 0x000fc80000000000 */
[----:B------:R-:W-:-:S04]  /*0840*/  FADD R6, R6, R21 ;  /* 0x0000001506067221 */ /* 0x000fc80000000000 */
[----:B------:R-:W-:-:S07]  /*0850*/  FADD R0, R6, R23 ;  /* 0x0000001706007221 */ /* 0x000fce0000000000 */
.L_x_15:
[----:B------:R-:W-:Y:S05]  /*0860*/  BSYNC.RECONVERGENT B2 ;  /* 0x0000000000027941 */ /* 0x000fea0003800200 */
.L_x_14:
[----:B------:R-:W-:-:S13]  /*0870*/  ISETP.LT.OR P0, PT, R11, R20, P0 ;  /* 0x000000140b00720c */ /* 0x000fda0000701670 */
[----:B------:R-:W-:Y:S05]  /*0880*/  @!P0 BRA `(.L_x_7) ;  /* 0x0000000000288947 */ /* 0x000fea0003800000 */
[----:B------:R-:W0:Y:S02]  /*0890*/  LDC.64 R2, c[0x0][0x380] ;  /* 0x0000e000ff027b82 */ /* 0x000e240000000a00 */
[----:B0-----:R-:W-:-:S05]  /*08a0*/  IMAD.WIDE R2, R11, 0x4, R2 ;  /* 0x000000040b027825 */ /* 0x001fca00078e0202 */
[----:B------:R-:W2:Y:S04]  /*08b0*/  LDG.E.CONSTANT R5, desc[UR6][R2.64] ;  /* 0x0000000602057981 */ /* 0x000ea8000c1e9900 */
[----:B------:R-:W3:Y:S04]  /*08c0*/  LDG.E.CONSTANT R4, desc[UR6][R2.64+0x400] ;  /* 0x0004000602047981 */ /* 0x000ee8000c1e9900 */
[----:B------:R-:W4:Y:S04]  /*08d0*/  LDG.E.CONSTANT R7, desc[UR6][R2.64+0x800] ;  /* 0x0008000602077981 */ /* 0x000f28000c1e9900 */
[----:B------:R-:W4:Y:S01]  /*08e0*/  LDG.E.CONSTANT R11, desc[UR6][R2.64+0xc00] ;  /* 0x000c0006020b7981 */ /* 0x000f22000c1e9900 */
[----:B--2--5:R-:W-:-:S04]  /*08f0*/  FADD R5, R0, R5 ;  /* 0x0000000500057221 */ /* 0x024fc80000000000 */
[----:B---3--:R-:W-:-:S04]  /*0900*/  FADD R4, R5, R4 ;  /* 0x0000000405047221 */ /* 0x008fc80000000000 */
[----:B----4-:R-:W-:-:S04]  /*0910*/  FADD R4, R4, R7 ;  /* 0x0000000704047221 */ /* 0x010fc80000000000 */
[----:B------:R-:W-:-:S07]  /*0920*/  FADD R0, R4, R11 ;  /* 0x0000000b04007221 */ /* 0x000fce0000000000 */
.L_x_7:
[----:B------:R-:W-:Y:S05]  /*0930*/  BSYNC.RECONVERGENT B1 ;  /* 0x0000000000017941 */ /* 0x000fea0003800200 */
.L_x_6:
[----:B------:R-:W-:-:S13]  /*0940*/  ISETP.GE.AND P0, PT, R20, 0x100, PT ;  /* 0x000001001400780c */ /* 0x000fda0003f06270 */
[----:B------:R-:W-:Y:S05]  /*0950*/  @!P0 BRA `(.L_x_16) ;  /* 0x0000000000908947 */ /* 0x000fea0003800000 */
[----:B0----5:R-:W0:Y:S01]  /*0960*/  SHFL.DOWN P0, R3, R0, 0x1, 0x1f ;  /* 0x08201f0000037f89 */ /* 0x021e220000000000 */
[----:B------:R-:W1:Y:S01]  /*0970*/  S2R R2, SR_LANEID ;  /* 0x0000000000027919 */ /* 0x000e620000000000 */
[----:B0-----:R-:W-:-:S05]  /*0980*/  @P0 FADD R3, R3, R0 ;  /* 0x0000000003030221 */ /* 0x001fca0000000000 */
[----:B------:R-:W0:Y:S01]  /*0990*/  SHFL.DOWN P0, R4, R3, 0x2, 0x1f ;  /* 0x08401f0003047f89 */ /* 0x000e220000000000 */
[----:B-1----:R-:W-:-:S13]  /*09a0*/  ISETP.NE.AND P1, PT, R2, RZ, PT ;  /* 0x000000ff0200720c */ /* 0x002fda0003f25270 */
[----:B------:R-:W1:Y:S01]  /*09b0*/  @!P1 S2R R8, SR_CgaCtaId ;  /* 0x0000000000089919 */ /* 0x000e620000008800 */
[----:B------:R-:W-:Y:S02]  /*09c0*/  @!P1 MOV R7, 0x400 ;  /* 0x0000040000079802 */ /* 0x000fe40000000f00 */
[----:B------:R-:W-:Y:S01]  /*09d0*/  @!P1 SHF.R.U32.HI R0, RZ, 0x3, R9 ;  /* 0x00000003ff009819 */ /* 0x000fe20000011609 */
[----:B0-----:R-:W-:-:S03]  /*09e0*/  @P0 FADD R4, R3, R4 ;  /* 0x0000000403040221 */ /* 0x001fc60000000000 */
[----:B------:R-:W-:Y:S02]  /*09f0*/  @!P1 LOP3.LUT R0, R0, 0x7c, RZ, 0xc0, !PT ;  /* 0x0000007c00009812 */ /* 0x000fe400078ec0ff */
[----:B------:R-:W0:Y:S01]  /*0a00*/  SHFL.DOWN P0, R5, R4, 0x4, 0x1f ;  /* 0x08801f0004057f89 */ /* 0x000e220000000000 */
[----:B-1----:R-:W-:Y:S01]  /*0a10*/  @!P1 LEA R7, R8, R7, 0x18 ;  /* 0x0000000708079211 */ /* 0x002fe200078ec0ff */
[----:B0-----:R-:W-:-:S03]  /*0a20*/  @P0 FADD R5, R4, R5 ;  /* 0x0000000504050221 */ /* 0x001fc60000000000 */
[----:B------:R-:W-:Y:S02]  /*0a30*/  @!P1 IADD3 R7, PT, PT, R0, R7, RZ ;  /* 0x0000000700079210 */ /* 0x000fe40007ffe0ff */
[----:B------:R-:W0:Y:S02]  /*0a40*/  SHFL.DOWN P0, R6, R5, 0x8, 0x1f ;  /* 0x09001f0005067f89 */ /* 0x000e240000000000 */
[----:B0-----:R-:W-:-:S05]  /*0a50*/  @P0 FADD R6, R5, R6 ;  /* 0x0000000605060221 */ /* 0x001fca0000000000 */
[----:B------:R-:W0:Y:S02]  /*0a60*/  SHFL.DOWN P0, R2, R6, 0x10, 0x1f ;  /* 0x0a001f0006027f89 */ /* 0x000e240000000000 */
[----:B0-----:R-:W-:Y:S01]  /*0a70*/  @P0 FADD R2, R6, R2 ;  /* 0x0000000206020221 */ /* 0x001fe20000000000 */
[----:B------:R-:W-:-:S04]  /*0a80*/  ISETP.NE.AND P0, PT, R9, RZ, PT ;  /* 0x000000ff0900720c */ /* 0x000fc80003f05270 */
[----:B------:R0:W-:Y:S01]  /*0a90*/  @!P1 STS [R7+0x8], R2 ;  /* 0x0000080207009388 */ /* 0x0001e20000000800 */
[----:B------:R-:W-:Y:S08]  /*0aa0*/  BAR.SYNC.DEFER_BLOCKING 0x0 ;  /* 0x0000000000007b1d */ /* 0x000ff00000010000 */
[----:B------:R-:W-:Y:S05]  /*0ab0*/  @P0 BRA `(.L_x_17) ;  /* 0x0000002c00ec0947 */ /* 0x000fea0003800000 */
[----:B------:R-:W1:Y:S01]  /*0ac0*/  S2UR UR5, SR_CgaCtaId ;  /* 0x00000000000579c3 */ /* 0x000e620000008800 */
[----:B------:R-:W-:Y:S02]  /*0ad0*/  UMOV UR4, 0x400 ;  /* 0x0000040000047882 */ /* 0x000fe40000000000 */
[----:B-1----:R-:W-:-:S09]  /*0ae0*/  ULEA UR4, UR5, UR4, 0x18 ;  /* 0x0000000405047291 */ /* 0x002fd2000f8ec0ff */
[----:B------:R-:W1:Y:S04]  /*0af0*/  LDS R3, [UR4+0xc] ;  /* 0x00000c04ff037984 */ /* 0x000e680008000800 */
[----:B0-----:R-:W0:Y:S04]  /*0b00*/  LDS.128 R4, [UR4+0x10] ;  /* 0x00001004ff047984 */ /* 0x001e280008000c00 */
[----:B------:R-:W2:Y:S01]  /*0b10*/  LDS.64 R8, [UR4+0x20] ;  /* 0x00002004ff087984 */ /* 0x000ea20008000a00 */
[----:B-1----:R-:W-:-:S04]  /*0b20*/  FADD R3, R2, R3 ;  /* 0x0000000302037221 */ /* 0x002fc80000000000 */
[----:B0-----:R-:W-:-:S04]  /*0b30*/  FADD R4, R3, R4 ;  /* 0x0000000403047221 */ /* 0x001fc80000000000 */
[----:B------:R-:W-:-:S04]  /*0b40*/  FADD R5, R4, R5 ;  /* 0x0000000504057221 */ /* 0x000fc80000000000 */
[----:B------:R-:W-:-:S04]  /*0b50*/  FADD R6, R5, R6 ;  /* 0x0000000605067221 */ /* 0x000fc80000000000 */
[----:B------:R-:W-:-:S04]  /*0b60*/  FADD R7, R6, R7 ;  /* 0x0000000706077221 */ /* 0x000fc80000000000 */
[----:B--2---:R-:W-:-:S04]  /*0b70*/  FADD R8, R7, R8 ;  /* 0x0000000807087221 */ /* 0x004fc80000000000 */
[----:B------:R-:W-:Y:S01]  /*0b80*/  FADD R2, R8, R9 ;  /* 0x0000000908027221 */ /* 0x000fe20000000000 */
[----:B------:R-:W-:Y:S06]  /*0b90*/  BRA `(.L_x_17) ;  /* 0x0000002c00b47947 */ /* 0x000fec0003800000 */
.L_x_16:
[----:B0-----:R-:W-:-:S04]  /*0ba0*/  LOP3.LUT R2, R9, 0x3e0, RZ, 0xc0, !PT ;  /* 0x000003e009027812 */ /* 0x001fc800078ec0ff */
[----:B------:R-:W-:Y:S02]  /*0bb0*/  IADD3 R3, PT, PT, R2, 0x20, RZ ;  /* 0x0000002002037810 */ /* 0x000fe40007ffe0ff */
[----:B------:R-:W-:Y:S02]  /*0bc0*/  LOP3.LUT R5, RZ, R2, RZ, 0x33, !PT ;  /* 0x00000002ff057212 */ /* 0x000fe400078e33ff */
[-C--:B------:R-:W-:Y:S01]  /*0bd0*/  ISETP.GT.AND P0, PT, R3, R20.reuse, PT ;  /* 0x000000140300720c */ /* 0x080fe20003f04270 */
[----:B------:R-:W0:Y:S01]  /*0be0*/  S2R R2, SR_LANEID ;  /* 0x0000000000027919 */ /* 0x000e220000000000 */
[----:B------:R-:W-:-:S04]  /*0bf0*/  IADD3 R5, PT, PT, R5, R20, RZ ;  /* 0x0000001405057210 */ /* 0x000fc80007ffe0ff */
[----:B------:R-:W-:-:S06]  /*0c00*/  SEL R5, R5, 0x1f, P0 ;  /* 0x0000001f05057807 */ /* 0x000fcc0000000000 */
[----:B-----5:R-:W1:Y:S01]  /*0c10*/  SHFL.DOWN P0, R3, R0, 0x1, R5 ;  /* 0x0820000000037989 */ /* 0x020e620000000005 */
[----:B0-----:R-:W-:Y:S01]  /*0c20*/  ISETP.NE.AND P1, PT, R2, RZ, PT ;  /* 0x000000ff0200720c */ /* 0x001fe20003f25270 */
[----:B-1----:R-:W-:-:S05]  /*0c30*/  @P0 FADD R3, R3, R0 ;  /* 0x0000000003030221 */ /* 0x002fca0000000000 */
[----:B------:R-:W0:Y:S07]  /*0c40*/  SHFL.DOWN P0, R4, R3, 0x2, R5 ;  /* 0x0840000003047989 */ /* 0x000e2e0000000005 */
[----:B------:R-:W1:Y:S01]  /*0c50*/  @!P1 S2R R11, SR_CgaCtaId ;  /* 0x00000000000b9919 */ /* 0x000e620000008800 */
[----:B------:R-:W-:Y:S02]  /*0c60*/  @!P1 MOV R8, 0x400 ;  /* 0x0000040000089802 */ /* 0x000fe40000000f00 */
[----:B------:R-:W-:-:S04]  /*0c70*/  @!P1 SHF.R.U32.HI R0, RZ, 0x3, R9 ;  /* 0x00000003ff009819 */ /* 0x000fc80000011609 */
[----:B------:R-:W-:Y:S01]  /*0c80*/  @!P1 LOP3.LUT R0, R0, 0x7c, RZ, 0xc0, !PT ;  /* 0x0000007c00009812 */ /* 0x000fe200078ec0ff */
[----:B0-----:R-:W-:-:S05]  /*0c90*/  @P0 FADD R4, R3, R4 ;  /* 0x0000000403040221 */ /* 0x001fca0000000000 */
[----:B------:R-:W0:Y:S01]  /*0ca0*/  SHFL.DOWN P0, R6, R4, 0x4, R5 ;  /* 0x0880000004067989 */ /* 0x000e220000000005 */
[----:B-1----:R-:W-:-:S04]  /*0cb0*/  @!P1 LEA R11, R11, R8, 0x18 ;  /* 0x000000080b0b9211 */ /* 0x002fc800078ec0ff */
[----:B------:R-:W-:Y:S01]  /*0cc0*/  @!P1 IADD3 R11, PT, PT, R0, R11, RZ ;  /* 0x0000000b000b9210 */ /* 0x000fe20007ffe0ff */
[----:B0-----:R-:W-:-:S05]  /*0cd0*/  @P0 FADD R6, R4, R6 ;  /* 0x0000000604060221 */ /* 0x001fca0000000000 */
[----:B------:R-:W0:Y:S02]  /*0ce0*/  SHFL.DOWN P0, R7, R6, 0x8, R5 ;  /* 0x0900000006077989 */ /* 0x000e240000000005 */
[----:B0-----:R-:W-:-:S05]  /*0cf0*/  @P0 FADD R7, R6, R7 ;  /* 0x0000000706070221 */ /* 0x001fca0000000000 */
[----:B------:R-:W0:Y:S02]  /*0d00*/  SHFL.DOWN P0, R2, R7, 0x10, R5 ;  /* 0x0a00000007027989 */ /* 0x000e240000000005 */
[----:B0-----:R-:W-:Y:S01]  /*0d10*/  @P0 FADD R2, R7, R2 ;  /* 0x0000000207020221 */ /* 0x001fe20000000000 */
[----:B------:R-:W-:-:S04]  /*0d20*/  ISETP.NE.AND P0, PT, R9, RZ, PT ;  /* 0x000000ff0900720c */ /* 0x000fc80003f05270 */
[----:B------:R4:W-:Y:S01]  /*0d30*/  @!P1 STS [R11+0x8], R2 ;  /* 0x000008020b009388 */ /* 0x0009e20000000800 */
[----:B------:R-:W-:Y:S08]  /*0d40*/  BAR.SYNC.DEFER_BLOCKING 0x0 ;  /* 0x0000000000007b1d */ /* 0x000ff00000010000 */
[----:B------:R-:W-:Y:S05]  /*0d50*/  @P0 BRA `(.L_x_17) ;  /* 0x0000002c00440947 */ /* 0x000fea0003800000 */
[----:B------:R-:W0:Y:S01]  /*0d60*/  S2UR UR5, SR_CgaCtaId ;  /* 0x00000000000579c3 */ /* 0x000e220000008800 */
[----:B------:R-:W-:Y:S01]  /*0d70*/  UMOV UR4, 0x400 ;  /* 0x0000040000047882 */ /* 0x000fe20000000000 */
[C---:B------:R-:W-:Y:S02]  /*0d80*/  ISETP.GT.AND P2, PT, R20.reuse, 0x20, PT ;  /* 0x000000201400780c */ /* 0x040fe40003f44270 */
[C---:B------:R-:W-:Y:S02]  /*0d90*/  ISETP.GT.AND P4, PT, R20.reuse, 0x40, PT ;  /* 0x000000401400780c */ /* 0x040fe40003f84270 */
[C---:B------:R-:W-:Y:S02]  /*0da0*/  ISETP.GT.AND P3, PT, R20.reuse, 0x60, PT ;  /* 0x000000601400780c */ /* 0x040fe40003f64270 */
[----:B------:R-:W-:Y:S01]  /*0db0*/  ISETP.GT.AND P1, PT, R20, 0x80, PT ;  /* 0x000000801400780c */ /* 0x000fe20003f24270 */
[----:B0-----:R-:W-:-:S09]  /*0dc0*/  ULEA UR4, UR5, UR4, 0x18 ;  /* 0x0000000405047291 */ /* 0x001fd2000f8ec0ff */
[----:B------:R-:W4:Y:S04]  /*0dd0*/  LDS R3, [UR4+0xc] ;  /* 0x00000c04ff037984 */ /* 0x000f280008000800 */
[----:B------:R-:W0:Y:S04]  /*0de0*/  LDS.128 R4, [UR4+0x10] ;  /* 0x00001004ff047984 */ /* 0x000e280008000c00 */
[----:B------:R-:W1:Y:S01]  /*0df0*/  LDS.64 R8, [UR4+0x20] ;  /* 0x00002004ff087984 */ /* 0x000e620008000a00 */
[----:B----4-:R-:W-:Y:S01]  /*0e00*/  @P2 FADD R2, R2, R3 ;  /* 0x0000000302022221 */ /* 0x010fe20000000000 */
[----:B------:R-:W-:-:S03]  /*0e10*/  ISETP.GT.AND P2, PT, R20, 0xa0, PT ;  /* 0x000000a01400780c */ /* 0x000fc60003f44270 */
[----:B0-----:R-:W-:Y:S01]  /*0e20*/  @P4 FADD R2, R2, R4 ;  /* 0x0000000402024221 */ /* 0x001fe20000000000 */
[----:B------:R-:W-:-:S03]  /*0e30*/  ISETP.GT.AND P4, PT, R20, 0xc0, PT ;  /* 0x000000c01400780c */ /* 0x000fc60003f84270 */
[----:B------:R-:W-:Y:S01]  /*0e40*/  @P3 FADD R2, R2, R5 ;  /* 0x0000000502023221 */ /* 0x000fe20000000000 */
[----:B------:R-:W-:-:S03]  /*0e50*/  ISETP.GT.AND P3, PT, R20, 0xe0, PT ;  /* 0x000000e01400780c */ /* 0x000fc60003f64270 */
[----:B------:R-:W-:-:S04]  /*0e60*/  @P1 FADD R2, R2, R6 ;  /* 0x0000000602021221 */ /* 0x000fc80000000000 */
[----:B------:R-:W-:-:S04]  /*0e70*/  @P2 FADD R2, R2, R7 ;  /* 0x0000000702022221 */ /* 0x000fc80000000000 */
[----:B-1----:R-:W-:-:S04]  /*0e80*/  @P4 FADD R2, R2, R8 ;  /* 0x0000000802024221 */ /* 0x002fc80000000000 */
[----:B------:R-:W-:Y:S01]  /*0e90*/  @P3 FADD R2, R2, R9 ;  /* 0x0000000902023221 */ /* 0x000fe20000000000 */
[----:B------:R-:W-:Y:S06]  /*0ea0*/  BRA `(.L_x_17) ;  /* 0x0000002800f07947 */ /* 0x000fec0003800000 */
.L_x_3:
[----:B------:R-:W0:Y:S01]  /*0eb0*/  S2R R0, SR_TID.X ;  /* 0x0000000000007919 */ /* 0x000e220000002100 */
[----:B------:R-:W1:Y:S01]  /*0ec0*/  LDC.64 R2, c[0x0][0x380] ;  /* 0x0000e000ff027b82 */ /* 0x000e620000000a00 */
[----:B0-----:R-:W-:-:S05]  /*0ed0*/  SHF.L.U32 R5, R0, 0x2, RZ ;  /* 0x0000000200057819 */ /* 0x001fca00000006ff */
[----:B-1----:R-:W-:-:S05]  /*0ee0*/  IMAD.WIDE.U32 R2, R5, 0x4, R2 ;  /* 0x0000000405027825 */ /* 0x002fca00078e0002 */
[----:B------:R-:W2:Y:S04]  /*0ef0*/  LDG.E.128.CONSTANT R4, desc[UR6][R2.64] ;  /* 0x0000000602047981 */ /* 0x000ea8000c1e9d00 */
[----:B------:R-:W3:Y:S04]  /*0f00*/  LDG.E.128.CONSTANT R8, desc[UR6][R2.64+0x1000] ;  /* 0x0010000602087981 */ /* 0x000ee8000c1e9d00 */
[----:B------:R-:W4:Y:S04]  /*0f10*/  LDG.E.128.CONSTANT R12, desc[UR6][R2.64+0x2000] ;  /* 0x00200006020c7981 */ /* 0x000f28000c1e9d00 */
[----:B------:R-:W5:Y:S01]  /*0f20*/  LDG.E.128.CONSTANT R16, desc[UR6][R2.64+0x3000] ;  /* 0x0030000602107981 */ /* 0x000f62000c1e9d00 */
[----:B------:R-:W-:Y:S01]  /*0f30*/  ISETP.GE.U32.AND P0, PT, R20, 0x2000, PT ;  /* 0x000020001400780c */ /* 0x000fe20003f06070 */
[----:B------:R-:W-:-:S02]  /*0f40*/  HFMA2 R23, -RZ, RZ, 0, 0.00048828125 ;  /* 0x00001000ff177431 */ /* 0x000fc400000001ff */
[----:B--2---:R-:W-:Y:S01]  /*0f50*/  FADD R4, R4, R5 ;  /* 0x0000000504047221 */ /* 0x004fe20000000000 */
[----:B------:R-:W-:Y:S01]  /*0f60*/  FADD R7, R6, R7 ;  /* 0x0000000706077221 */ /* 0x000fe20000000000 */
[----:B---3--:R-:W-:Y:S01]  /*0f70*/  FADD R8, R8, R9 ;  /* 0x0000000908087221 */ /* 0x008fe20000000000 */
[----:B------:R-:W-:Y:S02]  /*0f80*/  FADD R11, R10, R11 ;  /* 0x0000000b0a0b7221 */ /* 0x000fe40000000000 */
[----:B------:R-:W-:Y:S01]  /*0f90*/  FADD R4, R4, R7 ;  /* 0x0000000704047221 */ /* 0x000fe20000000000 */
[----:B----4-:R-:W-:Y:S01]  /*0fa0*/  FADD R12, R12, R13 ;  /* 0x0000000d0c0c7221 */ /* 0x010fe20000000000 */
[----:B------:R-:W-:Y:S01]  /*0fb0*/  FADD R15, R14, R15 ;  /* 0x0000000f0e0f7221 */ /* 0x000fe20000000000 */
[----:B------:R-:W-:Y:S01]  /*0fc0*/  FADD R11, R8, R11 ;  /* 0x0000000b080b7221 */ /* 0x000fe20000000000 */
[----:B-----5:R-:W-:Y:S01]  /*0fd0*/  FADD R16, R16, R17 ;  /* 0x0000001110107221 */ /* 0x020fe20000000000 */
[----:B------:R-:W-:Y:S01]  /*0fe0*/  FADD R19, R18, R19 ;  /* 0x0000001312137221 */ /* 0x000fe20000000000 */
[----:B------:R-:W-:Y:S01]  /*0ff0*/  FADD R12, R12, R15 ;  /* 0x0000000f0c0c7221 */ /* 0x000fe20000000000 */
[----:B------:R-:W-:-:S02]  /*1000*/  FADD R4, R4, R11 ;  /* 0x0000000b04047221 */ /* 0x000fc40000000000 */
[----:B------:R-:W-:-:S04]  /*1010*/  FADD R19, R16, R19 ;  /* 0x0000001310137221 */ /* 0x000fc80000000000 */
[----:B------:R-:W-:-:S04]  /*1020*/  FADD R19, R12, R19 ;  /* 0x000000130c137221 */ /* 0x000fc80000000000 */
[----:B------:R-:W-:Y:S01]  /*1030*/  FADD R21, R4, R19 ;  /* 0x0000001304157221 */ /* 0x000fe20000000000 */
[----:B------:R-:W-:Y:S06]  /*1040*/  @!P0 BRA `(.L_x_18) ;  /* 0x00000000007c8947 */ /* 0x000fec0003800000 */
[----:B------:R-:W0:Y:S01]  /*1050*/  LDC R24, c[0x0][0x390] ;  /* 0x0000e400ff187b82 */ /* 0x000e220000000800 */
[----:B------:R-:W-:Y:S02]  /*1060*/  IADD3 R22, PT, PT, R20, -0x1000, RZ ;  /* 0xfffff00014167810 */ /* 0x000fe40007ffe0ff */
[----:B------:R-:W-:-:S07]  /*1070*/  MOV R23, 0x1000 ;  /* 0x0000100000177802 */ /* 0x000fce0000000f00 */
.L_x_20:
[----:B------:R-:W-:-:S05]  /*1080*/  IMAD.WIDE R26, R23, 0x4, R2 ;  /* 0x00000004171a7825 */ /* 0x000fca00078e0202 */
[----:B------:R-:W2:Y:S04]  /*1090*/  LDG.E.128.CONSTANT R16, desc[UR6][R26.64+0x2000] ;  /* 0x002000061a107981 */ /* 0x000ea8000c1e9d00 */
[----:B------:R-:W3:Y:S04]  /*10a0*/  LDG.E.128.CONSTANT R4, desc[UR6][R26.64+0x3000] ;  /* 0x003000061a047981 */ /* 0x000ee8000c1e9d00 */
[----:B------:R-:W4:Y:S04]  /*10b0*/  LDG.E.128.CONSTANT R8, desc[UR6][R26.64] ;  /* 0x000000061a087981 */ /* 0x000f28000c1e9d00 */
[----:B------:R-:W5:Y:S01]  /*10c0*/  LDG.E.128.CONSTANT R12, desc[UR6][R26.64+0x1000] ;  /* 0x001000061a0c7981 */ /* 0x000f62000c1e9d00 */
[----:B0-----:R-:W-:Y:S01]  /*10d0*/  MOV R20, R24 ;  /* 0x0000001800147202 */ /* 0x001fe20000000f00 */
[----:B--2---:R-:W-:Y:S01]  /*10e0*/  FADD R17, R17, R18 ;  /* 0x0000001211117221 */ /* 0x004fe20000000000 */
[----:B---3--:R-:W-:-:S02]  /*10f0*/  FADD R18, R19, R4 ;  /* 0x0000000413127221 */ /* 0x008fc40000000000 */
[----:B------:R-:W-:Y:S01]  /*1100*/  IADD3 R4, PT, PT, -R23, R20, RZ ;  /* 0x0000001417047210 */ /* 0x000fe20007ffe1ff */
[----:B------:R-:W-:Y:S01]  /*1110*/  FADD R5, R5, R6 ;  /* 0x0000000605057221 */ /* 0x000fe20000000000 */
[----:B----4-:R-:W-:Y:S01]  /*1120*/  FADD R9, R9, R10 ;  /* 0x0000000a09097221 */ /* 0x010fe20000000000 */
[----:B------:R-:W-:Y:S01]  /*1130*/  FADD R8, R8, R21 ;  /* 0x0000001508087221 */ /* 0x000fe20000000000 */
[----:B------:R-:W-:Y:S01]  /*1140*/  ISETP.GE.AND P0, PT, R4, 0x1000, PT ;  /* 0x000010000400780c */ /* 0x000fe20003f06270 */
[----:B-----5:R-:W-:Y:S01]  /*1150*/  FADD R13, R13, R14 ;  /* 0x0000000e0d0d7221 */ /* 0x020fe20000000000 */
[----:B------:R-:W-:Y:S01]  /*1160*/  FADD R10, R11, R12 ;  /* 0x0000000c0b0a7221 */ /* 0x000fe20000000000 */
[----:B------:R-:W-:Y:S01]  /*1170*/  FADD R14, R15, R16 ;  /* 0x000000100f0e7221 */ /* 0x000fe20000000000 */
[----:B------:R-:W-:Y:S01]  /*1180*/  FADD R8, R8, R9 ;  /* 0x0000000908087221 */ /* 0x000fe20000000000 */
[----:B------:R-:W-:Y:S01]  /*1190*/  FADD R5, R18, R5 ;  /* 0x0000000512057221 */ /* 0x000fe20000000000 */
[----:B------:R-:W-:Y:S01]  /*11a0*/  FADD R13, R10, R13 ;  /* 0x0000000d0a0d7221 */ /* 0x000fe20000000000 */
[----:B------:R-:W-:-:S03]  /*11b0*/  FADD R14, R14, R17 ;  /* 0x000000110e0e7221 */ /* 0x000fc60000000000 */
[----:B------:R-:W-:Y:S01]  /*11c0*/  FADD R8, R8, R13 ;  /* 0x0000000d08087221 */ /* 0x000fe20000000000 */
[----:B------:R-:W-:-:S04]  /*11d0*/  FADD R5, R14, R5 ;  /* 0x000000050e057221 */ /* 0x000fc80000000000 */
[----:B------:R-:W-:-:S04]  /*11e0*/  FADD R5, R8, R5 ;  /* 0x0000000508057221 */ /* 0x000fc80000000000 */
[----:B------:R-:W-:Y:S01]  /*11f0*/  FADD R21, R7, R5 ;  /* 0x0000000507157221 */ /* 0x000fe20000000000 */
[----:B------:R-:W-:Y:S06]  /*1200*/  @!P0 BRA `(.L_x_19) ;  /* 0x0000000800308947 */ /* 0x000fec0003800000 */
[----:B------:R-:W-:-:S04]  /*1210*/  IADD3 R23, PT, PT, R23, 0x1000, RZ ;  /* 0x0000100017177810 */ /* 0x000fc80007ffe0ff */
[----:B------:R-:W-:-:S13]  /*1220*/  ISETP.GT.AND P0, PT, R23, R22, PT ;  /* 0x000000161700720c */ /* 0x000fda0003f04270 */
[----:B------:R-:W-:Y:S05]  /*1230*/  @!P0 BRA `(.L_x_20) ;  /* 0xfffffffc00908947 */ /* 0x000fea000383ffff */
.L_x_18:
[----:B------:R-:W-:-:S13]  /*1240*/  ISETP.GE.AND P0, PT, R23, R20, PT ;  /* 0x000000141700720c */ /* 0x000fda0003f06270 */
[----:B------:R-:W-:Y:S05]  /*1250*/  @P0 BRA `(.L_x_19) ;  /* 0x00000008001c0947 */ /* 0x000fea0003800000 */
[----:B------:R-:W-:Y:S01]  /*1260*/  IADD3 R9, PT, PT, -R23, R20, RZ ;  /* 0x0000001417097210 */ /* 0x000fe20007ffe1ff */
[----:B------:R-:W-:Y:S03]  /*1270*/  BSSY.RECONVERGENT B1, `(.L_x_19) ;  /* 0x0000085000017945 */ /* 0x000fe60003800200 */
[----:B------:R-:W-:-:S13]  /*1280*/  ISETP.GE.AND P0, PT, R0, R9, PT ;  /* 0x000000090000720c */ /* 0x000fda0003f06270 */
[----:B------:R-:W-:Y:S05]  /*1290*/  @P0 BRA `(.L_x_21) ;  /* 0x0000000800080947 */ /* 0x000fea0003800000 */
[-C--:B------:R-:W-:Y:S01]  /*12a0*/  LOP3.LUT R2, RZ, R0.reuse, RZ, 0x33, !PT ;  /* 0x00000000ff027212 */ /* 0x080fe200078e33ff */
[----:B------:R-:W-:Y:S01]  /*12b0*/  BSSY.RECONVERGENT B2, `(.L_x_22) ;  /* 0x0000015000027945 */ /* 0x000fe20003800200 */
[----:B------:R-:W-:Y:S02]  /*12c0*/  MOV R8, R0 ;  /* 0x0000000000087202 */ /* 0x000fe40000000f00 */
[----:B------:R-:W-:-:S04]  /*12d0*/  IADD3 R2, PT, PT, -R23, R20, R2 ;  /* 0x0000001417027210 */ /* 0x000fc80007ffe102 */
[C---:B------:R-:W-:Y:S02]  /*12e0*/  LOP3.LUT R3, R2.reuse, 0x300, RZ, 0xc0, !PT ;  /* 0x0000030002037812 */ /* 0x040fe400078ec0ff */
[----:B------:R-:W-:Y:S02]  /*12f0*/  ISETP.GE.U32.AND P1, PT, R2, 0x300, PT ;  /* 0x000003000200780c */ /* 0x000fe40003f26070 */
[----:B------:R-:W-:-:S13]  /*1300*/  ISETP.NE.AND P0, PT, R3, 0x300, PT ;  /* 0x000003000300780c */ /* 0x000fda0003f05270 */
[----:B------:R-:W-:Y:S05]  /*1310*/  @!P0 BRA `(.L_x_23) ;  /* 0x0000000000388947 */ /* 0x000fea0003800000 */
[----:B------:R-:W0:Y:S01]  /*1320*/  LDC.64 R4, c[0x0][0x380] ;  /* 0x0000e000ff047b82 */ /* 0x000e220000000a00 */
[----:B------:R-:W-:Y:S02]  /*1330*/  LEA.HI R2, R2, 0x1, RZ, 0x18 ;  /* 0x0000000102027811 */ /* 0x000fe400078fc0ff */
[----:B------:R-:W-:Y:S02]  /*1340*/  IADD3 R7, PT, PT, R0, R23, RZ ;  /* 0x0000001700077210 */ /* 0x000fe40007ffe0ff */
[----:B------:R-:W-:Y:S02]  /*1350*/  LOP3.LUT R2, R2, 0x3, RZ, 0xc0, !PT ;  /* 0x0000000302027812 */ /* 0x000fe400078ec0ff */
[----:B------:R-:W-:Y:S02]  /*1360*/  MOV R8, R0 ;  /* 0x0000000000087202 */ /* 0x000fe40000000f00 */
[----:B------:R-:W-:-:S07]  /*1370*/  IADD3 R6, PT, PT, -R2, RZ, RZ ;  /* 0x000000ff02067210 */ /* 0x000fce0007ffe1ff */
.L_x_24:
[----:B0-----:R-:W-:-:S06]  /*1380*/  IMAD.WIDE.U32 R2, R7, 0x4, R4 ;  /* 0x0000000407027825 */ /* 0x001fcc00078e0004 */
[----:B------:R-:W2:Y:S01]  /*1390*/  LDG.E.CONSTANT R2, desc[UR6][R2.64] ;  /* 0x0000000602027981 */ /* 0x000ea2000c1e9900 */
[----:B------:R-:W-:Y:S02]  /*13a0*/  IADD3 R6, PT, PT, R6, 0x1, RZ ;  /* 0x0000000106067810 */ /* 0x000fe40007ffe0ff */
[----:B------:R-:W-:Y:S02]  /*13b0*/  IADD3 R8, PT, PT, R8, 0x100, RZ ;  /* 0x0000010008087810 */ /* 0x000fe40007ffe0ff */
[----:B------:R-:W-:Y:S02]  /*13c0*/  ISETP.NE.AND P0, PT, R6, RZ, PT ;  /* 0x000000ff0600720c */ /* 0x000fe40003f05270 */
[----:B------:R-:W-:Y:S01]  /*13d0*/  IADD3 R7, PT, PT, R7, 0x100, RZ ;  /* 0x0000010007077810 */ /* 0x000fe20007ffe0ff */
[----:B--2---:R-:W-:-:S10]  /*13e0*/  FADD R21, R2, R21 ;  /* 0x0000001502157221 */ /* 0x004fd40000000000 */
[----:B------:R-:W-:Y:S05]  /*13f0*/  @P0 BRA `(.L_x_24) ;  /* 0xfffffffc00e00947 */ /* 0x000fea000383ffff */
.L_x_23:
[----:B------:R-:W-:Y:S05]  /*1400*/  BSYNC.RECONVERGENT B2 ;  /* 0x0000000000027941 */ /* 0x000fea0003800200 */
.L_x_22:
[----:B------:R-:W-:Y:S05]  /*1410*/  @!P1 BRA `(.L_x_21) ;  /* 0x0000000400a89947 */ /* 0x000fea0003800000 */
[----:B------:R-:W0:Y:S01]  /*1420*/  LDCU.64 UR4, c[0x0][0x380] ;  /* 0x00007000ff0477ac */ /* 0x000e220008000a00 */
[----:B------:R-:W-:Y:S01]  /*1430*/  IADD3 R5, PT, PT, R9, -R8, RZ ;  /* 0x8000000809057210 */ /* 0x000fe20007ffe0ff */
[----:B------:R-:W-:Y:S01]  /*1440*/  BSSY.RECONVERGENT B2, `(.L_x_25) ;  /* 0x000003b000027945 */ /* 0x000fe20003800200 */
[CC--:B------:R-:W-:Y:S02]  /*1450*/  IADD3 R3, P0, PT, R8.reuse, R23.reuse, RZ ;  /* 0x0000001708037210 */ /* 0x0c0fe40007f1e0ff */
[----:B------:R-:W-:Y:S02]  /*1460*/  ISETP.GT.AND P1, PT, R5, 0xc00, PT ;  /* 0x00000c000500780c */ /* 0x000fe40003f24270 */
[----:B------:R-:W-:Y:S02]  /*1470*/  IADD3.X R4, PT, PT, RZ, RZ, RZ, P0, !PT ;  /* 0x000000ffff047210 */ /* 0x000fe400007fe4ff */
[----:B------:R-:W-:Y:S02]  /*1480*/  IADD3 R11, PT, PT, R8, R23, RZ ;  /* 0x00000017080b7210 */ /* 0x000fe40007ffe0ff */
[----:B0-----:R-:W-:-:S04]  /*1490*/  LEA R2, P0, R3, UR4, 0x2 ;  /* 0x0000000403027c11 */ /* 0x001fc8000f8010ff */
[----:B------:R-:W-:Y:S02]  /*14a0*/  LEA.HI.X R3, R3, UR5, R4, 0x2, P0 ;  /* 0x0000000503037c11 */ /* 0x000fe400080f1404 */
[----:B------:R-:W-:-:S04]  /*14b0*/  IADD3 R2, P0, PT, R2, 0x800, RZ ;  /* 0x0000080002027810 */ /* 0x000fc80007f1e0ff */
[----:B------:R-:W-:Y:S02]  /*14c0*/  IADD3.X R3, PT, PT, RZ, R3, RZ, P0, !PT ;  /* 0x00000003ff037210 */ /* 0x000fe400007fe4ff */
[----:B------:R-:W-:Y:S01]  /*14d0*/  PLOP3.LUT P0, PT, PT, PT, PT, 0x80, 0x8 ;  /* 0x000000000008781c */ /* 0x000fe20003f0f070 */
[----:B------:R-:W-:-:S12]  /*14e0*/  @!P1 BRA `(.L_x_26) ;  /* 0x0000000000c09947 */ /* 0x000fd80003800000 */
[----:B------:R-:W-:Y:S02]  /*14f0*/  PLOP3.LUT P0, PT, PT, PT, PT, 0x8, 0x80 ;  /* 0x000000000080781c */ /* 0x000fe40003f0e170 */
[----:B------:R-:W-:-:S11]  /*1500*/  IADD3 R13, PT, PT, R9, -0xc00, RZ ;  /* 0xfffff400090d7810 */ /* 0x000fd60007ffe0ff */
.L_x_27:
[----:B------:R-:W0:Y:S01]  /*1510*/  LDC.64 R4, c[0x0][0x380] ;  /* 0x0000e000ff047b82 */ /* 0x000e220000000a00 */
[----:B------:R-:W2:Y:S01]  /*1520*/  LDG.E.CONSTANT R10, desc[UR6][R2.64+-0x400] ;  /* 0xfffc0006020a7981 */ /* 0x000ea2000c1e9900 */
[----:B------:R-:W-:-:S03]  /*1530*/  IADD3 R25, PT, PT, R11, 0x400, RZ ;  /* 0x000004000b197810 */ /* 0x000fc60007ffe0ff */
[----:B------:R-:W3:Y:S04]  /*1540*/  LDG.E.CONSTANT R19, desc[UR6][R2.64] ;  /* 0x0000000602137981 */ /* 0x000ee8000c1e9900 */
[----:B------:R-:W4:Y:S01]  /*1550*/  LDG.E.CONSTANT R18, desc[UR6][R2.64+0x400] ;  /* 0x0004000602127981 */ /* 0x000f22000c1e9900 */
[----:B------:R-:W-:-:S03]  /*1560*/  IADD3 R7, PT, PT, R11, 0x800, RZ ;  /* 0x000008000b077810 */ /* 0x000fc60007ffe0ff */
[----:B------:R-:W5:Y:S04]  /*1570*/  LDG.E.CONSTANT R16, desc[UR6][R2.64+0xc00] ;  /* 0x000c000602107981 */ /* 0x000f68000c1e9900 */
[----:B------:R-:W5:Y:S04]  /*1580*/  LDG.E.CONSTANT R15, desc[UR6][R2.64+0x1000] ;  /* 0x00100006020f7981 */ /* 0x000f68000c1e9900 */
[----:B------:R-:W5:Y:S01]  /*1590*/  LDG.E.CONSTANT R14, desc[UR6][R2.64+0x1400] ;  /* 0x00140006020e7981 */ /* 0x000f62000c1e9900 */
[----:B0-----:R-:W-:-:S03]  /*15a0*/  IMAD.WIDE.U32 R22, R11, 0x4, R4 ;  /* 0x000000040b167825 */ /* 0x001fc600078e0004 */
[----:B------:R-:W5:Y:S04]  /*15b0*/  LDG.E.CONSTANT R20, desc[UR6][R2.64+0x2000] ;  /* 0x0020000602147981 */ /* 0x000f68000c1e9900 */
[----:B------:R0:W2:Y:S01]  /*15c0*/  LDG.E.CONSTANT R12, desc[UR6][R22.64] ;  /* 0x00000006160c7981 */ /* 0x0000a2000c1e9900 */
[----:B------:R-:W-:-:S03]  /*15d0*/  IMAD.WIDE.U32 R24, R25, 0x4, R4 ;  /* 0x0000000419187825 */ /* 0x000fc600078e0004 */
[----:B------:R-:W5:Y:S04]  /*15e0*/  LDG.E.CONSTANT R26, desc[UR6][R2.64+0x3000] ;  /* 0x00300006021a7981 */ /* 0x000f68000c1e9900 */
[----:B------:R-:W5:Y:S01]  /*15f0*/  LDG.E.CONSTANT R17, desc[UR6][R24.64] ;  /* 0x0000000618117981 */ /* 0x000f62000c1e9900 */
[--C-:B------:R-:W-:Y:S01]  /*1600*/  IMAD.WIDE.U32 R6, R7, 0x4, R4.reuse ;  /* 0x0000000407067825 */ /* 0x100fe200078e0004 */
[----:B0-----:R-:W-:Y:S02]  /*1610*/  IADD3 R23, PT, PT, R11, 0xc00, RZ ;  /* 0x00000c000b177810 */ /* 0x001fe40007ffe0ff */
[----:B------:R-:W5:Y:S04]  /*1620*/  LDG.E.CONSTANT R22, desc[UR6][R2.64+0x1c00] ;  /* 0x001c000602167981 */ /* 0x000f68000c1e9900 */
[----:B------:R-:W5:Y:S01]  /*1630*/  LDG.E.CONSTANT R6, desc[UR6][R6.64] ;  /* 0x0000000606067981 */ /* 0x000f62000c1e9900 */
[----:B------:R-:W-:-:S03]  /*1640*/  IMAD.WIDE.U32 R4, R23, 0x4, R4 ;  /* 0x0000000417047825 */ /* 0x000fc600078e0004 */
[----:B------:R-:W5:Y:S04]  /*1650*/  LDG.E.CONSTANT R23, desc[UR6][R2.64+0x2400] ;  /* 0x0024000602177981 */ /* 0x000f68000c1e9900 */
[----:B------:R-:W5:Y:S04]  /*1660*/  LDG.E.CONSTANT R4, desc[UR6][R4.64] ;  /* 0x0000000604047981 */ /* 0x000f68000c1e9900 */
[----:B------:R-:W5:Y:S04]  /*1670*/  LDG.E.CONSTANT R24, desc[UR6][R2.64+0x2c00] ;  /* 0x002c000602187981 */ /* 0x000f68000c1e9900 */
[----:B------:R0:W5:Y:S01]  /*1680*/  LDG.E.CONSTANT R25, desc[UR6][R2.64+0x3400] ;  /* 0x0034000602197981 */ /* 0x000162000c1e9900 */
[----:B------:R-:W-:-:S04]  /*1690*/  IADD3 R8, PT, PT, R8, 0x1000, RZ ;  /* 0x0000100008087810 */ /* 0x000fc80007ffe0ff */
[----:B------:R-:W-:Y:S02]  /*16a0*/  ISETP.GE.AND P1, PT, R8, R13, PT ;  /* 0x0000000d0800720c */ /* 0x000fe40003f26270 */
[----:B0-----:R-:W-:Y:S02]  /*16b0*/  IADD3 R2, P2, PT, R2, 0x4000, RZ ;  /* 0x0000400002027810 */ /* 0x001fe40007f5e0ff */
[----:B------:R-:W-:Y:S02]  /*16c0*/  IADD3 R11, PT, PT, R11, 0x1000, RZ ;  /* 0x000010000b0b7810 */ /* 0x000fe40007ffe0ff */
[----:B------:R-:W-:Y:S01]  /*16d0*/  IADD3.X R3, PT, PT, RZ, R3, RZ, P2, !PT ;  /* 0x00000003ff037210 */ /* 0x000fe200017fe4ff */
[----:B--2---:R-:W-:-:S04]  /*16e0*/  FADD R21, R12, R21 ;  /* 0x000000150c157221 */ /* 0x004fc80000000000 */
[----:B------:R-:W-:-:S04]  /*16f0*/  FADD R10, R21, R10 ;  /* 0x0000000a150a7221 */ /* 0x000fc80000000000 */
[----:B---3--:R-:W-:-:S04]  /*1700*/  FADD R19, R10, R19 ;  /* 0x000000130a137221 */ /* 0x008fc80000000000 */
[----:B----4-:R-:W-:-:S04]  /*1710*/  FADD R18, R19, R18 ;  /* 0x0000001213127221 */ /* 0x010fc80000000000 */
[----:B-----5:R-:W-:-:S04]  /*1720*/  FADD R17, R18, R17 ;  /* 0x0000001112117221 */ /* 0x020fc80000000000 */
        /* <DEDUP_REMOVED lines=12> */
.L_x_26:
[----:B------:R-:W-:Y:S05]  /*17f0*/  BSYNC.RECONVERGENT B2 ;  /* 0x0000000000027941 */ /* 0x000fea0003800200 */
.L_x_25:
[----:B------:R-:W-:Y:S01]  /*1800*/  IADD3 R4, PT, PT, R9, -R8, RZ ;  /* 0x8000000809047210 */ /* 0x000fe20007ffe0ff */
[----:B------:R-:W-:Y:S03]  /*1810*/  BSSY.RECONVERGENT B2, `(.L_x_28) ;  /* 0x000001e000027945 */ /* 0x000fe60003800200 */
[----:B------:R-:W-:-:S13]  /*1820*/  ISETP.GT.AND P1, PT, R4, 0x400, PT ;  /* 0x000004000400780c */ /* 0x000fda0003f24270 */
[----:B------:R-:W-:Y:S05]  /*1830*/  @!P1 BRA `(.L_x_29) ;  /* 0x00000000006c9947 */ /* 0x000fea0003800000 */
[----:B------:R-:W0:Y:S01]  /*1840*/  LDC.64 R6, c[0x0][0x380] ;  /* 0x0000e000ff067b82 */ /* 0x000e220000000a00 */
[----:B------:R-:W2:Y:S01]  /*1850*/  LDG.E.CONSTANT R10, desc[UR6][R2.64+-0x400] ;  /* 0xfffc0006020a7981 */ /* 0x000ea2000c1e9900 */
[----:B------:R-:W-:-:S03]  /*1860*/  IADD3 R15, PT, PT, R11, 0x400, RZ ;  /* 0x000004000b0f7810 */ /* 0x000fc60007ffe0ff */
[----:B------:R-:W3:Y:S04]  /*1870*/  LDG.E.CONSTANT R13, desc[UR6][R2.64] ;  /* 0x00000006020d7981 */ /* 0x000ee8000c1e9900 */
[----:B------:R-:W4:Y:S04]  /*1880*/  LDG.E.CONSTANT R17, desc[UR6][R2.64+0xc00] ;  /* 0x000c000602117981 */ /* 0x000f28000c1e9900 */
[----:B------:R-:W5:Y:S04]  /*1890*/  LDG.E.CONSTANT R19, desc[UR6][R2.64+0x1000] ;  /* 0x0010000602137981 */ /* 0x000f68000c1e9900 */
[----:B------:R1:W5:Y:S01]  /*18a0*/  LDG.E.CONSTANT R23, desc[UR6][R2.64+0x1400] ;  /* 0x0014000602177981 */ /* 0x000362000c1e9900 */
[----:B0-----:R-:W-:-:S06]  /*18b0*/  IMAD.WIDE.U32 R4, R11, 0x4, R6 ;  /* 0x000000040b047825 */ /* 0x001fcc00078e0006 */
[----:B------:R-:W2:Y:S01]  /*18c0*/  LDG.E.CONSTANT R4, desc[UR6][R4.64] ;  /* 0x0000000604047981 */ /* 0x000ea2000c1e9900 */
[----:B------:R-:W-:-:S03]  /*18d0*/  IMAD.WIDE.U32 R6, R15, 0x4, R6 ;  /* 0x000000040f067825 */ /* 0x000fc600078e0006 */
[----:B------:R-:W4:Y:S04]  /*18e0*/  LDG.E.CONSTANT R15, desc[UR6][R2.64+0x400] ;  /* 0x00040006020f7981 */ /* 0x000f28000c1e9900 */
[----:B------:R-:W5:Y:S01]  /*18f0*/  LDG.E.CONSTANT R7, desc[UR6][R6.64] ;  /* 0x0000000606077981 */ /* 0x000f62000c1e9900 */
[----:B------:R-:W-:Y:S02]  /*1900*/  PLOP3.LUT P0, PT, PT, PT, PT, 0x8, 0x80 ;  /* 0x000000000080781c */ /* 0x000fe40003f0e170 */
[----:B------:R-:W-:Y:S02]  /*1910*/  IADD3 R8, PT, PT, R8, 0x800, RZ ;  /* 0x0000080008087810 */ /* 0x000fe40007ffe0ff */
[----:B------:R-:W-:Y:S01]  /*1920*/  IADD3 R11, PT, PT, R11, 0x800, RZ ;  /* 0x000008000b0b7810 */ /* 0x000fe20007ffe0ff */
[----:B--2---:R-:W-:-:S04]  /*1930*/  FADD R21, R21, R4 ;  /* 0x0000000415157221 */ /* 0x004fc80000000000 */
[----:B------:R-:W-:-:S04]  /*1940*/  FADD R10, R21, R10 ;  /* 0x0000000a150a7221 */ /* 0x000fc80000000000 */
[----:B---3--:R-:W-:-:S04]  /*1950*/  FADD R10, R10, R13 ;  /* 0x0000000d0a0a7221 */ /* 0x008fc80000000000 */
[----:B----4-:R-:W-:-:S04]  /*1960*/  FADD R10, R10, R15 ;  /* 0x0000000f0a0a7221 */ /* 0x010fc80000000000 */
[----:B-----5:R-:W-:Y:S01]  /*1970*/  FADD R10, R10, R7 ;  /* 0x000000070a0a7221 */ /* 0x020fe20000000000 */
[----:B------:R-:W-:-:S03]  /*1980*/  IADD3 R4, P1, PT, R2, 0x2000, RZ ;  /* 0x0000200002047810 */ /* 0x000fc60007f3e0ff */
[----:B------:R-:W-:Y:S01]  /*1990*/  FADD R10, R10, R17 ;  /* 0x000000110a0a7221 */ /* 0x000fe20000000000 */
[----:B------:R-:W-:-:S03]  /*19a0*/  IADD3.X R5, PT, PT, RZ, R3, RZ, P1, !PT ;  /* 0x00000003ff057210 */ /* 0x000fc60000ffe4ff */
[----:B------:R-:W-:Y:S01]  /*19b0*/  FADD R10, R10, R19 ;  /* 0x000000130a0a7221 */ /* 0x000fe20000000000 */
[----:B-1----:R-:W-:Y:S02]  /*19c0*/  MOV R2, R4 ;  /* 0x0000000400027202 */ /* 0x002fe40000000f00 */
[----:B------:R-:W-:Y:S01]  /*19d0*/  MOV R3, R5 ;  /* 0x0000000500037202 */ /* 0x000fe20000000f00 */
[----:B------:R-:W-:-:S07]  /*19e0*/  FADD R21, R10, R23 ;  /* 0x000000170a157221 */ /* 0x000fce0000000000 */
.L_x_29:
[----:B------:R-:W-:Y:S05]  /*19f0*/  BSYNC.RECONVERGENT B2 ;  /* 0x0000000000027941 */ /* 0x000fea0003800200 */
.L_x_28:
[----:B------:R-:W-:-:S13]  /*1a00*/  ISETP.LT.OR P0, PT, R8, R9, P0 ;  /* 0x000000090800720c */ /* 0x000fda0000701670 */
[----:B------:R-:W-:Y:S05]  /*1a10*/  @!P0 BRA `(.L_x_21) ;  /* 0x0000000000288947 */ /* 0x000fea0003800000 */
[----:B------:R-:W0:Y:S01]  /*1a20*/  LDC.64 R4, c[0x0][0x380] ;  /* 0x0000e000ff047b82 */ /* 0x000e220000000a00 */
[----:B------:R-:W2:Y:S04]  /*1a30*/  LDG.E.CONSTANT R6, desc[UR6][R2.64+-0x400] ;  /* 0xfffc000602067981 */ /* 0x000ea8000c1e9900 */
[----:B------:R-:W3:Y:S04]  /*1a40*/  LDG.E.CONSTANT R7, desc[UR6][R2.64] ;  /* 0x0000000602077981 */ /* 0x000ee8000c1e9900 */
[----:B------:R-:W4:Y:S01]  /*1a50*/  LDG.E.CONSTANT R9, desc[UR6][R2.64+0x400] ;  /* 0x0004000602097981 */ /* 0x000f22000c1e9900 */
[----:B0-----:R-:W-:-:S06]  /*1a60*/  IMAD.WIDE.U32 R4, R11, 0x4, R4 ;  /* 0x000000040b047825 */ /* 0x001fcc00078e0004 */
[----:B------:R-:W5:Y:S02]  /*1a70*/  LDG.E.CONSTANT R4, desc[UR6][R4.64] ;  /* 0x0000000604047981 */ /* 0x000f64000c1e9900 */
[----:B-----5:R-:W-:-:S04]  /*1a80*/  FADD R21, R21, R4 ;  /* 0x0000000415157221 */ /* 0x020fc80000000000 */
[----:B--2---:R-:W-:-:S04]  /*1a90*/  FADD R6, R21, R6 ;  /* 0x0000000615067221 */ /* 0x004fc80000000000 */
[----:B---3--:R-:W-:-:S04]  /*1aa0*/  FADD R6, R6, R7 ;  /* 0x0000000706067221 */ /* 0x008fc80000000000 */
[----:B----4-:R-:W-:-:S07]  /*1ab0*/  FADD R21, R6, R9 ;  /* 0x0000000906157221 */ /* 0x010fce0000000000 */
.L_x_21:
[----:B------:R-:W-:Y:S05]  /*1ac0*/  BSYNC.RECONVERGENT B1 ;  /* 0x0000000000017941 */ /* 0x000fea0003800200 */
.L_x_19:
[----:B------:R-:W0:Y:S01]  /*1ad0*/  SHFL.DOWN P0, R4, R21, 0x1, 0x1f ;  /* 0x08201f0015047f89 */ /* 0x000e220000000000 */
[----:B------:R-:W1:Y:S01]  /*1ae0*/  S2R R2, SR_LANEID ;  /* 0x0000000000027919 */ /* 0x000e620000000000 */
[----:B0-----:R-:W-:-:S05]  /*1af0*/  @P0 FADD R4, R4, R21 ;  /* 0x0000001504040221 */ /* 0x001fca0000000000 */
[----:B------:R-:W0:Y:S01]  /*1b00*/  SHFL.DOWN P0, R3, R4, 0x2, 0x1f ;  /* 0x08401f0004037f89 */ /* 0x000e220000000000 */
[----:B-1----:R-:W-:-:S13]  /*1b10*/  ISETP.NE.AND P1, PT, R2, RZ, PT ;  /* 0x000000ff0200720c */ /* 0x002fda0003f25270 */
[----:B------:R-:W1:Y:S01]  /*1b20*/  @!P1 S2R R8, SR_CgaCtaId ;  /* 0x0000000000089919 */ /* 0x000e620000008800 */
[----:B------:R-:W-:Y:S01]  /*1b30*/  @!P1 MOV R7, 0x400 ;  /* 0x0000040000079802 */ /* 0x000fe20000000f00 */
[----:B0-----:R-:W-:Y:S01]  /*1b40*/  @P0 FADD R3, R4, R3 ;  /* 0x0000000304030221 */ /* 0x001fe20000000000 */
[----:B------:R-:W-:-:S04]  /*1b50*/  @!P1 SHF.R.U32.HI R4, RZ, 0x3, R0 ;  /* 0x00000003ff049819 */ /* 0x000fc80000011600 */
[----:B------:R-:W0:Y:S01]  /*1b60*/  SHFL.DOWN P0, R6, R3, 0x4, 0x1f ;  /* 0x08801f0003067f89 */ /* 0x000e220000000000 */
[----:B------:R-:W-:Y:S02]  /*1b70*/  @!P1 LOP3.LUT R4, R4, 0x7c, RZ, 0xc0, !PT ;  /* 0x0000007c04049812 */ /* 0x000fe400078ec0ff */
        /* <DEDUP_REMOVED lines=11> */
[----:B------:R-:W0:Y:S01]  /*1c30*/  S2UR UR5, SR_CgaCtaId ;  /* 0x00000000000579c3 */ /* 0x000e220000008800 */
[----:B------:R-:W-:Y:S02]  /*1c40*/  UMOV UR4, 0x400 ;  /* 0x0000040000047882 */ /* 0x000fe40000000000 */
[----:B0-----:R-:W-:-:S09]  /*1c50*/  ULEA UR4, UR5, UR4, 0x18 ;  /* 0x0000000405047291 */ /* 0x001fd2000f8ec0ff */
[----:B------:R-:W0:Y:S04]  /*1c60*/  LDS R3, [UR4+0xc] ;  /* 0x00000c04ff037984 */ /* 0x000e280008000800 */
[----:B---3--:R-:W1:Y:S04]  /*1c70*/  LDS.128 R4, [UR4+0x10] ;  /* 0x00001004ff047984 */ /* 0x008e680008000c00 */
[----:B------:R-:W2:Y:S01]  /*1c80*/  LDS.64 R8, [UR4+0x20] ;  /* 0x00002004ff087984 */ /* 0x000ea20008000a00 */
[----:B0-----:R-:W-:-:S04]  /*1c90*/  FADD R3, R2, R3 ;  /* 0x0000000302037221 */ /* 0x001fc80000000000 */
[----:B-1----:R-:W-:-:S04]  /*1ca0*/  FADD R4, R3, R4 ;  /* 0x0000000403047221 */ /* 0x002fc80000000000 */
[----:B------:R-:W-:-:S04]  /*1cb0*/  FADD R5, R4, R5 ;  /* 0x0000000504057221 */ /* 0x000fc80000000000 */
[----:B------:R-:W-:-:S04]  /*1cc0*/  FADD R6, R5, R6 ;  /* 0x0000000605067221 */ /* 0x000fc80000000000 */
[----:B------:R-:W-:-:S04]  /*1cd0*/  FADD R7, R6, R7 ;  /* 0x0000000706077221 */ /* 0x000fc80000000000 */
[----:B--2---:R-:W-:-:S04]  /*1ce0*/  FADD R8, R7, R8 ;  /* 0x0000000807087221 */ /* 0x004fc80000000000 */
[----:B------:R-:W-:Y:S01]  /*1cf0*/  FADD R2, R8, R9 ;  /* 0x0000000908027221 */ /* 0x000fe20000000000 */
[----:B------:R-:W-:Y:S06]  /*1d00*/  BRA `(.L_x_17) ;  /* 0x0000001c00587947 */ /* 0x000fec0003800000 */
.L_x_2:
        /* <DEDUP_REMOVED lines=12> */
.L_x_32:
[----:B------:R-:W-:Y:S05]  /*1dd0*/  BSYNC.RECONVERGENT B1 ;  /* 0x0000000000017941 */ /* 0x000fea0003800200 */
.L_x_31:
        /* <DEDUP_REMOVED lines=16> */
.L_x_37:
        /* <DEDUP_REMOVED lines=9> */
.L_x_36:
[----:B------:R-:W-:Y:S05]  /*1f70*/  BSYNC.RECONVERGENT B2 ;  /* 0x0000000000027941 */ /* 0x000fea0003800200 */
.L_x_35:
        /* <DEDUP_REMOVED lines=8> */
.L_x_40:
        /* <DEDUP_REMOVED lines=43> */
.L_x_39:
[----:B------:R-:W-:Y:S05]  /*22b0*/  BSYNC.RECONVERGENT B2 ;  /* 0x0000000000027941 */ /* 0x000fea0003800200 */
.L_x_38:
        /* <DEDUP_REMOVED lines=26> */
.L_x_42:
[----:B------:R-:W-:Y:S05]  /*2460*/  BSYNC.RECONVERGENT B2 ;  /* 0x0000000000027941 */ /* 0x000fea0003800200 */
.L_x_41:
        /* <DEDUP_REMOVED lines=12> */
.L_x_34:
[----:B------:R-:W-:Y:S05]  /*2530*/  BSYNC.RECONVERGENT B1 ;  /* 0x0000000000017941 */ /* 0x000fea0003800200 */
.L_x_33:
        /* <DEDUP_REMOVED lines=28> */
[----:B--2---:R-:W1:Y:S04]  /*2700*/  LDS.128 R4, [UR4+0x10] ;  /* 0x00001004ff047984 */ /* 0x004e680008000c00 */
        /* <DEDUP_REMOVED lines=9> */
.L_x_43:
        /* <DEDUP_REMOVED lines=35> */
[----:B------:R-:W1:Y:S04]  /*29d0*/  LDS R3, [UR4+0xc] ;  /* 0x00000c04ff037984 */ /* 0x000e680008000800 */
[----:B------:R-:W0:Y:S04]  /*29e0*/  LDS.128 R4, [UR4+0x10] ;  /* 0x00001004ff047984 */ /* 0x000e280008000c00 */
[----:B------:R-:W2:Y:S01]  /*29f0*/  LDS.64 R8, [UR4+0x20] ;  /* 0x00002004ff087984 */ /* 0x000ea20008000a00 */
[----:B-1----:R-:W-:Y:S01]  /*2a00*/  @P2 FADD R2, R2, R3 ;  /* 0x0000000302022221 */ /* 0x002fe20000000000 */
[----:B------:R-:W-:-:S03]  /*2a10*/  ISETP.GT.AND P2, PT, R20, 0xa0, PT ;  /* 0x000000a01400780c */ /* 0x000fc60003f44270 */
[----:B0-----:R-:W-:Y:S01]  /*2a20*/  @P4 FADD R2, R2, R4 ;  /* 0x0000000402024221 */ /* 0x001fe20000000000 */
[----:B------:R-:W-:-:S03]  /*2a30*/  ISETP.GT.AND P4, PT, R20, 0xc0, PT ;  /* 0x000000c01400780c */ /* 0x000fc60003f84270 */
[----:B------:R-:W-:Y:S01]  /*2a40*/  @P3 FADD R2, R2, R5 ;  /* 0x0000000502023221 */ /* 0x000fe20000000000 */
[----:B------:R-:W-:-:S03]  /*2a50*/  ISETP.GT.AND P3, PT, R20, 0xe0, PT ;  /* 0x000000e01400780c */ /* 0x000fc60003f64270 */
[----:B------:R-:W-:-:S04]  /*2a60*/  @P1 FADD R2, R2, R6 ;  /* 0x0000000602021221 */ /* 0x000fc80000000000 */
[----:B------:R-:W-:-:S04]  /*2a70*/  @P2 FADD R2, R2, R7 ;  /* 0x0000000702022221 */ /* 0x000fc80000000000 */
[----:B--2---:R-:W-:-:S04]  /*2a80*/  @P4 FADD R2, R2, R8 ;  /* 0x0000000802024221 */ /* 0x004fc80000000000 */
[----:B------:R-:W-:Y:S01]  /*2a90*/  @P3 FADD R2, R2, R9 ;  /* 0x0000000902023221 */ /* 0x000fe20000000000 */
[----:B------:R-:W-:Y:S06]  /*2aa0*/  BRA `(.L_x_17) ;  /* 0x0000000c00f07947 */ /* 0x000fec0003800000 */
.L_x_30:
[----:B------:R-:W0:Y:S01]  /*2ab0*/  S2R R0, SR_TID.X ;  /* 0x0000000000007919 */ /* 0x000e220000002100 */
[----:B------:R-:W0:Y:S02]  /*2ac0*/  LDC.64 R2, c[0x0][0x380] ;  /* 0x0000e000ff027b82 */ /* 0x000e240000000a00 */
[----:B0-----:R-:W-:-:S05]  /*2ad0*/  IMAD.WIDE.U32 R2, R0, 0x4, R2 ;  /* 0x0000000400027825 */ /* 0x001fca00078e0002 */
[----:B------:R-:W2:Y:S04]  /*2ae0*/  LDG.E.CONSTANT R19, desc[UR6][R2.64] ;  /* 0x0000000602137981 */ /* 0x000ea8000c1e9900 */
[----:B------:R-:W2:Y:S04]  /*2af0*/  LDG.E.CONSTANT R4, desc[UR6][R2.64+0x400] ;  /* 0x0004000602047981 */ /* 0x000ea8000c1e9900 */
[----:B------:R-:W3:Y:S04]  /*2b00*/  LDG.E.CONSTANT R5, desc[UR6][R2.64+0x800] ;  /* 0x0008000602057981 */ /* 0x000ee8000c1e9900 */
[----:B------:R-:W3:Y:S04]  /*2b10*/  LDG.E.CONSTANT R6, desc[UR6][R2.64+0xc00] ;  /* 0x000c000602067981 */ /* 0x000ee8000c1e9900 */
[----:B------:R-:W4:Y:S04]  /*2b20*/  LDG.E.CONSTANT R7, desc[UR6][R2.64+0x1000] ;  /* 0x0010000602077981 */ /* 0x000f28000c1e9900 */
[----:B------:R-:W4:Y:S04]  /*2b30*/  LDG.E.CONSTANT R8, desc[UR6][R2.64+0x1400] ;  /* 0x0014000602087981 */ /* 0x000f28000c1e9900 */
[----:B------:R-:W5:Y:S04]  /*2b40*/  LDG.E.CONSTANT R9, desc[UR6][R2.64+0x1800] ;  /* 0x0018000602097981 */ /* 0x000f68000c1e9900 */
        /* <DEDUP_REMOVED lines=8> */
[----:B------:R-:W5:Y:S01]  /*2bd0*/  LDG.E.CONSTANT R18, desc[UR6][R2.64+0x3c00] ;  /* 0x003c000602127981 */ /* 0x000f62000c1e9900 */
[----:B------:R-:W-:Y:S01]  /*2be0*/  ISETP.GE.U32.AND P0, PT, R20, 0x2000, PT ;  /* 0x000020001400780c */ /* 0x000fe20003f06070 */
[----:B--2---:R-:W-:Y:S01]  /*2bf0*/  FADD R4, R19, R4 ;  /* 0x0000000413047221 */ /* 0x004fe20000000000 */
[----:B---3--:R-:W-:-:S04]  /*2c00*/  FADD R5, R5, R6 ;  /* 0x0000000605057221 */ /* 0x008fc80000000000 */
[----:B------:R-:W-:Y:S01]  /*2c10*/  FADD R4, R4, R5 ;  /* 0x0000000504047221 */ /* 0x000fe20000000000 */
[----:B----4-:R-:W-:Y:S01]  /*2c20*/  FADD R7, R7, R8 ;  /* 0x0000000807077221 */ /* 0x010fe20000000000 */
[----:B-----5:R-:W-:-:S04]  /*2c30*/  FADD R10, R9, R10 ;  /* 0x0000000a090a7221 */ /* 0x020fc80000000000 */
[----:B------:R-:W-:Y:S01]  /*2c40*/  FADD R7, R7, R10 ;  /* 0x0000000a07077221 */ /* 0x000fe20000000000 */
[----:B------:R-:W-:-:S03]  /*2c50*/  FADD R11, R11, R12 ;  /* 0x0000000c0b0b7221 */ /* 0x000fc60000000000 */
[----:B------:R-:W-:Y:S01]  /*2c60*/  FADD R4, R4, R7 ;  /* 0x0000000704047221 */ /* 0x000fe20000000000 */
[----:B------:R-:W-:-:S04]  /*2c70*/  FADD R14, R13, R14 ;  /* 0x0000000e0d0e7221 */ /* 0x000fc80000000000 */
[----:B------:R-:W-:Y:S01]  /*2c80*/  FADD R11, R11, R14 ;  /* 0x0000000e0b0b7221 */ /* 0x000fe20000000000 */
[----:B------:R-:W-:Y:S01]  /*2c90*/  FADD R15, R15, R16 ;  /* 0x000000100f0f7221 */ /* 0x000fe20000000000 */
[----:B------:R-:W-:-:S04]  /*2ca0*/  FADD R18, R17, R18 ;  /* 0x0000001211127221 */ /* 0x000fc80000000000 */
[----:B------:R-:W-:-:S04]  /*2cb0*/  FADD R18, R15, R18 ;  /* 0x000000120f127221 */ /* 0x000fc80000000000 */
[----:B------:R-:W-:Y:S01]  /*2cc0*/  FADD R5, R11, R18 ;  /* 0x000000120b057221 */ /* 0x000fe20000000000 */
[----:B------:R-:W-:-:S03]  /*2cd0*/  HFMA2 R11, -RZ, RZ, 0, 0.00048828125 ;  /* 0x00001000ff0b7431 */ /* 0x000fc600000001ff */
[----:B------:R-:W-:Y:S01]  /*2ce0*/  FADD R8, R4, R5 ;  /* 0x0000000504087221 */ /* 0x000fe20000000000 */
[----:B------:R-:W-:Y:S06]  /*2cf0*/  @!P0 BRA `(.L_x_44) ;  /* 0x0000000000ac8947 */ /* 0x000fec0003800000 */
[----:B------:R-:W0:Y:S01]  /*2d00*/  LDC R7, c[0x0][0x390] ;  /* 0x0000e400ff077b82 */ /* 0x000e220000000800 */
[----:B------:R-:W-:Y:S02]  /*2d10*/  IADD3 R6, PT, PT, R20, -0x1000, RZ ;  /* 0xfffff00014067810 */ /* 0x000fe40007ffe0ff */
[----:B------:R-:W-:-:S07]  /*2d20*/  MOV R11, 0x1000 ;  /* 0x00001000000b7802 */ /* 0x000fce0000000f00 */
.L_x_46:
[----:B------:R-:W-:-:S05]  /*2d30*/  IMAD.WIDE R4, R11, 0x4, R2 ;  /* 0x000000040b047825 */ /* 0x000fca00078e0202 */
[----:B------:R-:W2:Y:S04]  /*2d40*/  LDG.E.CONSTANT R20, desc[UR6][R4.64+0x400] ;  /* 0x0004000604147981 */ /* 0x000ea8000c1e9900 */
[----:B------:R-:W2:Y:S04]  /*2d50*/  LDG.E.CONSTANT R21, desc[UR6][R4.64+0x800] ;  /* 0x0008000604157981 */ /* 0x000ea8000c1e9900 */
        /* <DEDUP_REMOVED lines=13> */
[----:B------:R1:W5:Y:S01]  /*2e30*/  LDG.E.CONSTANT R18, desc[UR6][R4.64+0x3c00] ;  /* 0x003c000604127981 */ /* 0x000362000c1e9900 */
[----:B--2---:R-:W-:Y:S01]  /*2e40*/  FADD R21, R20, R21 ;  /* 0x0000001514157221 */ /* 0x004fe20000000000 */
[----:B0-----:R-:W-:-:S04]  /*2e50*/  MOV R20, R7 ;  /* 0x0000000700147202 */ /* 0x001fc80000000f00 */
[----:B-1----:R-:W-:Y:S01]  /*2e60*/  IADD3 R4, PT, PT, -R11, R20, RZ ;  /* 0x000000140b047210 */ /* 0x002fe20007ffe1ff */
[----:B---3--:R-:W-:-:S03]  /*2e70*/  FADD R8, R19, R8 ;  /* 0x0000000813087221 */ /* 0x008fc60000000000 */
[----:B------:R-:W-:Y:S01]  /*2e80*/  ISETP.GE.AND P0, PT, R4, 0x1000, PT ;  /* 0x000010000400780c */ /* 0x000fe20003f06270 */
[----:B----4-:R-:W-:Y:S01]  /*2e90*/  FADD R22, R22, R23 ;  /* 0x0000001716167221 */ /* 0x010fe20000000000 */
[----:B------:R-:W-:Y:S01]  /*2ea0*/  FADD R8, R8, R21 ;  /* 0x0000001508087221 */ /* 0x000fe20000000000 */
[----:B-----5:R-:W-:-:S04]  /*2eb0*/  FADD R25, R24, R25 ;  /* 0x0000001918197221 */ /* 0x020fc80000000000 */
[----:B------:R-:W-:Y:S01]  /*2ec0*/  FADD R25, R22, R25 ;  /* 0x0000001916197221 */ /* 0x000fe20000000000 */
[----:B------:R-:W-:Y:S01]  /*2ed0*/  FADD R16, R16, R17 ;  /* 0x0000001110107221 */ /* 0x000fe20000000000 */
[----:B------:R-:W-:-:S04]  /*2ee0*/  FADD R15, R15, R10 ;  /* 0x0000000a0f0f7221 */ /* 0x000fc80000000000 */
[----:B------:R-:W-:Y:S01]  /*2ef0*/  FADD R15, R16, R15 ;  /* 0x0000000f100f7221 */ /* 0x000fe20000000000 */
[----:B------:R-:W-:Y:S01]  /*2f00*/  FADD R9, R14, R9 ;  /* 0x000000090e097221 */ /* 0x000fe20000000000 */
[----:B------:R-:W-:-:S04]  /*2f10*/  FADD R12, R13, R12 ;  /* 0x0000000c0d0c7221 */ /* 0x000fc80000000000 */
[----:B------:R-:W-:Y:S01]  /*2f20*/  FADD R12, R9, R12 ;  /* 0x0000000c090c7221 */ /* 0x000fe20000000000 */
[----:B------:R-:W-:-:S03]  /*2f30*/  FADD R8, R8, R25 ;  /* 0x0000001908087221 */ /* 0x000fc60000000000 */
[----:B------:R-:W-:-:S04]  /*2f40*/  FADD R15, R15, R12 ;  /* 0x0000000c0f0f7221 */ /* 0x000fc80000000000 */
[----:B------:R-:W-:-:S04]  /*2f50*/  FADD R15, R8, R15 ;  /* 0x0000000f080f7221 */ /* 0x000fc80000000000 */
[----:B------:R-:W-:Y:S01]  /*2f60*/  FADD R8, R18, R15 ;  /* 0x0000000f12087221 */ /* 0x000fe20000000000 */
[----:B------:R-:W-:Y:S06]  /*2f70*/  @!P0 BRA `(.L_x_45) ;  /* 0x0000000800308947 */ /* 0x000fec0003800000 */
[----:B------:R-:W-:-:S04]  /*2f80*/  IADD3 R11, PT, PT, R11, 0x1000, RZ ;  /* 0x000010000b0b7810 */ /* 0x000fc80007ffe0ff */
[----:B------:R-:W-:-:S13]  /*2f90*/  ISETP.GT.AND P0, PT, R11, R6, PT ;  /* 0x000000060b00720c */ /* 0x000fda0003f04270 */
[----:B------:R-:W-:Y:S05]  /*2fa0*/  @!P0 BRA `(.L_x_46) ;  /* 0xfffffffc00608947 */ /* 0x000fea000383ffff */
.L_x_44:
        /* <DEDUP_REMOVED lines=20> */
.L_x_50:
        /* <DEDUP_REMOVED lines=8> */
.L_x_49:
[----:B------:R-:W-:Y:S05]  /*3170*/  BSYNC.RECONVERGENT B2 ;  /* 0x0000000000027941 */ /* 0x000fea0003800200 */
.L_x_48:
        /* <DEDUP_REMOVED lines=16> */
.L_x_53:
[----:B------:R-:W0:Y:S01]  /*3280*/  LDC.64 R4, c[0x0][0x380] ;  /* 0x0000e000ff047b82 */ /* 0x000e220000000a00 */
[----:B------:R-:W2:Y:S01]  /*3290*/  LDG.E.CONSTANT R12, desc[UR6][R2.64+-0x400] ;  /* 0xfffc0006020c7981 */ /* 0x000ea2000c1e9900 */
[----:B------:R-:W-:-:S03]  /*32a0*/  IADD3 R25, PT, PT, R11, 0x400, RZ ;  /* 0x000004000b197810 */ /* 0x000fc60007ffe0ff */
[----:B------:R-:W3:Y:S04]  /*32b0*/  LDG.E.CONSTANT R20, desc[UR6][R2.64] ;  /* 0x0000000602147981 */ /* 0x000ee8000c1e9900 */
[----:B------:R-:W4:Y:S01]  /*32c0*/  LDG.E.CONSTANT R19, desc[UR6][R2.64+0x400] ;  /* 0x0004000602137981 */ /* 0x000f22000c1e9900 */
[----:B------:R-:W-:-:S03]  /*32d0*/  IADD3 R7, PT, PT, R11, 0x800, RZ ;  /* 0x000008000b077810 */ /* 0x000fc60007ffe0ff */
[----:B------:R-:W5:Y:S04]  /*32e0*/  LDG.E.CONSTANT R17, desc[UR6][R2.64+0xc00] ;  /* 0x000c000602117981 */ /* 0x000f68000c1e9900 */
[----:B------:R-:W5:Y:S01]  /*32f0*/  LDG.E.CONSTANT R16, desc[UR6][R2.64+0x1000] ;  /* 0x0010000602107981 */ /* 0x000f62000c1e9900 */
[----:B------:R-:W-:-:S03]  /*3300*/  IADD3 R23, PT, PT, R11, 0xc00, RZ ;  /* 0x00000c000b177810 */ /* 0x000fc60007ffe0ff */
[----:B------:R-:W5:Y:S01]  /*3310*/  LDG.E.CONSTANT R22, desc[UR6][R2.64+0x1c00] ;  /* 0x001c000602167981 */ /* 0x000f62000c1e9900 */
[----:B0-----:R-:W-:-:S03]  /*3320*/  IMAD.WIDE.U32 R14, R11, 0x4, R4 ;  /* 0x000000040b0e7825 */ /* 0x001fc600078e0004 */
[----:B------:R-:W5:Y:S04]  /*3330*/  LDG.E.CONSTANT R21, desc[UR6][R2.64+0x2000] ;  /* 0x0020000602157981 */ /* 0x000f68000c1e9900 */
[----:B------:R-:W5:Y:S04]  /*3340*/  LDG.E.CONSTANT R26, desc[UR6][R2.64+0x3000] ;  /* 0x00300006021a7981 */ /* 0x000f68000c1e9900 */
[----:B------:R-:W2:Y:S01]  /*3350*/  LDG.E.CONSTANT R15, desc[UR6][R14.64] ;  /* 0x000000060e0f7981 */ /* 0x000ea2000c1e9900 */
[----:B------:R-:W-:-:S05]  /*3360*/  IMAD.WIDE.U32 R24, R25, 0x4, R4 ;  /* 0x0000000419187825 */ /* 0x000fca00078e0004 */
[----:B------:R-:W5:Y:S01]  /*3370*/  LDG.E.CONSTANT R18, desc[UR6][R24.64] ;  /* 0x0000000618127981 */ /* 0x000f62000c1e9900 */
[----:B------:R-:W-:-:S03]  /*3380*/  IMAD.WIDE.U32 R6, R7, 0x4, R4 ;  /* 0x0000000407067825 */ /* 0x000fc600078e0004 */
        /* <DEDUP_REMOVED lines=29> */
.L_x_52:
[----:B------:R-:W-:Y:S05]  /*3560*/  BSYNC.RECONVERGENT B2 ;  /* 0x0000000000027941 */ /* 0x000fea0003800200 */
.L_x_51:
        /* <DEDUP_REMOVED lines=10> */
[----:B------:R-:W5:Y:S01]  /*3610*/  LDG.E.CONSTANT R23, desc[UR6][R2.64+0x1400] ;  /* 0x0014000602177981 */ /* 0x000f62000c1e9900 */
[----:B0-----:R-:W-:-:S06]  /*3620*/  IMAD.WIDE.U32 R4, R11, 0x4, R6 ;  /* 0x000000040b047825 */ /* 0x001fcc00078e0006 */
[----:B------:R0:W2:Y:S01]  /*3630*/  LDG.E.CONSTANT R5, desc[UR6][R4.64] ;  /* 0x0000000604057981 */ /* 0x0000a2000c1e9900 */
[----:B------:R-:W-:-:S03]  /*3640*/  IMAD.WIDE.U32 R6, R17, 0x4, R6 ;  /* 0x0000000411067825 */ /* 0x000fc600078e0006 */
[----:B------:R1:W4:Y:S04]  /*3650*/  LDG.E.CONSTANT R17, desc[UR6][R2.64+0x400] ;  /* 0x0004000602117981 */ /* 0x000328000c1e9900 */
[----:B------:R-:W5:Y:S01]  /*3660*/  LDG.E.CONSTANT R7, desc[UR6][R6.64] ;  /* 0x0000000606077981 */ /* 0x000f62000c1e9900 */
[----:B0-----:R-:W-:Y:S02]  /*3670*/  IADD3 R4, P1, PT, R2, 0x2000, RZ ;  /* 0x0000200002047810 */ /* 0x001fe40007f3e0ff */
[----:B------:R-:W-:Y:S02]  /*3680*/  PLOP3.LUT P0, PT, PT, PT, PT, 0x8, 0x80 ;  /* 0x000000000080781c */ /* 0x000fe40003f0e170 */
[----:B------:R-:W-:Y:S02]  /*3690*/  IADD3 R10, PT, PT, R10, 0x800, RZ ;  /* 0x000008000a0a7810 */ /* 0x000fe40007ffe0ff */
[----:B------:R-:W-:-:S02]  /*36a0*/  IADD3 R11, PT, PT, R11, 0x800, RZ ;  /* 0x000008000b0b7810 */ /* 0x000fc40007ffe0ff */
[----:B-1----:R-:W-:Y:S01]  /*36b0*/  MOV R2, R4 ;  /* 0x0000000400027202 */ /* 0x002fe20000000f00 */
[----:B--2---:R-:W-:-:S04]  /*36c0*/  FADD R8, R8, R5 ;  /* 0x0000000508087221 */ /* 0x004fc80000000000 */
[----:B------:R-:W-:-:S04]  /*36d0*/  FADD R8, R8, R13 ;  /* 0x0000000d08087221 */ /* 0x000fc80000000000 */
[----:B---3--:R-:W-:-:S04]  /*36e0*/  FADD R8, R8, R15 ;  /* 0x0000000f08087221 */ /* 0x008fc80000000000 */
[----:B----4-:R-:W-:-:S04]  /*36f0*/  FADD R8, R8, R17 ;  /* 0x0000001108087221 */ /* 0x010fc80000000000 */
[----:B-----5:R-:W-:-:S04]  /*3700*/  FADD R8, R8, R7 ;  /* 0x0000000708087221 */ /* 0x020fc80000000000 */
[----:B------:R-:W-:Y:S01]  /*3710*/  FADD R8, R8, R19 ;  /* 0x0000001308087221 */ /* 0x000fe20000000000 */
[----:B------:R-:W-:-:S03]  /*3720*/  IADD3.X R5, PT, PT, RZ, R3, RZ, P1, !PT ;  /* 0x00000003ff057210 */ /* 0x000fc60000ffe4ff */
[----:B------:R-:W-:Y:S01]  /*3730*/  FADD R8, R8, R21 ;  /* 0x0000001508087221 */ /* 0x000fe20000000000 */
[----:B------:R-:W-:-:S03]  /*3740*/  MOV R3, R5 ;  /* 0x0000000500037202 */ /* 0x000fc60000000f00 */
[----:B------:R-:W-:-:S07]  /*3750*/  FADD R8, R8, R23 ;  /* 0x0000001708087221 */ /* 0x000fce0000000000 */
.L_x_55:
[----:B------:R-:W-:Y:S05]  /*3760*/  BSYNC.RECONVERGENT B2 ;  /* 0x0000000000027941 */ /* 0x000fea0003800200 */
.L_x_54:
        /* <DEDUP_REMOVED lines=12> */
.L_x_47:
[----:B------:R-:W-:Y:S05]  /*3830*/  BSYNC.RECONVERGENT B1 ;  /* 0x0000000000017941 */ /* 0x000fea0003800200 */
.L_x_45:
        /* <DEDUP_REMOVED lines=25> */
[----:B0-----:R-:W0:Y:S04]  /*39d0*/  LDS R3, [UR4+0xc] ;  /* 0x00000c04ff037984 */ /* 0x001e280008000800 */
[----:B------:R-:W1:Y:S04]  /*39e0*/  LDS.128 R4, [UR4+0x10] ;  /* 0x00001004ff047984 */ /* 0x000e680008000c00 */
[----:B------:R-:W2:Y:S01]  /*39f0*/  LDS.64 R8, [UR4+0x20] ;  /* 0x00002004ff087984 */ /* 0x000ea20008000a00 */
[----:B0-----:R-:W-:-:S04]  /*3a00*/  FADD R3, R2, R3 ;  /* 0x0000000302037221 */ /* 0x001fc80000000000 */
[----:B-1----:R-:W-:-:S04]  /*3a10*/  FADD R4, R3, R4 ;  /* 0x0000000403047221 */ /* 0x002fc80000000000 */
[----:B------:R-:W-:-:S04]  /*3a20*/  FADD R5, R4, R5 ;  /* 0x0000000504057221 */ /* 0x000fc80000000000 */
[----:B------:R-:W-:-:S04]  /*3a30*/  FADD R6, R5, R6 ;  /* 0x0000000605067221 */ /* 0x000fc80000000000 */
[----:B------:R-:W-:-:S04]  /*3a40*/  FADD R7, R6, R7 ;  /* 0x0000000706077221 */ /* 0x000fc80000000000 */
[----:B--2---:R-:W-:-:S04]  /*3a50*/  FADD R8, R7, R8 ;  /* 0x0000000807087221 */ /* 0x004fc80000000000 */
[----:B------:R-:W-:-:S07]  /*3a60*/  FADD R2, R8, R9 ;  /* 0x0000000908027221 */ /* 0x000fce0000000000 */
.L_x_17:
[----:B------:R-:W-:Y:S05]  /*3a70*/  BSYNC.RECONVERGENT B0 ;  /* 0x0000000000007941 */ /* 0x000fea0003800200 */
.L_x_1:
[----:B------:R-:W-:Y:S05]  /*3a80*/  @P0 EXIT ;  /* 0x000000000000094d */ /* 0x000fea0003800000 */
[----:B------:R-:W5:Y:S01]  /*3a90*/  LDC.64 R4, c[0x0][0x388] ;  /* 0x0000e200ff047b82 */ /* 0x000f620000000a00 */
[----:B------:R-:W0:Y:S02]  /*3aa0*/  LDCU UR4, c[0x0][0x398] ;  /* 0x00007300ff0477ac */ /* 0x000e240008000800 */
[----:B0-----:R-:W-:-:S05]  /*3ab0*/  FADD R3, R2, UR4 ;  /* 0x0000000402037e21 */ /* 0x001fca0008000000 */
[----:B-----5:R-:W-:Y:S01]  /*3ac0*/  STG.E desc[UR6][R4.64], R3 ;  /* 0x0000000304007986 */ /* 0x020fe2000c101906 */
[----:B------:R-:W-:Y:S05]  /*3ad0*/  EXIT ;  /* 0x000000000000794d */ /* 0x000fea0003800000 */
.L_x_56:
[----:B------:R-:W-:-:S00]  /*3ae0*/  BRA `(.L_x_56) ;  /* 0xfffffffc00fc7947 */ /* 0x000fc0000383ffff */
[----:B------:R-:W-:-:S00]  /*3af0*/  NOP ;  /* 0x0000000000007918 */ /* 0x000fc00000000000 */
        /* <DEDUP_REMOVED lines=8> */
.L_x_290:


//--------------------- .text._ZN3cub18CUB_300001_SM_10006detail6reduce18DeviceReduceKernelINS2_10policy_hubIfyN4cuda3std3__44plusIvEEE10Policy1000EPfyS9_fNS7_10__identityEEEvT0_PT3_T1_NS0_13GridEvenShareISH_EET2_T4_ --------------------------
	.section	.text._ZN3cub18CUB_300001_SM_10006detail6reduce18DeviceReduceKernelINS2_10policy_hubIfyN4cuda3std3__44plusIvEEE10Policy1000EPfyS9_fNS7_10__identityEEEvT0_PT3_T1_NS0_13GridEvenShareISH_EET2_T4_,"ax",@progbits
	.align	128
        .global         _ZN3cub18CUB_300001_SM_10006detail6reduce18DeviceReduceKernelINS2_10policy_hubIfyN4cuda3std3__44plusIvEEE10Policy1000EPfyS9_fNS7_10__identityEEEvT0_PT3_T1_NS0_13GridEvenShareISH_EET2_T4_
        .type           _ZN3cub18CUB_300001_SM_10006detail6reduce18DeviceReduceKernelINS2_10policy_hubIfyN4cuda3std3__44plusIvEEE10Policy1000EPfyS9_fNS7_10__identityEEEvT0_PT3_T1_NS0_13GridEvenShareISH_EET2_T4_,@function
        .size           _ZN3cub18CUB_300001_SM_10006detail6reduce18DeviceReduceKernelINS2_10policy_hubIfyN4cuda3std3__44plusIvEEE10Policy1000EPfyS9_fNS7_10__identityEEEvT0_PT3_T1_NS0_13GridEvenShareISH_EET2_T4_,(.L_x_291 - _ZN3cub18CUB_300001_SM_10006detail6reduce18DeviceReduceKernelINS2_10policy_hubIfyN4cuda3std3__44plusIvEEE10Policy1000EPfyS9_fNS7_10__identityEEEvT0_PT3_T1_NS0_13GridEvenShareISH_EET2_T4_)
        .other          _ZN3cub18CUB_300001_SM_10006detail6reduce18DeviceReduceKernelINS2_10policy_hubIfyN4cuda3std3__44plusIvEEE10Policy1000EPfyS9_fNS7_10__identityEEEvT0_PT3_T1_NS0_13GridEvenShareISH_EET2_T4_,@"STO_CUDA_ENTRY STV_DEFAULT"
_ZN3cub18CUB_300001_SM_10006detail6reduce18DeviceReduceKernelINS2_10policy_hubIfyN4cuda3std3__44plusIvEEE10Policy1000EPfyS9_fNS7_10__identityEEEvT0_PT3_T1_NS0_13GridEvenShareISH_EET2_T4_:
.text._ZN3cub18CUB_300001_SM_10006detail6reduce18DeviceReduceKernelINS2_10policy_hubIfyN4cuda3std3__44plusIvEEE10Policy1000EPfyS9_fNS7_10__identityEEEvT0_PT3_T1_NS0_13GridEvenShareISH_EET2_T4_:
[----:B------:R-:W-:Y:S01]  /*0000*/  LDC R1, c[0x0][0x37c] ;  /* 0x0000df00ff017b82 */ /* 0x000fe20000000800 */
[----:B------:R-:W0:Y:S07]  /*0010*/  LDCU UR10, c[0x0][0x380] ;  /* 0x00007000ff0a77ac */ /* 0x000e2e0008000800 */
[----:B------:R-:W1:Y:S01]  /*0020*/  S2UR UR17, SR_CTAID.X ;  /* 0x00000000001179c3 */ /* 0x000e620000002500 */
[----:B------:R-:W-:Y:S01]  /*0030*/  BSSY.RECONVERGENT B0, `(.L_x_57) ;  /* 0x0000419000007945 */ /* 0x000fe20003800200 */
[----:B------:R-:W2:Y:S01]  /*0040*/  LDCU UR5, c[0x0][0x3c0] ;  /* 0x00007800ff0577ac */ /* 0x000ea20008000800 */
[----:B------:R-:W3:Y:S01]  /*0050*/  LDCU.64 UR14, c[0x0][0x358] ;  /* 0x00006b00ff0e77ac */ /* 0x000ee20008000a00 */
[----:B0-----:R-:W-:-:S02]  /*0060*/  ULOP3.LUT UP0, URZ, UR10, 0xf, URZ, 0xc0, !UPT ;  /* 0x0000000f0aff7892 */ /* 0x001fc4000f80c0ff */
[----:B--2---:R-:W-:Y:S02]  /*0070*/  USHF.L.U32 UR5, UR5, 0xc, URZ ;  /* 0x0000000c05057899 */ /* 0x004fe400080006ff */
[----:B-1----:R-:W-:Y:S02]  /*0080*/  USHF.L.U32 UR4, UR17, 0xc, URZ ;  /* 0x0000000c11047899 */ /* 0x002fe400080006ff */
[----:B------:R-:W-:-:S03]  /*0090*/  USHF.R.S32.HI UR6, URZ, 0x1f, UR5 ;  /* 0x0000001fff067899 */ /* 0x000fc60008011405 */
[----:B---3--:R-:W-:Y:S09]  /*00a0*/  BRA.U UP0, `(.L_x_58) ;  /* 0x0000001d00f07547 */ /* 0x008ff2000b800000 */
[----:B------:R-:W0:Y:S02]  /*00b0*/  LDCU.64 UR12, c[0x0][0x3b8] ;  /* 0x00007700ff0c77ac */ /* 0x000e240008000a00 */
[----:B0-----:R-:W-:-:S04]  /*00c0*/  UIADD3 UR7, UP0, UPT, -UR4, UR12, URZ ;  /* 0x0000000c04077290 */ /* 0x001fc8000ff1e1ff */
[----:B------:R-:W-:Y:S02]  /*00d0*/  UIADD3.X UR8, UPT, UPT, UR13, -0x1, URZ, UP0, !UPT ;  /* 0xffffffff0d087890 */ /* 0x000fe400087fe4ff */
[----:B------:R-:W-:-:S04]  /*00e0*/  UISETP.GT.U32.AND UP0, UPT, UR7, 0xfff, UPT ;  /* 0x00000fff0700788c */ /* 0x000fc8000bf04070 */
[----:B------:R-:W-:-:S09]  /*00f0*/  UISETP.GT.U32.AND.EX UP0, UPT, UR8, URZ, UPT, UP0 ;  /* 0x000000ff0800728c */ /* 0x000fd2000bf04100 */
[----:B------:R-:W-:Y:S05]  /*0100*/  BRA.U UP0, `(.L_x_59) ;  /* 0x0000000d00ec7547 */ /* 0x000fea000b800000 */
[----:B------:R-:W0:Y:S01]  /*0110*/  S2R R0, SR_TID.X ;  /* 0x0000000000007919 */ /* 0x000e220000002100 */
[----:B------:R-:W-:Y:S01]  /*0120*/  UIADD3 UR6, UPT, UPT, -UR4, UR12, URZ ;  /* 0x0000000c04067290 */ /* 0x000fe2000fffe1ff */
[----:B------:R-:W-:Y:S01]  /*0130*/  BSSY.RECONVERGENT B1, `(.L_x_60) ;  /* 0x000000b000017945 */ /* 0x000fe20003800200 */
[----:B------:R-:W1:Y:S01]  /*0140*/  LDCU UR7, c[0x0][0x384] ;  /* 0x00007080ff0777ac */ /* 0x000e620008000800 */
[----:B------:R-:W-:-:S03]  /*0150*/  HFMA2 R6, -RZ, RZ, 0, 0 ;  /* 0x00000000ff067431 */ /* 0x000fc600000001ff */
[----:B0-----:R-:W-:Y:S01]  /*0160*/  ISETP.GE.AND P0, PT, R0, UR6, PT ;  /* 0x0000000600007c0c */ /* 0x001fe2000bf06270 */
[----:B------:R-:W-:-:S12]  /*0170*/  IMAD.MOV.U32 R7, RZ, RZ, R0 ;  /* 0x000000ffff077224 */ /* 0x000fd800078e0000 */
[----:B-1----:R-:W-:Y:S05]  /*0180*/  @P0 BRA `(.L_x_61) ;  /* 0x0000000000140947 */ /* 0x002fea0003800000 */
[----:B------:R-:W0:Y:S01]  /*0190*/  LDC.64 R2, c[0x0][0x380] ;  /* 0x0000e000ff027b82 */ /* 0x000e220000000a00 */
[----:B------:R-:W-:-:S05]  /*01a0*/  IADD3 R5, PT, PT, R0, UR4, RZ ;  /* 0x0000000400057c10 */ /* 0x000fca000fffe0ff */
[----:B0-----:R-:W-:-:S05]  /*01b0*/  IMAD.WIDE.U32 R2, R5, 0x4, R2 ;  /* 0x0000000405027825 */ /* 0x001fca00078e0002 */
[----:B------:R0:W5:Y:S01]  /*01c0*/  LDG.E.CONSTANT R6, desc[UR14][R2.64] ;  /* 0x0000000e02067981 */ /* 0x000162000c1e9900 */
[----:B------:R-:W-:-:S07]  /*01d0*/  VIADD R7, R0, 0x100 ;  /* 0x0000010000077836 */ /* 0x000fce0000000000 */
.L_x_61:
[----:B------:R-:W-:Y:S05]  /*01e0*/  BSYNC.RECONVERGENT B1 ;  /* 0x0000000000017941 */ /* 0x000fea0003800200 */
.L_x_60:
[----:B------:R-:W-:Y:S01]  /*01f0*/  ISETP.GE.AND P0, PT, R7, UR6, PT ;  /* 0x0000000607007c0c */ /* 0x000fe2000bf06270 */
[----:B------:R-:W-:-:S12]  /*0200*/  BSSY.RECONVERGENT B1, `(.L_x_62) ;  /* 0x000008d000017945 */ /* 0x000fd80003800200 */
[----:B------:R-:W-:Y:S05]  /*0210*/  @P0 BRA `(.L_x_63) ;  /* 0x00000008002c0947 */ /* 0x000fea0003800000 */
[----:B0-----:R-:W-:Y:S01]  /*0220*/  LOP3.LUT R2, RZ, R7, RZ, 0x33, !PT ;  /* 0x00000007ff027212 */ /* 0x001fe200078e33ff */
[----:B------:R-:W-:Y:S03]  /*0230*/  BSSY.RECONVERGENT B2, `(.L_x_64) ;  /* 0x0000019000027945 */ /* 0x000fe60003800200 */
[----:B------:R-:W-:-:S04]  /*0240*/  IADD3 R2, PT, PT, R2, UR12, RZ ;  /* 0x0000000c02027c10 */ /* 0x000fc8000fffe0ff */
[C---:B------:R-:W-:Y:S01]  /*0250*/  LOP3.LUT R3, R2.reuse, 0x300, RZ, 0xc0, !PT ;  /* 0x0000030002037812 */ /* 0x040fe200078ec0ff */
[----:B------:R-:W-:-:S03]  /*0260*/  VIADD R4, R2, -UR4 ;  /* 0x8000000402047c36 */ /* 0x000fc60008000000 */
[----:B------:R-:W-:Y:S02]  /*0270*/  ISETP.NE.AND P1, PT, R3, 0x300, PT ;  /* 0x000003000300780c */ /* 0x000fe40003f25270 */
[----:B------:R-:W-:-:S11]  /*0280*/  ISETP.GE.U32.AND P0, PT, R4, 0x300, PT ;  /* 0x000003000400780c */ /* 0x000fd60003f06070 */
[----:B------:R-:W-:Y:S05]  /*0290*/  @!P1 BRA `(.L_x_65) ;  /* 0x0000000000489947 */ /* 0x000fea0003800000 */
[----:B------:R-:W0:Y:S01]  /*02a0*/  LDCU UR5, c[0x0][0x384] ;  /* 0x00007080ff0577ac */ /* 0x000e220008000800 */
[----:B------:R-:W-:Y:S02]  /*02b0*/  LEA.HI R2, R2, 0x1, RZ, 0x18 ;  /* 0x0000000102027811 */ /* 0x000fe400078fc0ff */
[----:B------:R-:W-:Y:S02]  /*02c0*/  IADD3 R8, P1, PT, R7, UR4, RZ ;  /* 0x0000000407087c10 */ /* 0x000fe4000ff3e0ff */
[----:B------:R-:W-:Y:S02]  /*02d0*/  LOP3.LUT R2, R2, 0x3, RZ, 0xc0, !PT ;  /* 0x0000000302027812 */ /* 0x000fe400078ec0ff */
[----:B------:R-:W-:Y:S02]  /*02e0*/  LEA R5, P2, R8, UR10, 0x2 ;  /* 0x0000000a08057c11 */ /* 0x000fe4000f8410ff */
[----:B------:R-:W-:Y:S01]  /*02f0*/  IADD3.X R3, PT, PT, RZ, RZ, RZ, P1, !PT ;  /* 0x000000ffff037210 */ /* 0x000fe20000ffe4ff */
[----:B------:R-:W-:-:S03]  /*0300*/  IMAD.MOV R4, RZ, RZ, -R2 ;  /* 0x000000ffff047224 */ /* 0x000fc600078e0a02 */
[----:B0-----:R-:W-:-:S07]  /*0310*/  LEA.HI.X R8, R8, UR5, R3, 0x2, P2 ;  /* 0x0000000508087c11 */ /* 0x001fce00090f1403 */
.L_x_66:
[----:B------:R-:W-:Y:S01]  /*0320*/  IMAD.MOV.U32 R3, RZ, RZ, R8 ;  /* 0x000000ffff037224 */ /* 0x000fe200078e0008 */
[----:B------:R-:W-:-:S05]  /*0330*/  MOV R2, R5 ;  /* 0x0000000500027202 */ /* 0x000fca0000000f00 */
[----:B------:R-:W2:Y:S01]  /*0340*/  LDG.E.CONSTANT R3, desc[UR14][R2.64] ;  /* 0x0000000e02037981 */ /* 0x000ea2000c1e9900 */
[----:B------:R-:W-:Y:S01]  /*0350*/  IADD3 R4, PT, PT, R4, 0x1, RZ ;  /* 0x0000000104047810 */ /* 0x000fe20007ffe0ff */
[----:B------:R-:W-:Y:S01]  /*0360*/  VIADD R7, R7, 0x100 ;  /* 0x0000010007077836 */ /* 0x000fe20000000000 */
[----:B------:R-:W-:Y:S02]  /*0370*/  IADD3 R5, P2, PT, R5, 0x400, RZ ;  /* 0x0000040005057810 */ /* 0x000fe40007f5e0ff */
[----:B------:R-:W-:Y:S02]  /*0380*/  ISETP.NE.AND P1, PT, R4, RZ, PT ;  /* 0x000000ff0400720c */ /* 0x000fe40003f25270 */
[----:B------:R-:W-:Y:S01]  /*0390*/  IADD3.X R8, PT, PT, RZ, R8, RZ, P2, !PT ;  /* 0x00000008ff087210 */ /* 0x000fe200017fe4ff */
[----:B--2--5:R-:W-:-:S10]  /*03a0*/  FADD R6, R3, R6 ;  /* 0x0000000603067221 */ /* 0x024fd40000000000 */
[----:B------:R-:W-:Y:S05]  /*03b0*/  @P1 BRA `(.L_x_66) ;  /* 0xfffffffc00d81947 */ /* 0x000fea000383ffff */
.L_x_65:
[----:B------:R-:W-:Y:S05]  /*03c0*/  BSYNC.RECONVERGENT B2 ;  /* 0x0000000000027941 */ /* 0x000fea0003800200 */
.L_x_64:
[----:B------:R-:W-:Y:S05]  /*03d0*/  @!P0 BRA `(.L_x_63) ;  /* 0x0000000400bc8947 */ /* 0x000fea0003800000 */
[----:B------:R-:W-:Y:S01]  /*03e0*/  IADD3 R2, PT, PT, -R7, UR6, RZ ;  /* 0x0000000607027c10 */ /* 0x000fe2000fffe1ff */
[----:B------:R-:W-:Y:S01]  /*03f0*/  BSSY.RECONVERGENT B2, `(.L_x_67) ;  /* 0x000003d000027945 */ /* 0x000fe20003800200 */
[----:B------:R-:W-:Y:S02]  /*0400*/  PLOP3.LUT P0, PT, PT, PT, PT, 0x80, 0x8 ;  /* 0x000000000008781c */ /* 0x000fe40003f0f070 */
[----:B------:R-:W-:-:S13]  /*0410*/  ISETP.GT.AND P1, PT, R2, 0xc00, PT ;  /* 0x00000c000200780c */ /* 0x000fda0003f24270 */
[----:B------:R-:W-:Y:S05]  /*0420*/  @!P1 BRA `(.L_x_68) ;  /* 0x0000000000e49947 */ /* 0x000fea0003800000 */
[----:B------:R-:W-:Y:S01]  /*0430*/  IMAD.U32 R8, RZ, RZ, UR6 ;  /* 0x00000006ff087e24 */ /* 0x000fe2000f8e00ff */
[----:B------:R-:W-:-:S04]  /*0440*/  PLOP3.LUT P0, PT, PT, PT, PT, 0x8, 0x80 ;  /* 0x000000000080781c */ /* 0x000fc80003f0e170 */
[----:B------:R-:W-:-:S09]  /*0450*/  IADD3 R8, PT, PT, R8, -0xc00, RZ ;  /* 0xfffff40008087810 */ /* 0x000fd20007ffe0ff */
.L_x_69:
[----:B------:R-:W-:-:S04]  /*0460*/  IADD3 R2, P1, PT, R7, UR4, RZ ;  /* 0x0000000407027c10 */ /* 0x000fc8000ff3e0ff */
[----:B------:R-:W-:Y:S02]  /*0470*/  LEA.HI.X.SX32 R3, R7, RZ, 0x1, P1 ;  /* 0x000000ff07037211 */ /* 0x000fe400008f0eff */
[----:B------:R-:W-:-:S04]  /*0480*/  LEA R4, P1, R2, UR10, 0x2 ;  /* 0x0000000a02047c11 */ /* 0x000fc8000f8210ff */
[----:B------:R-:W-:Y:S01]  /*0490*/  LEA.HI.X R5, R2, UR7, R3, 0x2, P1 ;  /* 0x0000000702057c11 */ /* 0x000fe200088f1403 */
[----:B------:R-:W-:-:S04]  /*04a0*/  VIADD R2, R7, 0x400 ;  /* 0x0000040007027836 */ /* 0x000fc80000000000 */
[----:B------:R-:W2:Y:S01]  /*04b0*/  LDG.E.CONSTANT R23, desc[UR14][R4.64] ;  /* 0x0000000e04177981 */ /* 0x000ea2000c1e9900 */
[----:B------:R-:W-:-:S03]  /*04c0*/  IADD3 R3, P1, PT, R2, UR4, RZ ;  /* 0x0000000402037c10 */ /* 0x000fc6000ff3e0ff */
[----:B------:R-:W3:Y:S01]  /*04d0*/  LDG.E.CONSTANT R13, desc[UR14][R4.64+0x400] ;  /* 0x0004000e040d7981 */ /* 0x000ee2000c1e9900 */
[----:B------:R-:W-:Y:S02]  /*04e0*/  LEA.HI.X.SX32 R2, R2, RZ, 0x1, P1 ;  /* 0x000000ff02027211 */ /* 0x000fe400008f0eff */
[C---:B------:R-:W-:Y:S01]  /*04f0*/  LEA R18, P1, R3.reuse, UR10, 0x2 ;  /* 0x0000000a03127c11 */ /* 0x040fe2000f8210ff */
[----:B------:R-:W4:Y:S03]  /*0500*/  LDG.E.CONSTANT R9, desc[UR14][R4.64+0x800] ;  /* 0x0008000e04097981 */ /* 0x000f26000c1e9900 */
[----:B------:R-:W-:Y:S01]  /*0510*/  LEA.HI.X R19, R3, UR7, R2, 0x2, P1 ;  /* 0x0000000703137c11 */ /* 0x000fe200088f1402 */
[----:B------:R0:W4:Y:S01]  /*0520*/  LDG.E.CONSTANT R22, desc[UR14][R4.64+0xc00] ;  /* 0x000c000e04167981 */ /* 0x000122000c1e9900 */
[----:B------:R-:W-:-:S03]  /*0530*/  IADD3 R2, PT, PT, R7, 0x800, RZ ;  /* 0x0000080007027810 */ /* 0x000fc60007ffe0ff */
[----:B------:R-:W4:Y:S01]  /*0540*/  LDG.E.CONSTANT R12, desc[UR14][R18.64] ;  /* 0x0000000e120c7981 */ /* 0x000f22000c1e9900 */
[----:B------:R-:W-:-:S03]  /*0550*/  IADD3 R3, P1, PT, R2, UR4, RZ ;  /* 0x0000000402037c10 */ /* 0x000fc6000ff3e0ff */
[----:B------:R-:W4:Y:S01]  /*0560*/  LDG.E.CONSTANT R11, desc[UR14][R18.64+0x400] ;  /* 0x0004000e120b7981 */ /* 0x000f22000c1e9900 */
[----:B------:R-:W-:Y:S02]  /*0570*/  LEA.HI.X.SX32 R14, R2, RZ, 0x1, P1 ;  /* 0x000000ff020e7211 */ /* 0x000fe400008f0eff */
[C---:B------:R-:W-:Y:S01]  /*0580*/  LEA R2, P1, R3.reuse, UR10, 0x2 ;  /* 0x0000000a03027c11 */ /* 0x040fe2000f8210ff */
[----:B------:R-:W4:Y:S03]  /*0590*/  LDG.E.CONSTANT R10, desc[UR14][R18.64+0x800] ;  /* 0x0008000e120a7981 */ /* 0x000f26000c1e9900 */
[----:B------:R-:W-:Y:S01]  /*05a0*/  LEA.HI.X R3, R3, UR7, R14, 0x2, P1 ;  /* 0x0000000703037c11 */ /* 0x000fe200088f140e */
[----:B------:R-:W4:Y:S01]  /*05b0*/  LDG.E.CONSTANT R17, desc[UR14][R18.64+0xc00] ;  /* 0x000c000e12117981 */ /* 0x000f22000c1e9900 */
[----:B------:R-:W-:-:S03]  /*05c0*/  VIADD R14, R7, 0xc00 ;  /* 0x00000c00070e7836 */ /* 0x000fc60000000000 */
[----:B------:R-:W4:Y:S02]  /*05d0*/  LDG.E.CONSTANT R16, desc[UR14][R2.64] ;  /* 0x0000000e02107981 */ /* 0x000f24000c1e9900 */
[C---:B0-----:R-:W-:Y:S02]  /*05e0*/  IADD3 R5, P1, PT, R14.reuse, UR4, RZ ;  /* 0x000000040e057c10 */ /* 0x041fe4000ff3e0ff */
[----:B------:R-:W4:Y:S02]  /*05f0*/  LDG.E.CONSTANT R15, desc[UR14][R2.64+0x400] ;  /* 0x0004000e020f7981 */ /* 0x000f24000c1e9900 */
[----:B------:R-:W-:Y:S02]  /*0600*/  LEA.HI.X.SX32 R20, R14, RZ, 0x1, P1 ;  /* 0x000000ff0e147211 */ /* 0x000fe400008f0eff */
[C---:B------:R-:W-:Y:S01]  /*0610*/  LEA R4, P1, R5.reuse, UR10, 0x2 ;  /* 0x0000000a05047c11 */ /* 0x040fe2000f8210ff */
[----:B------:R-:W4:Y:S03]  /*0620*/  LDG.E.CONSTANT R14, desc[UR14][R2.64+0x800] ;  /* 0x0008000e020e7981 */ /* 0x000f26000c1e9900 */
[----:B------:R-:W-:Y:S01]  /*0630*/  LEA.HI.X R5, R5, UR7, R20, 0x2, P1 ;  /* 0x0000000705057c11 */ /* 0x000fe200088f1414 */
        /* <DEDUP_REMOVED lines=24> */
.L_x_68:
[----:B------:R-:W-:Y:S05]  /*07c0*/  BSYNC.RECONVERGENT B2 ;  /* 0x0000000000027941 */ /* 0x000fea0003800200 */
.L_x_67:
[----:B------:R-:W-:Y:S01]  /*07d0*/  IADD3 R2, PT, PT, -R7, UR6, RZ ;  /* 0x0000000607027c10 */ /* 0x000fe2000fffe1ff */
[----:B------:R-:W-:Y:S03]  /*07e0*/  BSSY.RECONVERGENT B2, `(.L_x_70) ;  /* 0x000001f000027945 */ /* 0x000fe60003800200 */
[----:B------:R-:W-:-:S13]  /*07f0*/  ISETP.GT.AND P1, PT, R2, 0x400, PT ;  /* 0x000004000200780c */ /* 0x000fda0003f24270 */
[----:B------:R-:W-:Y:S05]  /*0800*/  @!P1 BRA `(.L_x_71) ;  /* 0x0000000000709947 */ /* 0x000fea0003800000 */
[----:B------:R-:W0:Y:S01]  /*0810*/  LDCU UR5, c[0x0][0x384] ;  /* 0x00007080ff0577ac */ /* 0x000e220008000800 */
[----:B------:R-:W-:-:S04]  /*0820*/  IADD3 R4, P0, PT, R7, UR4, RZ ;  /* 0x0000000407047c10 */ /* 0x000fc8000ff1e0ff */
[----:B------:R-:W-:Y:S02]  /*0830*/  LEA.HI.X.SX32 R3, R7, RZ, 0x1, P0 ;  /* 0x000000ff07037211 */ /* 0x000fe400000f0eff */
[----:B------:R-:W-:-:S04]  /*0840*/  LEA R2, P0, R4, UR10, 0x2 ;  /* 0x0000000a04027c11 */ /* 0x000fc8000f8010ff */
[----:B0-----:R-:W-:Y:S01]  /*0850*/  LEA.HI.X R3, R4, UR5, R3, 0x2, P0 ;  /* 0x0000000504037c11 */ /* 0x001fe200080f1403 */
        /* <DEDUP_REMOVED lines=23> */
.L_x_71:
[----:B------:R-:W-:Y:S05]  /*09d0*/  BSYNC.RECONVERGENT B2 ;  /* 0x0000000000027941 */ /* 0x000fea0003800200 */
.L_x_70:
[----:B------:R-:W-:-:S13]  /*09e0*/  ISETP.LT.OR P0, PT, R7, UR6, P0 ;  /* 0x0000000607007c0c */ /* 0x000fda0008701670 */
[----:B------:R-:W-:Y:S05]  /*09f0*/  @!P0 BRA `(.L_x_63) ;  /* 0x0000000000348947 */ /* 0x000fea0003800000 */
[----:B------:R-:W0:Y:S01]  /*0a00*/  LDCU UR5, c[0x0][0x384] ;  /* 0x00007080ff0577ac */ /* 0x000e220008000800 */
[----:B------:R-:W-:-:S04]  /*0a10*/  IADD3 R3, P0, PT, R7, UR4, RZ ;  /* 0x0000000407037c10 */ /* 0x000fc8000ff1e0ff */
[----:B------:R-:W-:Y:S02]  /*0a20*/  LEA.HI.X.SX32 R4, R7, RZ, 0x1, P0 ;  /* 0x000000ff07047211 */ /* 0x000fe400000f0eff */
[----:B------:R-:W-:-:S04]  /*0a30*/  LEA R2, P0, R3, UR10, 0x2 ;  /* 0x0000000a03027c11 */ /* 0x000fc8000f8010ff */
[----:B0-----:R-:W-:-:S05]  /*0a40*/  LEA.HI.X R3, R3, UR5, R4, 0x2, P0 ;  /* 0x0000000503037c11 */ /* 0x001fca00080f1404 */
        /* <DEDUP_REMOVED lines=8> */
.L_x_63:
[----:B------:R-:W-:Y:S05]  /*0ad0*/  BSYNC.RECONVERGENT B1 ;  /* 0x0000000000017941 */ /* 0x000fea0003800200 */
.L_x_62:
[----:B------:R-:W-:-:S09]  /*0ae0*/  UISETP.GE.AND UP0, UPT, UR6, 0x100, UPT ;  /* 0x000001000600788c */ /* 0x000fd2000bf06270 */
[----:B------:R-:W-:Y:S05]  /*0af0*/  BRA.U !UP0, `(.L_x_72) ;  /* 0x0000000108907547 */ /* 0x000fea000b800000 */
[----:B0----5:R-:W0:Y:S01]  /*0b00*/  SHFL.DOWN P0, R3, R6, 0x1, 0x1f ;  /* 0x08201f0006037f89 */ /* 0x021e220000000000 */
        /* <DEDUP_REMOVED lines=11> */
[----:B0-----:R-:W-:-:S04]  /*0bc0*/  @P0 FADD R5, R4, R5 ;  /* 0x0000000504050221 */ /* 0x001fc80000000000 */
[----:B------:R-:W-:Y:S01]  /*0bd0*/  @!P1 IMAD.IADD R3, R3, 0x1, R6 ;  /* 0x0000000103039824 */ /* 0x000fe200078e0206 */
        /* <DEDUP_REMOVED lines=22> */
.L_x_72:
[----:B0-----:R-:W-:-:S04]  /*0d40*/  LOP3.LUT R2, R0, 0x3e0, RZ, 0xc0, !PT ;  /* 0x000003e000027812 */ /* 0x001fc800078ec0ff */
[----:B------:R-:W-:Y:S02]  /*0d50*/  IADD3 R3, PT, PT, R2, 0x20, RZ ;  /* 0x0000002002037810 */ /* 0x000fe40007ffe0ff */
[----:B------:R-:W-:Y:S02]  /*0d60*/  LOP3.LUT R2, RZ, R2, RZ, 0x33, !PT ;  /* 0x00000002ff027212 */ /* 0x000fe400078e33ff */
[----:B------:R-:W-:-:S03]  /*0d70*/  ISETP.GT.AND P0, PT, R3, UR6, PT ;  /* 0x0000000603007c0c */ /* 0x000fc6000bf04270 */
[----:B------:R-:W-:-:S05]  /*0d80*/  VIADD R2, R2, UR6 ;  /* 0x0000000602027c36 */ /* 0x000fca0008000000 */
[----:B------:R-:W-:Y:S02]  /*0d90*/  SEL R3, R2, 0x1f, P0 ;  /* 0x0000001f02037807 */ /* 0x000fe40000000000 */
[----:B------:R-:W0:Y:S03]  /*0da0*/  S2R R2, SR_LANEID ;  /* 0x0000000000027919 */ /* 0x000e260000000000 */
[----:B-----5:R-:W1:Y:S02]  /*0db0*/  SHFL.DOWN P0, R4, R6, 0x1, R3 ;  /* 0x0820000006047989 */ /* 0x020e640000000003 */
[----:B-1----:R-:W-:Y:S01]  /*0dc0*/  @P0 FADD R4, R4, R6 ;  /* 0x0000000604040221 */ /* 0x002fe20000000000 */
[----:B0-----:R-:W-:-:S04]  /*0dd0*/  ISETP.NE.AND P1, PT, R2, RZ, PT ;  /* 0x000000ff0200720c */ /* 0x001fc80003f25270 */
[----:B------:R-:W0:Y:S09]  /*0de0*/  SHFL.DOWN P0, R5, R4, 0x2, R3 ;  /* 0x0840000004057989 */ /* 0x000e320000000003 */
[----:B------:R-:W1:Y:S01]  /*0df0*/  @!P1 S2R R9, SR_CgaCtaId ;  /* 0x0000000000099919 */ /* 0x000e620000008800 */
[----:B------:R-:W-:Y:S01]  /*0e00*/  @!P1 MOV R6, 0x400 ;  /* 0x0000040000069802 */ /* 0x000fe20000000f00 */
[----:B0-----:R-:W-:Y:S01]  /*0e10*/  @P0 FADD R5, R4, R5 ;  /* 0x0000000504050221 */ /* 0x001fe20000000000 */
[----:B------:R-:W-:-:S04]  /*0e20*/  @!P1 SHF.R.U32.HI R4, RZ, 0x3, R0 ;  /* 0x00000003ff049819 */ /* 0x000fc80000011600 */
[----:B------:R-:W0:Y:S01]  /*0e30*/  SHFL.DOWN P0, R8, R5, 0x4, R3 ;  /* 0x0880000005087989 */ /* 0x000e220000000003 */
[----:B------:R-:W-:Y:S02]  /*0e40*/  @!P1 LOP3.LUT R4, R4, 0x7c, RZ, 0xc0, !PT ;  /* 0x0000007c04049812 */ /* 0x000fe400078ec0ff */
        /* <DEDUP_REMOVED lines=13> */
[----:B------:R-:W-:Y:S02]  /*0f20*/  UISETP.GT.AND UP1, UPT, UR6, 0x20, UPT ;  /* 0x000000200600788c */ /* 0x000fe4000bf24270 */
[----:B------:R-:W-:-:S04]  /*0f30*/  UISETP.GT.AND UP0, UPT, UR6, 0x40, UPT ;  /* 0x000000400600788c */ /* 0x000fc8000bf04270 */
[----:B------:R-:W-:Y:S01]  /*0f40*/  PLOP3.LUT P2, PT, PT, PT, UP1, 0x80, 0x8 ;  /* 0x000000000008781c */ /* 0x000fe20003f4f018 */
[----:B------:R-:W-:Y:S01]  /*0f50*/  UISETP.GT.AND UP1, UPT, UR6, 0x60, UPT ;  /* 0x000000600600788c */ /* 0x000fe2000bf24270 */
[----:B------:R-:W-:Y:S01]  /*0f60*/  PLOP3.LUT P4, PT, PT, PT, UP0, 0x80, 0x8 ;  /* 0x000000000008781c */ /* 0x000fe20003f8f008 */
[----:B------:R-:W-:-:S04]  /*0f70*/  UISETP.GT.AND UP0, UPT, UR6, 0x80, UPT ;  /* 0x000000800600788c */ /* 0x000fc8000bf04270 */
[----:B------:R-:W-:Y:S01]  /*0f80*/  PLOP3.LUT P3, PT, PT, PT, UP1, 0x80, 0x8 ;  /* 0x000000000008781c */ /* 0x000fe20003f6f018 */
[----:B------:R-:W-:Y:S01]  /*0f90*/  UISETP.GT.AND UP1, UPT, UR6, 0xa0, UPT ;  /* 0x000000a00600788c */ /* 0x000fe2000bf24270 */
[----:B------:R-:W-:Y:S01]  /*0fa0*/  PLOP3.LUT P1, PT, PT, PT, UP0, 0x80, 0x8 ;  /* 0x000000000008781c */ /* 0x000fe20003f2f008 */
[----:B------:R-:W-:Y:S02]  /*0fb0*/  UISETP.GT.AND UP0, UPT, UR6, 0xc0, UPT ;  /* 0x000000c00600788c */ /* 0x000fe4000bf04270 */
[----:B0-----:R-:W-:-:S09]  /*0fc0*/  ULEA UR4, UR5, UR4, 0x18 ;  /* 0x0000000405047291 */ /* 0x001fd2000f8ec0ff */
[----:B------:R-:W0:Y:S04]  /*0fd0*/  LDS R3, [UR4+0xc] ;  /* 0x00000c04ff037984 */ /* 0x000e280008000800 */
[----:B------:R-:W1:Y:S04]  /*0fe0*/  LDS.128 R4, [UR4+0x10] ;  /* 0x00001004ff047984 */ /* 0x000e680008000c00 */
[----:B----4-:R-:W2:Y:S01]  /*0ff0*/  LDS.64 R8, [UR4+0x20] ;  /* 0x00002004ff087984 */ /* 0x010ea20008000a00 */
[----:B0-----:R-:W-:Y:S01]  /*1000*/  @P2 FADD R2, R2, R3 ;  /* 0x0000000302022221 */ /* 0x001fe20000000000 */
[----:B------:R-:W-:Y:S01]  /*1010*/  PLOP3.LUT P2, PT, PT, PT, UP1, 0x80, 0x8 ;  /* 0x000000000008781c */ /* 0x000fe20003f4f018 */
[----:B------:R-:W-:-:S02]  /*1020*/  UISETP.GT.AND UP1, UPT, UR6, 0xe0, UPT ;  /* 0x000000e00600788c */ /* 0x000fc4000bf24270 */
[----:B-1----:R-:W-:Y:S01]  /*1030*/  @P4 FADD R2, R2, R4 ;  /* 0x0000000402024221 */ /* 0x002fe20000000000 */
[----:B------:R-:W-:-:S03]  /*1040*/  PLOP3.LUT P4, PT, PT, PT, UP0, 0x80, 0x8 ;  /* 0x000000000008781c */ /* 0x000fc60003f8f008 */
[----:B------:R-:W-:Y:S01]  /*1050*/  @P3 FADD R2, R2, R5 ;  /* 0x0000000502023221 */ /* 0x000fe20000000000 */
[----:B------:R-:W-:-:S03]  /*1060*/  PLOP3.LUT P3, PT, PT, PT, UP1, 0x80, 0x8 ;  /* 0x000000000008781c */ /* 0x000fc60003f6f018 */
[----:B------:R-:W-:-:S04]  /*1070*/  @P1 FADD R2, R2, R6 ;  /* 0x0000000602021221 */ /* 0x000fc80000000000 */
[----:B------:R-:W-:-:S04]  /*1080*/  @P2 FADD R2, R2, R7 ;  /* 0x0000000702022221 */ /* 0x000fc80000000000 */
[----:B--2---:R-:W-:-:S04]  /*1090*/  @P4 FADD R2, R2, R8 ;  /* 0x0000000802024221 */ /* 0x004fc80000000000 */
[----:B------:R-:W-:Y:S01]  /*10a0*/  @P3 FADD R2, R2, R9 ;  /* 0x0000000902023221 */ /* 0x000fe20000000000 */
[----:B------:R-:W-:Y:S06]  /*10b0*/  BRA `(.L_x_73) ;  /* 0x0000003000407947 */ /* 0x000fec0003800000 */
.L_x_59:
[----:B------:R-:W0:Y:S01]  /*10c0*/  S2R R0, SR_TID.X ;  /* 0x0000000000007919 */ /* 0x000e220000002100 */
[----:B------:R-:W1:Y:S01]  /*10d0*/  LDC.64 R2, c[0x0][0x380] ;  /* 0x0000e000ff027b82 */ /* 0x000e620000000a00 */
[----:B0-----:R-:W-:-:S05]  /*10e0*/  IMAD.SHL.U32 R4, R0, 0x4, RZ ;  /* 0x0000000400047824 */ /* 0x001fca00078e00ff */
[----:B------:R-:W-:-:S05]  /*10f0*/  IADD3 R5, PT, PT, R4, UR4, RZ ;  /* 0x0000000404057c10 */ /* 0x000fca000fffe0ff */
[----:B-1----:R-:W-:-:S05]  /*1100*/  IMAD.WIDE.U32 R2, R5, 0x4, R2 ;  /* 0x0000000405027825 */ /* 0x002fca00078e0002 */
[----:B------:R-:W2:Y:S04]  /*1110*/  LDG.E.128.CONSTANT R12, desc[UR14][R2.64] ;  /* 0x0000000e020c7981 */ /* 0x000ea8000c1e9d00 */
[----:B------:R-:W3:Y:S04]  /*1120*/  LDG.E.128.CONSTANT R8, desc[UR14][R2.64+0x1000] ;  /* 0x0010000e02087981 */ /* 0x000ee8000c1e9d00 */
[----:B------:R-:W4:Y:S04]  /*1130*/  LDG.E.128.CONSTANT R4, desc[UR14][R2.64+0x2000] ;  /* 0x0020000e02047981 */ /* 0x000f28000c1e9d00 */
[----:B------:R-:W5:Y:S01]  /*1140*/  LDG.E.128.CONSTANT R16, desc[UR14][R2.64+0x3000] ;  /* 0x0030000e02107981 */ /* 0x000f62000c1e9d00 */
[----:B------:R-:W-:-:S04]  /*1150*/  UISETP.GE.U32.AND UP0, UPT, UR7, UR5, UPT ;  /* 0x000000050700728c */ /* 0x000fc8000bf06070 */
[----:B------:R-:W-:Y:S01]  /*1160*/  UISETP.GE.U32.AND.EX UP0, UPT, UR8, UR6, UPT, UP0 ;  /* 0x000000060800728c */ /* 0x000fe2000bf06100 */
        /* <DEDUP_REMOVED lines=15> */
[----:B------:R-:W-:Y:S06]  /*1260*/  BRA.U !UP0, `(.L_x_74) ;  /* 0x0000000908f07547 */ /* 0x000fec000b800000 */
[----:B------:R-:W-:Y:S02]  /*1270*/  UIADD3 UR7, UP0, UPT, UR5, UR4, URZ ;  /* 0x0000000405077290 */ /* 0x000fe4000ff1e0ff */
[----:B------:R-:W-:Y:S01]  /*1280*/  UIADD3 UR11, UP1, UPT, UR12, -0x1000, URZ ;  /* 0xfffff0000c0b7890 */ /* 0x000fe2000ff3e0ff */
[----:B------:R-:W0:Y:S03]  /*1290*/  LDCU UR9, c[0x0][0x384] ;  /* 0x00007080ff0977ac */ /* 0x000e260008000800 */
[----:B------:R-:W-:Y:S01]  /*12a0*/  IADD3 R21, P0, PT, R0, UR7, RZ ;  /* 0x0000000700157c10 */ /* 0x000fe2000ff1e0ff */
[----:B------:R-:W-:Y:S02]  /*12b0*/  UIADD3.X UR8, UPT, UPT, URZ, UR6, URZ, UP0, !UPT ;  /* 0x00000006ff087290 */ /* 0x000fe400087fe4ff */
[----:B------:R-:W-:Y:S02]  /*12c0*/  UIADD3.X UR16, UPT, UPT, UR13, -0x1, URZ, UP1, !UPT ;  /* 0xffffffff0d107890 */ /* 0x000fe40008ffe4ff */
[----:B------:R-:W-:-:S02]  /*12d0*/  UISETP.GT.U32.AND UP0, UPT, UR7, UR11, UPT ;  /* 0x0000000b0700728c */ /* 0x000fc4000bf04070 */
[----:B------:R-:W-:Y:S01]  /*12e0*/  IMAD.X R2, RZ, RZ, UR8, P0 ;  /* 0x00000008ff027e24 */ /* 0x000fe200080e06ff */
[C---:B------:R-:W-:Y:S01]  /*12f0*/  LEA R20, P0, R21.reuse, UR10, 0x2 ;  /* 0x0000000a15147c11 */ /* 0x040fe2000f8010ff */
[----:B------:R-:W-:Y:S02]  /*1300*/  UISETP.GT.U32.AND.EX UP0, UPT, UR8, UR16, UPT, UP0 ;  /* 0x000000100800728c */ /* 0x000fe4000bf04100 */
[----:B------:R-:W-:Y:S01]  /*1310*/  IMAD.U32 R24, RZ, RZ, UR8 ;  /* 0x00000008ff187e24 */ /* 0x000fe2000f8e00ff */
[----:B------:R-:W-:Y:S01]  /*1320*/  UMOV UR6, UR7 ;  /* 0x0000000700067c82 */ /* 0x000fe20008000000 */
[----:B------:R-:W-:Y:S01]  /*1330*/  UMOV UR4, URZ ;  /* 0x000000ff00047c82 */ /* 0x000fe20008000000 */
[----:B0-----:R-:W-:Y:S02]  /*1340*/  LEA.HI.X R21, R21, UR9, R2, 0x2, P0 ;  /* 0x0000000915157c11 */ /* 0x001fe400080f1402 */
[----:B------:R-:W-:Y:S01]  /*1350*/  MOV R2, UR7 ;  /* 0x0000000700027c02 */ /* 0x000fe20008000f00 */
[----:B------:R-:W-:Y:S01]  /*1360*/  UMOV UR7, UR8 ;  /* 0x0000000800077c82 */ /* 0x000fe20008000000 */
[----:B------:R-:W-:Y:S05]  /*1370*/  BRA.U UP0, `(.L_x_75) ;  /* 0x0000000100bc7547 */ /* 0x000fea000b800000 */
[----:B------:R-:W0:Y:S01]  /*1380*/  LDCU.64 UR8, c[0x0][0x380] ;  /* 0x00007000ff0877ac */ /* 0x000e220008000a00 */
[----:B------:R-:W1:Y:S01]  /*1390*/  LDCU.64 UR12, c[0x0][0x3b8] ;  /* 0x00007700ff0c77ac */ /* 0x000e620008000a00 */
[----:B------:R-:W-:Y:S01]  /*13a0*/  NOP ;  /* 0x0000000000007918 */ /* 0x000fe20000000000 */
.L_x_76:
[----:B------:R-:W-:Y:S01]  /*13b0*/  SHF.L.U32 R5, R0, 0x2, RZ ;  /* 0x0000000200057819 */ /* 0x000fe200000006ff */
[----:B0-----:R-:W-:-:S03]  /*13c0*/  UMOV UR10, UR8 ;  /* 0x00000008000a7c82 */ /* 0x001fc60008000000 */
[----:B------:R-:W-:-:S04]  /*13d0*/  IADD3 R4, P0, PT, R5, R2, RZ ;  /* 0x0000000205047210 */ /* 0x000fc80007f1e0ff */
[----:B------:R-:W-:Y:S02]  /*13e0*/  IADD3.X R5, PT, PT, RZ, R24, RZ, P0, !PT ;  /* 0x00000018ff057210 */ /* 0x000fe400007fe4ff */
[----:B------:R-:W-:-:S04]  /*13f0*/  LEA R22, P0, R4, UR10, 0x2 ;  /* 0x0000000a04167c11 */ /* 0x000fc8000f8010ff */
[----:B------:R-:W-:-:S05]  /*1400*/  LEA.HI.X R23, R4, UR9, R5, 0x2, P0 ;  /* 0x0000000904177c11 */ /* 0x000fca00080f1405 */
[----:B------:R-:W2:Y:S04]  /*1410*/  LDG.E.128.CONSTANT R4, desc[UR14][R22.64] ;  /* 0x0000000e16047981 */ /* 0x000ea8000c1e9d00 */
[----:B------:R-:W3:Y:S04]  /*1420*/  LDG.E.128.CONSTANT R8, desc[UR14][R22.64+0x1000] ;  /* 0x0010000e16087981 */ /* 0x000ee8000c1e9d00 */
[----:B------:R-:W4:Y:S04]  /*1430*/  LDG.E.128.CONSTANT R12, desc[UR14][R22.64+0x2000] ;  /* 0x0020000e160c7981 */ /* 0x000f28000c1e9d00 */
[----:B------:R-:W5:Y:S01]  /*1440*/  LDG.E.128.CONSTANT R16, desc[UR14][R22.64+0x3000] ;  /* 0x0030000e16107981 */ /* 0x000f62000c1e9d00 */
[----:B------:R-:W-:-:S02]  /*1450*/  USHF.R.S32.HI UR18, URZ, 0x1f, UR5 ;  /* 0x0000001fff127899 */ /* 0x000fc40008011405 */
[----:B------:R-:W-:Y:S02]  /*1460*/  UIADD3 UR6, UP0, UPT, UR5, UR6, URZ ;  /* 0x0000000605067290 */ /* 0x000fe4000ff1e0ff */
[----:B------:R-:W-:Y:S02]  /*1470*/  USHF.L.U64.HI UR19, UR5, 0x2, UR18 ;  /* 0x0000000205137899 */ /* 0x000fe40008010212 */
[----:B------:R-:W-:Y:S01]  /*1480*/  UIADD3.X UR7, UPT, UPT, UR18, UR7, URZ, UP0, !UPT ;  /* 0x0000000712077290 */ /* 0x000fe200087fe4ff */
[----:B--2---:R-:W-:Y:S01]  /*1490*/  FADD R3, R4, R3 ;  /* 0x0000000304037221 */ /* 0x004fe20000000000 */
[----:B------:R-:W-:Y:S01]  /*14a0*/  FADD R4, R5, R6 ;  /* 0x0000000605047221 */ /* 0x000fe20000000000 */
[----:B------:R-:W-:Y:S02]  /*14b0*/  IMAD.U32 R5, RZ, RZ, UR5 ;  /* 0x00000005ff057e24 */ /* 0x000fe4000f8e00ff */
[----:B---3--:R-:W-:Y:S01]  /*14c0*/  FADD R9, R9, R10 ;  /* 0x0000000a09097221 */ /* 0x008fe20000000000 */
[----:B------:R-:W-:Y:S01]  /*14d0*/  FADD R3, R3, R4 ;  /* 0x0000000403037221 */ /* 0x000fe20000000000 */
[----:B-1----:R-:W-:Y:S01]  /*14e0*/  IADD3 R4, P1, PT, -R2, UR12, RZ ;  /* 0x0000000c02047c10 */ /* 0x002fe2000ff3e1ff */
[----:B------:R-:W-:Y:S01]  /*14f0*/  FADD R6, R7, R8 ;  /* 0x0000000807067221 */ /* 0x000fe20000000000 */
[----:B----4-:R-:W-:Y:S01]  /*1500*/  FADD R13, R13, R14 ;  /* 0x0000000e0d0d7221 */ /* 0x010fe20000000000 */
[----:B------:R-:W-:Y:S01]  /*1510*/  FADD R10, R11, R12 ;  /* 0x0000000c0b0a7221 */ /* 0x000fe20000000000 */
[----:B------:R-:W-:Y:S01]  /*1520*/  ISETP.GE.U32.AND P0, PT, R4, UR5, PT ;  /* 0x0000000504007c0c */ /* 0x000fe2000bf06070 */
[----:B------:R-:W-:Y:S01]  /*1530*/  FADD R6, R6, R9 ;  /* 0x0000000906067221 */ /* 0x000fe20000000000 */
[----:B------:R-:W-:Y:S01]  /*1540*/  IADD3.X R4, PT, PT, ~R24, UR13, RZ, P1, !PT ;  /* 0x0000000d18047c10 */ /* 0x000fe20008ffe5ff */
[----:B-----5:R-:W-:Y:S01]  /*1550*/  FADD R14, R15, R16 ;  /* 0x000000100f0e7221 */ /* 0x020fe20000000000 */
[----:B------:R-:W-:Y:S01]  /*1560*/  FADD R17, R17, R18 ;  /* 0x0000001211117221 */ /* 0x000fe20000000000 */
[----:B------:R-:W-:Y:S01]  /*1570*/  FADD R10, R10, R13 ;  /* 0x0000000d0a0a7221 */ /* 0x000fe20000000000 */
[----:B------:R-:W-:Y:S01]  /*1580*/  ISETP.GE.U32.AND.EX P0, PT, R4, UR18, PT, P0 ;  /* 0x0000001204007c0c */ /* 0x000fe2000bf06100 */
[----:B------:R-:W-:Y:S01]  /*1590*/  FADD R3, R3, R6 ;  /* 0x0000000603037221 */ /* 0x000fe20000000000 */
[----:B------:R-:W-:Y:S01]  /*15a0*/  FADD R17, R14, R17 ;  /* 0x000000110e117221 */ /* 0x000fe20000000000 */
[----:B------:R-:W-:-:S03]  /*15b0*/  LEA R20, P2, R5, R20, 0x2 ;  /* 0x0000001405147211 */ /* 0x000fc600078410ff */
[----:B------:R-:W-:Y:S01]  /*15c0*/  FADD R10, R10, R17 ;  /* 0x000000110a0a7221 */ /* 0x000fe20000000000 */
[----:B------:R-:W-:-:S03]  /*15d0*/  IADD3.X R21, PT, PT, R21, UR19, RZ, P2, !PT ;  /* 0x0000001315157c10 */ /* 0x000fc600097fe4ff */
[----:B------:R-:W-:-:S04]  /*15e0*/  FADD R3, R3, R10 ;  /* 0x0000000a03037221 */ /* 0x000fc80000000000 */
[----:B------:R-:W-:Y:S01]  /*15f0*/  FADD R3, R19, R3 ;  /* 0x0000000313037221 */ /* 0x000fe20000000000 */
[----:B------:R-:W-:Y:S06]  /*1600*/  @!P0 BRA `(.L_x_74) ;  /* 0x0000000800088947 */ /* 0x000fec0003800000 */
[----:B------:R-:W-:Y:S01]  /*1610*/  IADD3 R2, P0, PT, R2, UR5, RZ ;  /* 0x0000000502027c10 */ /* 0x000fe2000ff1e0ff */
[----:B------:R-:W-:-:S03]  /*1620*/  UIADD3 UR4, UPT, UPT, UR4, 0x1, URZ ;  /* 0x0000000104047890 */ /* 0x000fc6000fffe0ff */
[----:B------:R-:W-:Y:S02]  /*1630*/  IADD3.X R24, PT, PT, R24, UR18, RZ, P0, !PT ;  /* 0x0000001218187c10 */ /* 0x000fe400087fe4ff */
[----:B------:R-:W-:-:S04]  /*1640*/  ISETP.GT.U32.AND P0, PT, R2, UR11, PT ;  /* 0x0000000b02007c0c */ /* 0x000fc8000bf04070 */
[----:B------:R-:W-:-:S13]  /*1650*/  ISETP.GT.U32.AND.EX P0, PT, R24, UR16, PT, P0 ;  /* 0x0000001018007c0c */ /* 0x000fda000bf04100 */
[----:B------:R-:W-:Y:S05]  /*1660*/  @!P0 BRA `(.L_x_76) ;  /* 0xfffffffc00508947 */ /* 0x000fea000383ffff */
.L_x_75:
[----:B------:R-:W-:-:S04]  /*1670*/  ISETP.GE.U32.AND P0, PT, R2, UR12, PT ;  /* 0x0000000c02007c0c */ /* 0x000fc8000bf06070 */
[----:B------:R-:W-:-:S13]  /*1680*/  ISETP.GE.U32.AND.EX P0, PT, R24, UR13, PT, P0 ;  /* 0x0000000d18007c0c */ /* 0x000fda000bf06100 */
[----:B------:R-:W-:Y:S05]  /*1690*/  @P0 BRA `(.L_x_74) ;  /* 0x0000000400e40947 */ /* 0x000fea0003800000 */
[----:B------:R-:W-:Y:S01]  /*16a0*/  IADD3 R7, PT, PT, -R2, UR12, RZ ;  /* 0x0000000c02077c10 */ /* 0x000fe2000fffe1ff */
[----:B------:R-:W-:Y:S03]  /*16b0*/  BSSY.RECONVERGENT B1, `(.L_x_74) ;  /* 0x0000077000017945 */ /* 0x000fe60003800200 */
[----:B------:R-:W-:-:S13]  /*16c0*/  ISETP.GE.AND P0, PT, R0, R7, PT ;  /* 0x000000070000720c */ /* 0x000fda0003f06270 */
[----:B------:R-:W-:Y:S05]  /*16d0*/  @P0 BRA `(.L_x_77) ;  /* 0x0000000400d00947 */ /* 0x000fea0003800000 */
[----:B------:R-:W0:Y:S01]  /*16e0*/  LDC R5, c[0x0][0x3c0] ;  /* 0x0000f000ff057b82 */ /* 0x000e220000000800 */
[----:B------:R-:W-:Y:S01]  /*16f0*/  LOP3.LUT R2, RZ, R0, RZ, 0x33, !PT ;  /* 0x00000000ff027212 */ /* 0x000fe200078e33ff */
[----:B------:R-:W-:Y:S01]  /*1700*/  USHF.L.U32 UR8, UR17, 0xc, URZ ;  /* 0x0000000c11087899 */ /* 0x000fe200080006ff */
[----:B------:R-:W-:Y:S02]  /*1710*/  BSSY.RECONVERGENT B2, `(.L_x_78) ;  /* 0x0000019000027945 */ /* 0x000fe40003800200 */
[----:B------:R-:W-:-:S03]  /*1720*/  IADD3 R4, PT, PT, R2, UR12, RZ ;  /* 0x0000000c02047c10 */ /* 0x000fc6000fffe0ff */
[----:B------:R-:W-:Y:S02]  /*1730*/  MOV R9, UR8 ;  /* 0x0000000800097c02 */ /* 0x000fe40008000f00 */
[C---:B------:R-:W-:Y:S02]  /*1740*/  LOP3.LUT R6, R4.reuse, 0x300, RZ, 0xc0, !PT ;  /* 0x0000030004067812 */ /* 0x040fe400078ec0ff */
[----:B------:R-:W-:Y:S02]  /*1750*/  IADD3 R2, PT, PT, R4, -UR5, -R9 ;  /* 0x8000000504027c10 */ /* 0x000fe4000fffe809 */
[----:B------:R-:W-:Y:S02]  /*1760*/  ISETP.NE.AND P0, PT, R6, 0x300, PT ;  /* 0x000003000600780c */ /* 0x000fe40003f05270 */
[----:B------:R-:W-:Y:S01]  /*1770*/  LEA.HI R4, R4, 0x1, RZ, 0x18 ;  /* 0x0000000104047811 */ /* 0x000fe200078fc0ff */
[----:B0-----:R-:W-:-:S04]  /*1780*/  IMAD R5, R5, UR4, RZ ;  /* 0x0000000405057c24 */ /* 0x001fc8000f8e02ff */
[----:B------:R-:W-:-:S05]  /*1790*/  IMAD R2, R5, -0x1000, R2 ;  /* 0xfffff00005027824 */ /* 0x000fca00078e0202 */
[----:B------:R-:W-:Y:S01]  /*17a0*/  ISETP.GE.U32.AND P1, PT, R2, 0x300, PT ;  /* 0x000003000200780c */ /* 0x000fe20003f26070 */
[----:B------:R-:W-:Y:S01]  /*17b0*/  IMAD.MOV.U32 R2, RZ, RZ, R0 ;  /* 0x000000ffff027224 */ /* 0x000fe200078e0000 */
[----:B------:R-:W-:Y:S11]  /*17c0*/  @!P0 BRA `(.L_x_79) ;  /* 0x0000000000348947 */ /* 0x000ff60003800000 */
[----:B------:R-:W-:Y:S02]  /*17d0*/  LOP3.LUT R4, R4, 0x3, RZ, 0xc0, !PT ;  /* 0x0000000304047812 */ /* 0x000fe400078ec0ff */
[----:B------:R-:W-:Y:S02]  /*17e0*/  MOV R2, R0 ;  /* 0x0000000000027202 */ /* 0x000fe40000000f00 */
[----:B------:R-:W-:-:S07]  /*17f0*/  IADD3 R6, PT, PT, -R4, RZ, RZ ;  /* 0x000000ff04067210 */ /* 0x000fce0007ffe1ff */
.L_x_80:
        /* <DEDUP_REMOVED lines=8> */
[----:B--2---:R-:W-:-:S10]  /*1880*/  FADD R3, R4, R3 ;  /* 0x0000000304037221 */ /* 0x004fd40000000000 */
[----:B------:R-:W-:Y:S05]  /*1890*/  @P0 BRA `(.L_x_80) ;  /* 0xfffffffc00d80947 */ /* 0x000fea000383ffff */
.L_x_79:
[----:B------:R-:W-:Y:S05]  /*18a0*/  BSYNC.RECONVERGENT B2 ;  /* 0x0000000000027941 */ /* 0x000fea0003800200 */
.L_x_78:
[----:B------:R-:W-:Y:S05]  /*18b0*/  @!P1 BRA `(.L_x_77) ;  /* 0x0000000400589947 */ /* 0x000fea0003800000 */
[----:B------:R-:W-:Y:S01]  /*18c0*/  IADD3 R8, PT, PT, R7, -R2, RZ ;  /* 0x8000000207087210 */ /* 0x000fe20007ffe0ff */
[----:B------:R-:W-:Y:S01]  /*18d0*/  BSSY.RECONVERGENT B2, `(.L_x_81) ;  /* 0x000002f000027945 */ /* 0x000fe20003800200 */
[----:B------:R-:W-:Y:S02]  /*18e0*/  IADD3 R5, P0, PT, R2, UR6, RZ ;  /* 0x0000000602057c10 */ /* 0x000fe4000ff1e0ff */
[----:B------:R-:W-:-:S03]  /*18f0*/  ISETP.GT.AND P1, PT, R8, 0xc00, PT ;  /* 0x00000c000800780c */ /* 0x000fc60003f24270 */
[----:B------:R-:W-:Y:S01]  /*1900*/  IMAD.X R6, RZ, RZ, UR7, P0 ;  /* 0x00000007ff067e24 */ /* 0x000fe200080e06ff */
[----:B------:R-:W-:-:S04]  /*1910*/  LEA R4, P0, R5, UR10, 0x2 ;  /* 0x0000000a05047c11 */ /* 0x000fc8000f8010ff */
[----:B------:R-:W-:Y:S02]  /*1920*/  LEA.HI.X R5, R5, UR9, R6, 0x2, P0 ;  /* 0x0000000905057c11 */ /* 0x000fe400080f1406 */
[----:B------:R-:W-:-:S03]  /*1930*/  PLOP3.LUT P0, PT, PT, PT, PT, 0x80, 0x8 ;  /* 0x000000000008781c */ /* 0x000fc60003f0f070 */
[----:B------:R-:W-:Y:S10]  /*1940*/  @!P1 BRA `(.L_x_82) ;  /* 0x00000000009c9947 */ /* 0x000ff40003800000 */
[----:B------:R-:W-:Y:S02]  /*1950*/  PLOP3.LUT P0, PT, PT, PT, PT, 0x8, 0x80 ;  /* 0x000000000080781c */ /* 0x000fe40003f0e170 */
[----:B------:R-:W-:-:S11]  /*1960*/  IADD3 R9, PT, PT, R7, -0xc00, RZ ;  /* 0xfffff40007097810 */ /* 0x000fd60007ffe0ff */
.L_x_83:
[----:B------:R-:W2:Y:S04]  /*1970*/  LDG.E.CONSTANT R18, desc[UR14][R4.64] ;  /* 0x0000000e04127981 */ /* 0x000ea8000c1e9900 */
[----:B------:R-:W3:Y:S04]  /*1980*/  LDG.E.CONSTANT R17, desc[UR14][R4.64+0x400] ;  /* 0x0004000e04117981 */ /* 0x000ee8000c1e9900 */
        /* <DEDUP_REMOVED lines=14> */
[----:B------:R-:W-:-:S04]  /*1a70*/  IADD3 R2, PT, PT, R2, 0x1000, RZ ;  /* 0x0000100002027810 */ /* 0x000fc80007ffe0ff */
[----:B------:R-:W-:Y:S02]  /*1a80*/  ISETP.GE.AND P1, PT, R2, R9, PT ;  /* 0x000000090200720c */ /* 0x000fe40003f26270 */
[----:B0-----:R-:W-:-:S05]  /*1a90*/  IADD3 R4, P2, PT, R4, 0x4000, RZ ;  /* 0x0000400004047810 */ /* 0x001fca0007f5e0ff */
[----:B------:R-:W-:Y:S02]  /*1aa0*/  IMAD.X R5, RZ, RZ, R5, P2 ;  /* 0x000000ffff057224 */ /* 0x000fe400010e0605 */
[----:B--2---:R-:W-:-:S04]  /*1ab0*/  FADD R18, R18, R3 ;  /* 0x0000000312127221 */ /* 0x004fc80000000000 */
        /* <DEDUP_REMOVED lines=16> */
.L_x_82:
[----:B------:R-:W-:Y:S05]  /*1bc0*/  BSYNC.RECONVERGENT B2 ;  /* 0x0000000000027941 */ /* 0x000fea0003800200 */
.L_x_81:
[----:B------:R-:W-:Y:S01]  /*1bd0*/  IADD3 R6, PT, PT, R7, -R2, RZ ;  /* 0x8000000207067210 */ /* 0x000fe20007ffe0ff */
[----:B------:R-:W-:Y:S03]  /*1be0*/  BSSY.RECONVERGENT B2, `(.L_x_84) ;  /* 0x0000019000027945 */ /* 0x000fe60003800200 */
[----:B------:R-:W-:-:S13]  /*1bf0*/  ISETP.GT.AND P1, PT, R6, 0x400, PT ;  /* 0x000004000600780c */ /* 0x000fda0003f24270 */
[----:B------:R-:W-:Y:S05]  /*1c00*/  @!P1 BRA `(.L_x_85) ;  /* 0x0000000000589947 */ /* 0x000fea0003800000 */
[----:B------:R-:W2:Y:S04]  /*1c10*/  LDG.E.CONSTANT R6, desc[UR14][R4.64] ;  /* 0x0000000e04067981 */ /* 0x000ea8000c1e9900 */
[----:B------:R-:W3:Y:S04]  /*1c20*/  LDG.E.CONSTANT R9, desc[UR14][R4.64+0x400] ;  /* 0x0004000e04097981 */ /* 0x000ee8000c1e9900 */
[----:B------:R-:W4:Y:S04]  /*1c30*/  LDG.E.CONSTANT R11, desc[UR14][R4.64+0x800] ;  /* 0x0008000e040b7981 */ /* 0x000f28000c1e9900 */
[----:B------:R-:W5:Y:S04]  /*1c40*/  LDG.E.CONSTANT R13, desc[UR14][R4.64+0xc00] ;  /* 0x000c000e040d7981 */ /* 0x000f68000c1e9900 */
[----:B------:R-:W5:Y:S04]  /*1c50*/  LDG.E.CONSTANT R15, desc[UR14][R4.64+0x1000] ;  /* 0x0010000e040f7981 */ /* 0x000f68000c1e9900 */
[----:B------:R-:W5:Y:S04]  /*1c60*/  LDG.E.CONSTANT R17, desc[UR14][R4.64+0x1400] ;  /* 0x0014000e04117981 */ /* 0x000f68000c1e9900 */
[----:B------:R-:W5:Y:S04]  /*1c70*/  LDG.E.CONSTANT R19, desc[UR14][R4.64+0x1800] ;  /* 0x0018000e04137981 */ /* 0x000f68000c1e9900 */
[----:B------:R0:W5:Y:S01]  /*1c80*/  LDG.E.CONSTANT R21, desc[UR14][R4.64+0x1c00] ;  /* 0x001c000e04157981 */ /* 0x000162000c1e9900 */
[----:B------:R-:W-:Y:S01]  /*1c90*/  IADD3 R8, P1, PT, R4, 0x2000, RZ ;  /* 0x0000200004087810 */ /* 0x000fe20007f3e0ff */
[----:B------:R-:W-:Y:S01]  /*1ca0*/  VIADD R2, R2, 0x800 ;  /* 0x0000080002027836 */ /* 0x000fe20000000000 */
[----:B------:R-:W-:-:S02]  /*1cb0*/  PLOP3.LUT P0, PT, PT, PT, PT, 0x8, 0x80 ;  /* 0x000000000080781c */ /* 0x000fc40003f0e170 */
[----:B0-----:R-:W-:Y:S01]  /*1cc0*/  MOV R4, R8 ;  /* 0x0000000800047202 */ /* 0x001fe20000000f00 */
[----:B--2---:R-:W-:-:S04]  /*1cd0*/  FADD R6, R3, R6 ;  /* 0x0000000603067221 */ /* 0x004fc80000000000 */
[----:B---3--:R-:W-:Y:S01]  /*1ce0*/  FADD R6, R6, R9 ;  /* 0x0000000906067221 */ /* 0x008fe20000000000 */
[----:B------:R-:W-:-:S03]  /*1cf0*/  IADD3.X R9, PT, PT, RZ, R5, RZ, P1, !PT ;  /* 0x00000005ff097210 */ /* 0x000fc60000ffe4ff */
[----:B----4-:R-:W-:Y:S01]  /*1d00*/  FADD R6, R6, R11 ;  /* 0x0000000b06067221 */ /* 0x010fe20000000000 */
[----:B------:R-:W-:-:S03]  /*1d10*/  MOV R5, R9 ;  /* 0x0000000900057202 */ /* 0x000fc60000000f00 */
[----:B-----5:R-:W-:-:S04]  /*1d20*/  FADD R6, R6, R13 ;  /* 0x0000000d06067221 */ /* 0x020fc80000000000 */
[----:B------:R-:W-:-:S04]  /*1d30*/  FADD R6, R6, R15 ;  /* 0x0000000f06067221 */ /* 0x000fc80000000000 */
[----:B------:R-:W-:-:S04]  /*1d40*/  FADD R6, R6, R17 ;  /* 0x0000001106067221 */ /* 0x000fc80000000000 */
[----:B------:R-:W-:-:S04]  /*1d50*/  FADD R6, R6, R19 ;  /* 0x0000001306067221 */ /* 0x000fc80000000000 */
[----:B------:R-:W-:-:S07]  /*1d60*/  FADD R3, R6, R21 ;  /* 0x0000001506037221 */ /* 0x000fce0000000000 */
.L_x_85:
[----:B------:R-:W-:Y:S05]  /*1d70*/  BSYNC.RECONVERGENT B2 ;  /* 0x0000000000027941 */ /* 0x000fea0003800200 */
.L_x_84:
[----:B------:R-:W-:-:S13]  /*1d80*/  ISETP.LT.OR P0, PT, R2, R7, P0 ;  /* 0x000000070200720c */ /* 0x000fda0000701670 */
[----:B------:R-:W-:Y:S05]  /*1d90*/  @!P0 BRA `(.L_x_77) ;  /* 0x0000000000208947 */ /* 0x000fea0003800000 */
[----:B------:R-:W2:Y:S04]  /*1da0*/  LDG.E.CONSTANT R2, desc[UR14][R4.64] ;  /* 0x0000000e04027981 */ /* 0x000ea8000c1e9900 */
[----:B------:R-:W3:Y:S04]  /*1db0*/  LDG.E.CONSTANT R7, desc[UR14][R4.64+0x400] ;  /* 0x0004000e04077981 */ /* 0x000ee8000c1e9900 */
[----:B------:R-:W4:Y:S04]  /*1dc0*/  LDG.E.CONSTANT R9, desc[UR14][R4.64+0x800] ;  /* 0x0008000e04097981 */ /* 0x000f28000c1e9900 */
[----:B------:R-:W5:Y:S01]  /*1dd0*/  LDG.E.CONSTANT R11, desc[UR14][R4.64+0xc00] ;  /* 0x000c000e040b7981 */ /* 0x000f62000c1e9900 */
[----:B--2---:R-:W-:-:S04]  /*1de0*/  FADD R2, R3, R2 ;  /* 0x0000000203027221 */ /* 0x004fc80000000000 */
[----:B---3--:R-:W-:-:S04]  /*1df0*/  FADD R2, R2, R7 ;  /* 0x0000000702027221 */ /* 0x008fc80000000000 */
[----:B----4-:R-:W-:-:S04]  /*1e00*/  FADD R2, R2, R9 ;  /* 0x0000000902027221 */ /* 0x010fc80000000000 */
[----:B-----5:R-:W-:-:S07]  /*1e10*/  FADD R3, R2, R11 ;  /* 0x0000000b02037221 */ /* 0x020fce0000000000 */
.L_x_77:
[----:B------:R-:W-:Y:S05]  /*1e20*/  BSYNC.RECONVERGENT B1 ;  /* 0x0000000000017941 */ /* 0x000fea0003800200 */
.L_x_74:
[----:B------:R-:W0:Y:S01]  /*1e30*/  SHFL.DOWN P0, R4, R3, 0x1, 0x1f ;  /* 0x08201f0003047f89 */ /* 0x000e220000000000 */
        /* <DEDUP_REMOVED lines=24> */
[----:B---3--:R-:W0:Y:S04]  /*1fc0*/  LDS R3, [UR4+0xc] ;  /* 0x00000c04ff037984 */ /* 0x008e280008000800 */
        /* <DEDUP_REMOVED lines=10> */
.L_x_58:
[----:B------:R-:W0:Y:S01]  /*2070*/  LDCU.64 UR12, c[0x0][0x3b8] ;  /* 0x00007700ff0c77ac */ /* 0x000e220008000a00 */
[----:B------:R-:W-:-:S04]  /*2080*/  USHF.L.U32 UR6, UR17, 0xc, URZ ;  /* 0x0000000c11067899 */ /* 0x000fc800080006ff */
        /* <DEDUP_REMOVED lines=10> */
[----:B0-----:R-:W-:Y:S02]  /*2130*/  ISETP.GE.AND P0, PT, R0, UR7, PT ;  /* 0x0000000700007c0c */ /* 0x001fe4000bf06270 */
[----:B------:R-:W-:-:S11]  /*2140*/  MOV R7, R0 ;  /* 0x0000000000077202 */ /* 0x000fd60000000f00 */
[----:B-1----:R-:W-:Y:S05]  /*2150*/  @P0 BRA `(.L_x_88) ;  /* 0x0000000000140947 */ /* 0x002fea0003800000 */
[----:B------:R-:W0:Y:S01]  /*2160*/  LDC.64 R2, c[0x0][0x380] ;  /* 0x0000e000ff027b82 */ /* 0x000e220000000a00 */
[----:B------:R-:W-:-:S04]  /*2170*/  VIADD R5, R0, UR6 ;  /* 0x0000000600057c36 */ /* 0x000fc80008000000 */
[----:B0-----:R-:W-:-:S05]  /*2180*/  IMAD.WIDE.U32 R2, R5, 0x4, R2 ;  /* 0x0000000405027825 */ /* 0x001fca00078e0002 */
[----:B------:R0:W5:Y:S01]  /*2190*/  LDG.E.CONSTANT R6, desc[UR14][R2.64] ;  /* 0x0000000e02067981 */ /* 0x000162000c1e9900 */
[----:B------:R-:W-:-:S07]  /*21a0*/  IADD3 R7, PT, PT, R0, 0x100, RZ ;  /* 0x0000010000077810 */ /* 0x000fce0007ffe0ff */
.L_x_88:
[----:B------:R-:W-:Y:S05]  /*21b0*/  BSYNC.RECONVERGENT B1 ;  /* 0x0000000000017941 */ /* 0x000fea0003800200 */
.L_x_87:
        /* <DEDUP_REMOVED lines=12> */
[----:B------:R-:W-:Y:S02]  /*2280*/  IADD3 R8, P1, PT, R7, UR6, RZ ;  /* 0x0000000607087c10 */ /* 0x000fe4000ff3e0ff */
[----:B------:R-:W-:Y:S02]  /*2290*/  LEA.HI R2, R2, 0x1, RZ, 0x18 ;  /* 0x0000000102027811 */ /* 0x000fe400078fc0ff */
[----:B------:R-:W-:Y:S02]  /*22a0*/  LEA R5, P2, R8, UR10, 0x2 ;  /* 0x0000000a08057c11 */ /* 0x000fe4000f8410ff */
[----:B------:R-:W-:Y:S02]  /*22b0*/  IADD3.X R3, PT, PT, RZ, RZ, RZ, P1, !PT ;  /* 0x000000ffff037210 */ /* 0x000fe40000ffe4ff */
[----:B------:R-:W-:-:S04]  /*22c0*/  LOP3.LUT R2, R2, 0x3, RZ, 0xc0, !PT ;  /* 0x0000000302027812 */ /* 0x000fc800078ec0ff */
[----:B------:R-:W-:Y:S02]  /*22d0*/  IADD3 R4, PT, PT, -R2, RZ, RZ ;  /* 0x000000ff02047210 */ /* 0x000fe40007ffe1ff */
[----:B0-----:R-:W-:-:S07]  /*22e0*/  LEA.HI.X R8, R8, UR4, R3, 0x2, P2 ;  /* 0x0000000408087c11 */ /* 0x001fce00090f1403 */
.L_x_93:
[----:B------:R-:W-:Y:S01]  /*22f0*/  MOV R3, R8 ;  /* 0x0000000800037202 */ /* 0x000fe20000000f00 */
[----:B------:R-:W-:-:S05]  /*2300*/  IMAD.MOV.U32 R2, RZ, RZ, R5 ;  /* 0x000000ffff027224 */ /* 0x000fca00078e0005 */
        /* <DEDUP_REMOVED lines=8> */
.L_x_92:
[----:B------:R-:W-:Y:S05]  /*2390*/  BSYNC.RECONVERGENT B2 ;  /* 0x0000000000027941 */ /* 0x000fea0003800200 */
.L_x_91:
[----:B------:R-:W-:Y:S05]  /*23a0*/  @!P0 BRA `(.L_x_90) ;  /* 0x0000000400bc8947 */ /* 0x000fea0003800000 */
[----:B------:R-:W-:Y:S01]  /*23b0*/  IADD3 R2, PT, PT, -R7, UR7, RZ ;  /* 0x0000000707027c10 */ /* 0x000fe2000fffe1ff */
[----:B------:R-:W-:Y:S01]  /*23c0*/  BSSY.RECONVERGENT B2, `(.L_x_94) ;  /* 0x000003d000027945 */ /* 0x000fe20003800200 */
[----:B------:R-:W-:Y:S02]  /*23d0*/  PLOP3.LUT P0, PT, PT, PT, PT, 0x80, 0x8 ;  /* 0x000000000008781c */ /* 0x000fe40003f0f070 */
[----:B------:R-:W-:-:S13]  /*23e0*/  ISETP.GT.AND P1, PT, R2, 0xc00, PT ;  /* 0x00000c000200780c */ /* 0x000fda0003f24270 */
[----:B------:R-:W-:Y:S05]  /*23f0*/  @!P1 BRA `(.L_x_95) ;  /* 0x0000000000e49947 */ /* 0x000fea0003800000 */
[----:B------:R-:W-:Y:S02]  /*2400*/  MOV R8, UR7 ;  /* 0x0000000700087c02 */ /* 0x000fe40008000f00 */
[----:B------:R-:W-:-:S03]  /*2410*/  PLOP3.LUT P0, PT, PT, PT, PT, 0x8, 0x80 ;  /* 0x000000000080781c */ /* 0x000fc60003f0e170 */
[----:B------:R-:W-:-:S10]  /*2420*/  VIADD R8, R8, 0xfffff400 ;  /* 0xfffff40008087836 */ /* 0x000fd40000000000 */
.L_x_96:
[----:B------:R-:W-:-:S04]  /*2430*/  IADD3 R2, P1, PT, R7, UR6, RZ ;  /* 0x0000000607027c10 */ /* 0x000fc8000ff3e0ff */
[----:B------:R-:W-:Y:S02]  /*2440*/  LEA.HI.X.SX32 R3, R7, RZ, 0x1, P1 ;  /* 0x000000ff07037211 */ /* 0x000fe400008f0eff */
[----:B------:R-:W-:-:S04]  /*2450*/  LEA R4, P1, R2, UR10, 0x2 ;  /* 0x0000000a02047c11 */ /* 0x000fc8000f8210ff */
[----:B------:R-:W-:Y:S02]  /*2460*/  LEA.HI.X R5, R2, UR5, R3, 0x2, P1 ;  /* 0x0000000502057c11 */ /* 0x000fe400088f1403 */
[----:B------:R-:W-:-:S03]  /*2470*/  IADD3 R2, PT, PT, R7, 0x400, RZ ;  /* 0x0000040007027810 */ /* 0x000fc60007ffe0ff */
        /* <DEDUP_REMOVED lines=49> */
.L_x_95:
[----:B------:R-:W-:Y:S05]  /*2790*/  BSYNC.RECONVERGENT B2 ;  /* 0x0000000000027941 */ /* 0x000fea0003800200 */
.L_x_94:
        /* <DEDUP_REMOVED lines=8> */
[----:B0-----:R-:W-:Y:S02]  /*2820*/  LEA.HI.X R3, R4, UR4, R3, 0x2, P0 ;  /* 0x0000000404037c11 */ /* 0x001fe400080f1403 */
        /* <DEDUP_REMOVED lines=13> */
[----:B------:R-:W-:Y:S01]  /*2900*/  PLOP3.LUT P0, PT, PT, PT, PT, 0x8, 0x80 ;  /* 0x000000000080781c */ /* 0x000fe20003f0e170 */
[----:B------:R-:W-:-:S02]  /*2910*/  VIADD R7, R7, 0x800 ;  /* 0x0000080007077836 */ /* 0x000fc40000000000 */
        /* <DEDUP_REMOVED lines=8> */
.L_x_98:
[----:B------:R-:W-:Y:S05]  /*29a0*/  BSYNC.RECONVERGENT B2 ;  /* 0x0000000000027941 */ /* 0x000fea0003800200 */
.L_x_97:
        /* <DEDUP_REMOVED lines=15> */
.L_x_90:
[----:B------:R-:W-:Y:S05]  /*2aa0*/  BSYNC.RECONVERGENT B1 ;  /* 0x0000000000017941 */ /* 0x000fea0003800200 */
.L_x_89:
        /* <DEDUP_REMOVED lines=27> */
[----:B--2---:R-:W0:Y:S04]  /*2c60*/  LDS R3, [UR4+0xc] ;  /* 0x00000c04ff037984 */ /* 0x004e280008000800 */
        /* <DEDUP_REMOVED lines=10> */
.L_x_99:
        /* <DEDUP_REMOVED lines=41> */
[----:B-1----:R-:W0:Y:S04]  /*2fa0*/  LDS R3, [UR4+0xc] ;  /* 0x00000c04ff037984 */ /* 0x002e280008000800 */
[----:B------:R-:W1:Y:S04]  /*2fb0*/  LDS.128 R4, [UR4+0x10] ;  /* 0x00001004ff047984 */ /* 0x000e680008000c00 */
[----:B------:R-:W2:Y:S01]  /*2fc0*/  LDS.64 R8, [UR4+0x20] ;  /* 0x00002004ff087984 */ /* 0x000ea20008000a00 */
        /* <DEDUP_REMOVED lines=12> */
.L_x_86:
[----:B------:R-:W0:Y:S01]  /*3090*/  S2R R0, SR_TID.X ;  /* 0x0000000000007919 */ /* 0x000e220000002100 */
[----:B------:R-:W1:Y:S01]  /*30a0*/  LDC.64 R2, c[0x0][0x380] ;  /* 0x0000e000ff027b82 */ /* 0x000e620000000a00 */
[----:B0-----:R-:W-:-:S05]  /*30b0*/  IADD3 R5, PT, PT, R0, UR6, RZ ;  /* 0x0000000600057c10 */ /* 0x001fca000fffe0ff */
[----:B-1----:R-:W-:-:S05]  /*30c0*/  IMAD.WIDE.U32 R2, R5, 0x4, R2 ;  /* 0x0000000405027825 */ /* 0x002fca00078e0002 */
        /* <DEDUP_REMOVED lines=16> */
[----:B------:R-:W-:-:S02]  /*31d0*/  USHF.R.S32.HI UR7, URZ, 0x1f, UR5 ;  /* 0x0000001fff077899 */ /* 0x000fc40008011405 */
[----:B------:R-:W-:-:S04]  /*31e0*/  UISETP.GE.U32.AND UP0, UPT, UR4, UR5, UPT ;  /* 0x000000050400728c */ /* 0x000fc8000bf06070 */
[----:B------:R-:W-:Y:S01]  /*31f0*/  UISETP.GE.U32.AND.EX UP0, UPT, UR8, UR7, UPT, UP0 ;  /* 0x000000070800728c */ /* 0x000fe2000bf06100 */
        /* <DEDUP_REMOVED lines=21> */
[----:B------:R-:W-:Y:S01]  /*3350*/  UIADD3.X UR21, UPT, UPT, UR13, -0x1, URZ, UP1, !UPT ;  /* 0xffffffff0d157890 */ /* 0x000fe20008ffe4ff */
[----:B------:R-:W-:Y:S01]  /*3360*/  LEA R0, P1, R3, UR10, 0x2 ;  /* 0x0000000a03007c11 */ /* 0x000fe2000f8210ff */
[----:B------:R-:W-:-:S02]  /*3370*/  UISETP.GT.U32.AND UP0, UPT, UR6, UR20, UPT ;  /* 0x000000140600728c */ /* 0x000fc4000bf04070 */
[----:B------:R-:W-:Y:S01]  /*3380*/  IMAD.X R4, RZ, RZ, UR7, P0 ;  /* 0x00000007ff047e24 */ /* 0x000fe200080e06ff */
[----:B------:R-:W-:Y:S01]  /*3390*/  UMOV UR4, URZ ;  /* 0x000000ff00047c82 */ /* 0x000fe20008000000 */
[----:B------:R-:W-:Y:S01]  /*33a0*/  UISETP.GT.U32.AND.EX UP0, UPT, UR7, UR21, UPT, UP0 ;  /* 0x000000150700728c */ /* 0x000fe2000bf04100 */
[----:B------:R-:W-:Y:S01]  /*33b0*/  UMOV UR8, UR6 ;  /* 0x0000000600087c82 */ /* 0x000fe20008000000 */
[----:B------:R-:W-:Y:S01]  /*33c0*/  UMOV UR9, UR7 ;  /* 0x0000000700097c82 */ /* 0x000fe20008000000 */
[----:B0-----:R-:W-:-:S06]  /*33d0*/  LEA.HI.X R3, R3, UR11, R4, 0x2, P1 ;  /* 0x0000000b03037c11 */ /* 0x001fcc00088f1404 */
[----:B------:R-:W-:Y:S05]  /*33e0*/  BRA.U UP0, `(.L_x_101) ;  /* 0x0000000100ec7547 */ /* 0x000fea000b800000 */
[----:B------:R-:W0:Y:S01]  /*33f0*/  LDCU.64 UR10, c[0x0][0x380] ;  /* 0x00007000ff0a77ac */ /* 0x000e220008000a00 */
[----:B------:R-:W1:Y:S01]  /*3400*/  LDCU.64 UR12, c[0x0][0x3b8] ;  /* 0x00007700ff0c77ac */ /* 0x000e620008000a00 */
[----:B------:R-:W-:Y:S01]  /*3410*/  NOP ;  /* 0x0000000000007918 */ /* 0x000fe20000000000 */
.L_x_102:
[----:B------:R-:W2:Y:S02]  /*3420*/  S2R R5, SR_TID.X ;  /* 0x0000000000057919 */ /* 0x000ea40000002100 */
[----:B--2---:R-:W-:-:S04]  /*3430*/  IADD3 R5, P0, PT, R5, UR6, RZ ;  /* 0x0000000605057c10 */ /* 0x004fc8000ff1e0ff */
[----:B------:R-:W-:Y:S02]  /*3440*/  IADD3.X R6, PT, PT, RZ, UR7, RZ, P0, !PT ;  /* 0x00000007ff067c10 */ /* 0x000fe400087fe4ff */
[----:B0-----:R-:W-:-:S04]  /*3450*/  LEA R4, P0, R5, UR10, 0x2 ;  /* 0x0000000a05047c11 */ /* 0x001fc8000f8010ff */
[----:B------:R-:W-:-:S05]  /*3460*/  LEA.HI.X R5, R5, UR11, R6, 0x2, P0 ;  /* 0x0000000b05057c11 */ /* 0x000fca00080f1406 */
        /* <DEDUP_REMOVED lines=16> */
[----:B-1----:R-:W-:-:S02]  /*3570*/  UIADD3 UR18, UP0, UPT, -UR6, UR12, URZ ;  /* 0x0000000c06127290 */ /* 0x002fc4000ff1e1ff */
[----:B------:R-:W-:Y:S02]  /*3580*/  USHF.R.S32.HI UR16, URZ, 0x1f, UR5 ;  /* 0x0000001fff107899 */ /* 0x000fe40008011405 */
[----:B------:R-:W-:Y:S02]  /*3590*/  UIADD3.X UR19, UPT, UPT, ~UR7, UR13, URZ, UP0, !UPT ;  /* 0x0000000d07137290 */ /* 0x000fe400087fe5ff */
[----:B------:R-:W-:Y:S02]  /*35a0*/  UISETP.GE.U32.AND UP0, UPT, UR18, UR5, UPT ;  /* 0x000000051200728c */ /* 0x000fe4000bf06070 */
[----:B------:R-:W-:Y:S02]  /*35b0*/  UIADD3 UR8, UP1, UPT, UR5, UR8, URZ ;  /* 0x0000000805087290 */ /* 0x000fe4000ff3e0ff */
[----:B0-----:R-:W-:Y:S01]  /*35c0*/  MOV R5, UR5 ;  /* 0x0000000500057c02 */ /* 0x001fe20008000f00 */
[----:B------:R-:W-:Y:S02]  /*35d0*/  UISETP.GE.U32.AND.EX UP0, UPT, UR19, UR16, UPT, UP0 ;  /* 0x000000101300728c */ /* 0x000fe4000bf06100 */
[----:B------:R-:W-:Y:S01]  /*35e0*/  MOV R4, UR16 ;  /* 0x0000001000047c02 */ /* 0x000fe20008000f00 */
[----:B------:R-:W-:Y:S01]  /*35f0*/  UIADD3.X UR9, UPT, UPT, UR16, UR9, URZ, UP1, !UPT ;  /* 0x0000000910097290 */ /* 0x000fe20008ffe4ff */
[----:B------:R-:W-:Y:S01]  /*3600*/  LEA R0, P0, R5, R0, 0x2 ;  /* 0x0000000005007211 */ /* 0x000fe200078010ff */
[----:B--2---:R-:W-:Y:S01]  /*3610*/  FADD R9, R9, R2 ;  /* 0x0000000209097221 */ /* 0x004fe20000000000 */
[----:B------:R-:W-:-:S05]  /*3620*/  IMAD.U32 R2, RZ, RZ, UR5 ;  /* 0x00000005ff027e24 */ /* 0x000fca000f8e00ff */
[----:B------:R-:W-:Y:S01]  /*3630*/  LEA.HI.X R3, R2, R3, R4, 0x2, P0 ;  /* 0x0000000302037211 */ /* 0x000fe200000f1404 */
        /* <DEDUP_REMOVED lines=13> */
[----:B------:R-:W-:-:S04]  /*3710*/  FADD R9, R9, R16 ;  /* 0x0000001009097221 */ /* 0x000fc80000000000 */
[----:B------:R-:W-:Y:S01]  /*3720*/  FADD R2, R8, R9 ;  /* 0x0000000908027221 */ /* 0x000fe20000000000 */
[----:B------:R-:W-:Y:S06]  /*3730*/  BRA.U !UP0, `(.L_x_100) ;  /* 0x0000000908107547 */ /* 0x000fec000b800000 */
[----:B------:R-:W-:Y:S02]  /*3740*/  UIADD3 UR6, UP0, UPT, UR5, UR6, URZ ;  /* 0x0000000605067290 */ /* 0x000fe4000ff1e0ff */
[----:B------:R-:W-:Y:S02]  /*3750*/  UIADD3 UR4, UPT, UPT, UR4, 0x1, URZ ;  /* 0x0000000104047890 */ /* 0x000fe4000fffe0ff */
[----:B------:R-:W-:Y:S02]  /*3760*/  UIADD3.X UR7, UPT, UPT, UR16, UR7, URZ, UP0, !UPT ;  /* 0x0000000710077290 */ /* 0x000fe400087fe4ff */
[----:B------:R-:W-:-:S04]  /*3770*/  UISETP.GT.U32.AND UP0, UPT, UR6, UR20, UPT ;  /* 0x000000140600728c */ /* 0x000fc8000bf04070 */
[----:B------:R-:W-:-:S09]  /*3780*/  UISETP.GT.U32.AND.EX UP0, UPT, UR7, UR21, UPT, UP0 ;  /* 0x000000150700728c */ /* 0x000fd2000bf04100 */
[----:B------:R-:W-:Y:S05]  /*3790*/  BRA.U !UP0, `(.L_x_102) ;  /* 0xfffffffd08207547 */ /* 0x000fea000b83ffff */
.L_x_101:
[----:B------:R-:W-:-:S04]  /*37a0*/  UISETP.GE.U32.AND UP0, UPT, UR6, UR12, UPT ;  /* 0x0000000c0600728c */ /* 0x000fc8000bf06070 */
[----:B------:R-:W-:-:S09]  /*37b0*/  UISETP.GE.U32.AND.EX UP0, UPT, UR7, UR13, UPT, UP0 ;  /* 0x0000000d0700728c */ /* 0x000fd2000bf06100 */
[----:B------:R-:W-:Y:S05]  /*37c0*/  BRA.U UP0, `(.L_x_100) ;  /* 0x0000000500ec7547 */ /* 0x000fea000b800000 */
[----:B------:R-:W0:Y:S01]  /*37d0*/  S2R R8, SR_TID.X ;  /* 0x0000000000087919 */ /* 0x000e220000002100 */
[----:B------:R-:W-:Y:S01]  /*37e0*/  UIADD3 UR6, UPT, UPT, -UR6, UR12, URZ ;  /* 0x0000000c06067290 */ /* 0x000fe2000fffe1ff */
[----:B------:R-:W-:Y:S05]  /*37f0*/  BSSY.RECONVERGENT B1, `(.L_x_100) ;  /* 0x0000078000017945 */ /* 0x000fea0003800200 */
[----:B0-----:R-:W-:-:S13]  /*3800*/  ISETP.GE.AND P0, PT, R8, UR6, PT ;  /* 0x0000000608007c0c */ /* 0x001fda000bf06270 */
[----:B------:R-:W-:Y:S05]  /*3810*/  @P0 BRA `(.L_x_103) ;  /* 0x0000000400d40947 */ /* 0x000fea0003800000 */
[----:B------:R-:W0:Y:S01]  /*3820*/  LDC R6, c[0x0][0x3c0] ;  /* 0x0000f000ff067b82 */ /* 0x000e220000000800 */
[----:B------:R-:W-:Y:S01]  /*3830*/  USHF.L.U32 UR7, UR17, 0xc, URZ ;  /* 0x0000000c11077899 */ /* 0x000fe200080006ff */
[----:B------:R-:W-:Y:S01]  /*3840*/  LOP3.LUT R4, RZ, R8, RZ, 0x33, !PT ;  /* 0x00000008ff047212 */ /* 0x000fe200078e33ff */
[----:B------:R-:W-:Y:S03]  /*3850*/  BSSY.RECONVERGENT B2, `(.L_x_104) ;  /* 0x0000019000027945 */ /* 0x000fe60003800200 */
[----:B------:R-:W-:Y:S01]  /*3860*/  IADD3 R5, PT, PT, R4, UR12, RZ ;  /* 0x0000000c04057c10 */ /* 0x000fe2000fffe0ff */
[----:B------:R-:W-:-:S05]  /*3870*/  IMAD.U32 R4, RZ, RZ, UR7 ;  /* 0x00000007ff047e24 */ /* 0x000fca000f8e00ff */
[C---:B------:R-:W-:Y:S01]  /*3880*/  IADD3 R7, PT, PT, R5.reuse, -UR5, -R4 ;  /* 0x8000000505077c10 */ /* 0x040fe2000fffe804 */
[----:B0-----:R-:W-:Y:S01]  /*3890*/  IMAD R4, R6, UR4, RZ ;  /* 0x0000000406047c24 */ /* 0x001fe2000f8e02ff */
[C---:B------:R-:W-:Y:S02]  /*38a0*/  LOP3.LUT R6, R5.reuse, 0x300, RZ, 0xc0, !PT ;  /* 0x0000030005067812 */ /* 0x040fe400078ec0ff */
[----:B------:R-:W-:Y:S01]  /*38b0*/  LEA.HI R5, R5, 0x1, RZ, 0x18 ;  /* 0x0000000105057811 */ /* 0x000fe200078fc0ff */
[----:B------:R-:W-:Y:S01]  /*38c0*/  IMAD R4, R4, -0x1000, R7 ;  /* 0xfffff00004047824 */ /* 0x000fe200078e0207 */
[----:B------:R-:W-:Y:S02]  /*38d0*/  ISETP.NE.AND P0, PT, R6, 0x300, PT ;  /* 0x000003000600780c */ /* 0x000fe40003f05270 */
[----:B------:R-:W-:Y:S02]  /*38e0*/  MOV R6, R8 ;  /* 0x0000000800067202 */ /* 0x000fe40000000f00 */
[----:B------:R-:W-:-:S09]  /*38f0*/  ISETP.GE.U32.AND P1, PT, R4, 0x300, PT ;  /* 0x000003000400780c */ /* 0x000fd20003f26070 */
[----:B------:R-:W-:Y:S05]  /*3900*/  @!P0 BRA `(.L_x_105) ;  /* 0x0000000000348947 */ /* 0x000fea0003800000 */
[----:B------:R-:W-:Y:S02]  /*3910*/  LOP3.LUT R5, R5, 0x3, RZ, 0xc0, !PT ;  /* 0x0000000305057812 */ /* 0x000fe400078ec0ff */
[----:B------:R-:W-:-:S03]  /*3920*/  MOV R6, R8 ;  /* 0x0000000800067202 */ /* 0x000fc60000000f00 */
[----:B------:R-:W-:-:S07]  /*3930*/  IMAD.MOV R7, RZ, RZ, -R5 ;  /* 0x000000ffff077224 */ /* 0x000fce00078e0a05 */
.L_x_106:
[----:B------:R-:W-:Y:S02]  /*3940*/  MOV R5, R3 ;  /* 0x0000000300057202 */ /* 0x000fe40000000f00 */
[----:B------:R-:W-:-:S05]  /*3950*/  MOV R4, R0 ;  /* 0x0000000000047202 */ /* 0x000fca0000000f00 */
[----:B------:R-:W2:Y:S01]  /*3960*/  LDG.E.CONSTANT R5, desc[UR14][R4.64] ;  /* 0x0000000e04057981 */ /* 0x000ea2000c1e9900 */
[----:B------:R-:W-:Y:S01]  /*3970*/  VIADD R7, R7, 0x1 ;  /* 0x0000000107077836 */ /* 0x000fe20000000000 */
[----:B------:R-:W-:Y:S02]  /*3980*/  IADD3 R0, P2, PT, R0, 0x400, RZ ;  /* 0x0000040000007810 */ /* 0x000fe40007f5e0ff */
[----:B------:R-:W-:Y:S02]  /*3990*/  IADD3 R6, PT, PT, R6, 0x100, RZ ;  /* 0x0000010006067810 */ /* 0x000fe40007ffe0ff */
[----:B------:R-:W-:Y:S02]  /*39a0*/  ISETP.NE.AND P0, PT, R7, RZ, PT ;  /* 0x000000ff0700720c */ /* 0x000fe40003f05270 */
[----:B------:R-:W-:Y:S01]  /*39b0*/  IADD3.X R3, PT, PT, RZ, R3, RZ, P2, !PT ;  /* 0x00000003ff037210 */ /* 0x000fe200017fe4ff */
[----:B--2---:R-:W-:-:S10]  /*39c0*/  FADD R2, R5, R2 ;  /* 0x0000000205027221 */ /* 0x004fd40000000000 */
[----:B------:R-:W-:Y:S05]  /*39d0*/  @P0 BRA `(.L_x_106) ;  /* 0xfffffffc00d80947 */ /* 0x000fea000383ffff */
.L_x_105:
[----:B------:R-:W-:Y:S05]  /*39e0*/  BSYNC.RECONVERGENT B2 ;  /* 0x0000000000027941 */ /* 0x000fea0003800200 */
.L_x_104:
[----:B------:R-:W-:Y:S05]  /*39f0*/  @!P1 BRA `(.L_x_103) ;  /* 0x00000004005c9947 */ /* 0x000fea0003800000 */
[C---:B------:R-:W-:Y:S01]  /*3a00*/  IADD3 R5, PT, PT, -R6.reuse, UR6, RZ ;  /* 0x0000000606057c10 */ /* 0x040fe2000fffe1ff */
        /* <DEDUP_REMOVED lines=8> */
[----:B------:R-:W-:Y:S02]  /*3a90*/  MOV R7, UR6 ;  /* 0x0000000600077c02 */ /* 0x000fe40008000f00 */
[----:B------:R-:W-:Y:S02]  /*3aa0*/  PLOP3.LUT P0, PT, PT, PT, PT, 0x8, 0x80 ;  /* 0x000000000080781c */ /* 0x000fe40003f0e170 */
[----:B------:R-:W-:-:S11]  /*3ab0*/  IADD3 R7, PT, PT, R7, -0xc00, RZ ;  /* 0xfffff40007077810 */ /* 0x000fd60007ffe0ff */
.L_x_109:
        /* <DEDUP_REMOVED lines=16> */
[----:B------:R-:W-:-:S05]  /*3bc0*/  VIADD R6, R6, 0x1000 ;  /* 0x0000100006067836 */ /* 0x000fca0000000000 */
[----:B------:R-:W-:Y:S02]  /*3bd0*/  ISETP.GE.AND P1, PT, R6, R7, PT ;  /* 0x000000070600720c */ /* 0x000fe40003f26270 */
[----:B0-----:R-:W-:-:S04]  /*3be0*/  IADD3 R4, P2, PT, R4, 0x4000, RZ ;  /* 0x0000400004047810 */ /* 0x001fc80007f5e0ff */
[----:B------:R-:W-:Y:S01]  /*3bf0*/  IADD3.X R5, PT, PT, RZ, R5, RZ, P2, !PT ;  /* 0x00000005ff057210 */ /* 0x000fe200017fe4ff */
        /* <DEDUP_REMOVED lines=17> */
.L_x_108:
[----:B------:R-:W-:Y:S05]  /*3d10*/  BSYNC.RECONVERGENT B2 ;  /* 0x0000000000027941 */ /* 0x000fea0003800200 */
.L_x_107:
[----:B------:R-:W-:Y:S01]  /*3d20*/  IADD3 R0, PT, PT, -R6, UR6, RZ ;  /* 0x0000000606007c10 */ /* 0x000fe2000fffe1ff */
        /* <DEDUP_REMOVED lines=11> */
[----:B------:R-:W-:Y:S01]  /*3de0*/  PLOP3.LUT P0, PT, PT, PT, PT, 0x8, 0x80 ;  /* 0x000000000080781c */ /* 0x000fe20003f0e170 */
[----:B------:R-:W-:-:S02]  /*3df0*/  VIADD R6, R6, 0x800 ;  /* 0x0000080006067836 */ /* 0x000fc40000000000 */
[----:B--2---:R-:W-:-:S04]  /*3e00*/  FADD R3, R2, R3 ;  /* 0x0000000302037221 */ /* 0x004fc80000000000 */
[----:B---3--:R-:W-:Y:S01]  /*3e10*/  FADD R0, R3, R0 ;  /* 0x0000000003007221 */ /* 0x008fe20000000000 */
[----:B------:R-:W-:-:S03]  /*3e20*/  IADD3 R3, P1, PT, R4, 0x2000, RZ ;  /* 0x0000200004037810 */ /* 0x000fc60007f3e0ff */
[----:B----4-:R-:W-:Y:S01]  /*3e30*/  FADD R0, R0, R7 ;  /* 0x0000000700007221 */ /* 0x010fe20000000000 */
[----:B------:R-:W-:Y:S02]  /*3e40*/  IADD3.X R8, PT, PT, RZ, R5, RZ, P1, !PT ;  /* 0x00000005ff087210 */ /* 0x000fe40000ffe4ff */
[----:B0-----:R-:W-:Y:S01]  /*3e50*/  MOV R4, R3 ;  /* 0x0000000300047202 */ /* 0x001fe20000000f00 */
[----:B-----5:R-:W-:Y:S01]  /*3e60*/  FADD R0, R0, R9 ;  /* 0x0000000900007221 */ /* 0x020fe20000000000 */
[----:B------:R-:W-:-:S03]  /*3e70*/  MOV R5, R8 ;  /* 0x0000000800057202 */ /* 0x000fc60000000f00 */
[----:B------:R-:W-:-:S04]  /*3e80*/  FADD R0, R0, R11 ;  /* 0x0000000b00007221 */ /* 0x000fc80000000000 */
[----:B------:R-:W-:-:S04]  /*3e90*/  FADD R0, R0, R13 ;  /* 0x0000000d00007221 */ /* 0x000fc80000000000 */
[----:B------:R-:W-:-:S04]  /*3ea0*/  FADD R0, R0, R15 ;  /* 0x0000000f00007221 */ /* 0x000fc80000000000 */
[----:B------:R-:W-:-:S07]  /*3eb0*/  FADD R2, R0, R17 ;  /* 0x0000001100027221 */ /* 0x000fce0000000000 */
.L_x_111:
[----:B------:R-:W-:Y:S05]  /*3ec0*/  BSYNC.RECONVERGENT B2 ;  /* 0x0000000000027941 */ /* 0x000fea0003800200 */
.L_x_110:
[----:B------:R-:W-:-:S13]  /*3ed0*/  ISETP.LT.OR P0, PT, R6, UR6, P0 ;  /* 0x0000000606007c0c */ /* 0x000fda0008701670 */
        /* <DEDUP_REMOVED lines=9> */
.L_x_103:
[----:B------:R-:W-:Y:S05]  /*3f70*/  BSYNC.RECONVERGENT B1 ;  /* 0x0000000000017941 */ /* 0x000fea0003800200 */
.L_x_100:
[----:B------:R-:W0:Y:S01]  /*3f80*/  SHFL.DOWN P0, R3, R2, 0x1, 0x1f ;  /* 0x08201f0002037f89 */ /* 0x000e220000000000 */
[----:B------:R-:W1:Y:S01]  /*3f90*/  S2R R6, SR_LANEID ;  /* 0x0000000000067919 */ /* 0x000e620000000000 */
[----:B------:R-:W2:Y:S01]  /*3fa0*/  S2R R8, SR_TID.X ;  /* 0x0000000000087919 */ /* 0x000ea20000002100 */
[----:B0-----:R-:W-:-:S05]  /*3fb0*/  @P0 FADD R3, R3, R2 ;  /* 0x0000000203030221 */ /* 0x001fca0000000000 */
[----:B------:R-:W0:Y:S01]  /*3fc0*/  SHFL.DOWN P0, R0, R3, 0x2, 0x1f ;  /* 0x08401f0003007f89 */ /* 0x000e220000000000 */
[----:B-1----:R-:W-:-:S13]  /*3fd0*/  ISETP.NE.AND P1, PT, R6, RZ, PT ;  /* 0x000000ff0600720c */ /* 0x002fda0003f25270 */
[----:B------:R-:W1:Y:S01]  /*3fe0*/  @!P1 S2R R7, SR_CgaCtaId ;  /* 0x0000000000079919 */ /* 0x000e620000008800 */
[----:B------:R-:W-:Y:S01]  /*3ff0*/  @!P1 MOV R6, 0x400 ;  /* 0x0000040000069802 */ /* 0x000fe20000000f00 */
[----:B0-----:R-:W-:Y:S01]  /*4000*/  @P0 FADD R0, R3, R0 ;  /* 0x0000000003000221 */ /* 0x001fe20000000000 */
[----:B--2---:R-:W-:-:S04]  /*4010*/  @!P1 SHF.R.U32.HI R3, RZ, 0x3, R8 ;  /* 0x00000003ff039819 */ /* 0x004fc80000011608 */
        /* <DEDUP_REMOVED lines=26> */
.L_x_73:
[----:B------:R-:W-:Y:S05]  /*41c0*/  BSYNC.RECONVERGENT B0 ;  /* 0x0000000000007941 */ /* 0x000fea0003800200 */
.L_x_57:
[----:B------:R-:W-:Y:S05]  /*41d0*/  @P0 EXIT ;  /* 0x000000000000094d */ /* 0x000fea0003800000 */
[----:B------:R-:W5:Y:S02]  /*41e0*/  LDCU.64 UR4, c[0x0][0x388] ;  /* 0x00007100ff0477ac */ /* 0x000f640008000a00 */
[----:B-----5:R-:W-:-:S06]  /*41f0*/  UIMAD.WIDE.U32 UR4, UR17, 0x4, UR4 ;  /* 0x00000004110478a5 */ /* 0x020fcc000f8e0004 */
[----:B------:R-:W-:Y:S02]  /*4200*/  MOV R4, UR4 ;  /* 0x0000000400047c02 */ /* 0x000fe40008000f00 */
[----:B------:R-:W-:-:S05]  /*4210*/  MOV R5, UR5 ;  /* 0x0000000500057c02 */ /* 0x000fca0008000f00 */
[----:B------:R-:W-:Y:S01]  /*4220*/  STG.E desc[UR14][R4.64], R2 ;  /* 0x0000000204007986 */ /* 0x000fe2000c10190e */
[----:B------:R-:W-:Y:S05]  /*4230*/  EXIT ;  /* 0x000000000000794d */ /* 0x000fea0003800000 */
.L_x_112:
        /* <DEDUP_REMOVED lines=12> */
.L_x_291:


//--------------------- .text._ZN3cub18CUB_300001_SM_10006detail6reduce28DeviceReduceSingleTileKernelINS2_10policy_hubIfyN4cuda3std3__44plusIvEEE10Policy1000EPfSC_yS9_ffNS7_10__identityEEEvT0_T1_T2_T3_T4_T6_ --------------------------
	.section	.text._ZN3cub18CUB_300001_SM_10006detail6reduce28DeviceReduceSingleTileKernelINS2_10policy_hubIfyN4cuda3std3__44plusIvEEE10Policy1000EPfSC_yS9_ffNS7_10__identityEEEvT0_T1_T2_T3_T4_T6_,"ax",@progbits
	.align	128
        .global         _ZN3cub18CUB_300001_SM_10006detail6reduce28DeviceReduceSingleTileKernelINS2_10policy_hubIfyN4cuda3std3__44plusIvEEE10Policy1000EPfSC_yS9_ffNS7_10__identityEEEvT0_T1_T2_T3_T4_T6_
        .type           _ZN3cub18CUB_300001_SM_10006detail6reduce28DeviceReduceSingleTileKernelINS2_10policy_hubIfyN4cuda3std3__44plusIvEEE10Policy1000EPfSC_yS9_ffNS7_10__identityEEEvT0_T1_T2_T3_T4_T6_,@function
        .size           _ZN3cub18CUB_300001_SM_10006detail6reduce28DeviceReduceSingleTileKernelINS2_10policy_hubIfyN4cuda3std3__44plusIvEEE10Policy1000EPfSC_yS9_ffNS7_10__identityEEEvT0_T1_T2_T3_T4_T6_,(.L_x_292 - _ZN3cub18CUB_300001_SM_10006detail6reduce28DeviceReduceSingleTileKernelINS2_10policy_hubIfyN4cuda3std3__44plusIvEEE10Policy1000EPfSC_yS9_ffNS7_10__identityEEEvT0_T1_T2_T3_T4_T6_)
        .other          _ZN3cub18CUB_300001_SM_10006detail6reduce28DeviceReduceSingleTileKernelINS2_10policy_hubIfyN4cuda3std3__44plusIvEEE10Policy1000EPfSC_yS9_ffNS7_10__identityEEEvT0_T1_T2_T3_T4_T6_,@"STO_CUDA_ENTRY STV_DEFAULT"
_ZN3cub18CUB_300001_SM_10006detail6reduce28DeviceReduceSingleTileKernelINS2_10policy_hubIfyN4cuda3std3__44plusIvEEE10Policy1000EPfSC_yS9_ffNS7_10__identityEEEvT0_T1_T2_T3_T4_T6_:
.text._ZN3cub18CUB_300001_SM_10006detail6reduce28DeviceReduceSingleTileKernelINS2_10policy_hubIfyN4cuda3std3__44plusIvEEE10Policy1000EPfSC_yS9_ffNS7_10__identityEEEvT0_T1_T2_T3_T4_T6_:
[----:B------:R-:W-:Y:S01]  /*0000*/  LDC R1, c[0x0][0x37c] ;  /* 0x0000df00ff017b82 */ /* 0x000fe20000000800 */
[----:B------:R-:W0:Y:S01]  /*0010*/  LDCU.64 UR4, c[0x0][0x390] ;  /* 0x00007200ff0477ac */ /* 0x000e220008000a00 */
[----:B------:R-:W1:Y:S01]  /*0020*/  LDCU.64 UR6, c[0x0][0x358] ;  /* 0x00006b00ff0677ac */ /* 0x000e620008000a00 */
[----:B0-----:R-:W-:Y:S02]  /*0030*/  MOV R20, UR4 ;  /* 0x0000000400147c02 */ /* 0x001fe40008000f00 */
[----:B------:R-:W-:Y:S02]  /*0040*/  MOV R23, UR5 ;  /* 0x0000000500177c02 */ /* 0x000fe40008000f00 */
[----:B------:R-:W-:-:S04]  /*0050*/  ISETP.NE.U32.AND P0, PT, R20, RZ, PT ;  /* 0x000000ff1400720c */ /* 0x000fc80003f05070 */
[----:B------:R-:W-:-:S13]  /*0060*/  ISETP.NE.AND.EX P0, PT, R23, RZ, PT, P0 ;  /* 0x000000ff1700720c */ /* 0x000fda0003f05300 */
        /* <DEDUP_REMOVED lines=8> */
.L_x_113:
[----:B------:R-:W0:Y:S01]  /*00f0*/  LDCU UR4, c[0x0][0x380] ;  /* 0x00007000ff0477ac */ /* 0x000e220008000800 */
[----:B------:R-:W-:Y:S01]  /*0100*/  BSSY.RECONVERGENT B0, `(.L_x_114) ;  /* 0x00003a3000007945 */ /* 0x000fe20003800200 */
[----:B0-----:R-:W-:-:S09]  /*0110*/  ULOP3.LUT UP0, URZ, UR4, 0xf, URZ, 0xc0, !UPT ;  /* 0x0000000f04ff7892 */ /* 0x001fd2000f80c0ff */
[----:B------:R-:W-:Y:S05]  /*0120*/  BRA.U UP0, `(.L_x_115) ;  /* 0x0000001d00147547 */ /* 0x000fea000b800000 */
[----:B------:R-:W-:-:S04]  /*0130*/  ISETP.GT.U32.AND P0, PT, R20, 0xfff, PT ;  /* 0x00000fff1400780c */ /* 0x000fc80003f04070 */
[----:B------:R-:W-:-:S13]  /*0140*/  ISETP.GT.U32.AND.EX P0, PT, R23, RZ, PT, P0 ;  /* 0x000000ff1700720c */ /* 0x000fda0003f04100 */
[----:B------:R-:W-:Y:S05]  /*0150*/  @P0 BRA `(.L_x_116) ;  /* 0x0000000c00800947 */ /* 0x000fea0003800000 */
[----:B------:R-:W0:Y:S01]  /*0160*/  S2R R9, SR_TID.X ;  /* 0x0000000000097919 */ /* 0x000e220000002100 */
[----:B------:R-:W-:Y:S01]  /*0170*/  BSSY.RECONVERGENT B1, `(.L_x_117) ;  /* 0x0000009000017945 */ /* 0x000fe20003800200 */
[----:B------:R-:W-:Y:S01]  /*0180*/  HFMA2 R17, -RZ, RZ, 0, 0 ;  /* 0x00000000ff117431 */ /* 0x000fe200000001ff */
[----:B0-----:R-:W-:Y:S02]  /*0190*/  ISETP.GE.U32.AND P0, PT, R9, R20, PT ;  /* 0x000000140900720c */ /* 0x001fe40003f06070 */
[----:B------:R-:W-:-:S11]  /*01a0*/  MOV R11, R9 ;  /* 0x00000009000b7202 */ /* 0x000fd60000000f00 */
[----:B------:R-:W-:Y:S05]  /*01b0*/  @P0 BRA `(.L_x_118) ;  /* 0x0000000000100947 */ /* 0x000fea0003800000 */
[----:B------:R-:W0:Y:S02]  /*01c0*/  LDC.64 R2, c[0x0][0x380] ;  /* 0x0000e000ff027b82 */ /* 0x000e240000000a00 */
[----:B0-----:R-:W-:-:S05]  /*01d0*/  IMAD.WIDE.U32 R2, R9, 0x4, R2 ;  /* 0x0000000409027825 */ /* 0x001fca00078e0002 */
[----:B------:R0:W5:Y:S01]  /*01e0*/  LDG.E.CONSTANT R17, desc[UR6][R2.64] ;  /* 0x0000000602117981 */ /* 0x000162000c1e9900 */
[----:B------:R-:W-:-:S07]  /*01f0*/  IADD3 R11, PT, PT, R9, 0x100, RZ ;  /* 0x00000100090b7810 */ /* 0x000fce0007ffe0ff */
.L_x_118:
[----:B------:R-:W-:Y:S05]  /*0200*/  BSYNC.RECONVERGENT B1 ;  /* 0x0000000000017941 */ /* 0x000fea0003800200 */
.L_x_117:
[----:B------:R-:W-:Y:S01]  /*0210*/  ISETP.GE.U32.AND P0, PT, R11, R20, PT ;  /* 0x000000140b00720c */ /* 0x000fe20003f06070 */
        /* <DEDUP_REMOVED lines=13> */
[----:B0-----:R-:W-:-:S04]  /*02f0*/  IMAD.WIDE.U32 R2, R11, 0x4, R2 ;  /* 0x000000040b027825 */ /* 0x001fc800078e0002 */
[----:B------:R-:W-:-:S07]  /*0300*/  IMAD.MOV.U32 R4, RZ, RZ, R2 ;  /* 0x000000ffff047224 */ /* 0x000fce00078e0002 */
.L_x_123:
[----:B------:R-:W-:-:S06]  /*0310*/  MOV R2, R4 ;  /* 0x0000000400027202 */ /* 0x000fcc0000000f00 */
[----:B------:R0:W2:Y:S01]  /*0320*/  LDG.E.CONSTANT R2, desc[UR6][R2.64] ;  /* 0x0000000602027981 */ /* 0x0000a2000c1e9900 */
[----:B------:R-:W-:Y:S02]  /*0330*/  IADD3 R0, PT, PT, R0, 0x1, RZ ;  /* 0x0000000100007810 */ /* 0x000fe40007ffe0ff */
[----:B------:R-:W-:Y:S02]  /*0340*/  IADD3 R4, P2, PT, R4, 0x400, RZ ;  /* 0x0000040004047810 */ /* 0x000fe40007f5e0ff */
[----:B------:R-:W-:Y:S02]  /*0350*/  ISETP.NE.AND P0, PT, R0, RZ, PT ;  /* 0x000000ff0000720c */ /* 0x000fe40003f05270 */
[----:B------:R-:W-:Y:S02]  /*0360*/  IADD3 R11, PT, PT, R11, 0x100, RZ ;  /* 0x000001000b0b7810 */ /* 0x000fe40007ffe0ff */
[----:B0-----:R-:W-:Y:S01]  /*0370*/  IADD3.X R3, PT, PT, RZ, R3, RZ, P2, !PT ;  /* 0x00000003ff037210 */ /* 0x001fe200017fe4ff */
[----:B--2--5:R-:W-:-:S08]  /*0380*/  FADD R17, R2, R17 ;  /* 0x0000001102117221 */ /* 0x024fd00000000000 */
[----:B------:R-:W-:Y:S05]  /*0390*/  @P0 BRA `(.L_x_123) ;  /* 0xfffffffc00dc0947 */ /* 0x000fea000383ffff */
.L_x_122:
[----:B------:R-:W-:Y:S05]  /*03a0*/  BSYNC.RECONVERGENT B2 ;  /* 0x0000000000027941 */ /* 0x000fea0003800200 */
.L_x_121:
[----:B------:R-:W-:Y:S05]  /*03b0*/  @!P1 BRA `(.L_x_120) ;  /* 0x0000000400689947 */ /* 0x000fea0003800000 */
[----:B------:R-:W-:Y:S01]  /*03c0*/  IADD3 R0, PT, PT, -R11, R20, RZ ;  /* 0x000000140b007210 */ /* 0x000fe20007ffe1ff */
[----:B------:R-:W-:Y:S01]  /*03d0*/  BSSY.RECONVERGENT B2, `(.L_x_124) ;  /* 0x0000031000027945 */ /* 0x000fe20003800200 */
[----:B------:R-:W-:Y:S02]  /*03e0*/  PLOP3.LUT P0, PT, PT, PT, PT, 0x80, 0x8 ;  /* 0x000000000008781c */ /* 0x000fe40003f0f070 */
[----:B------:R-:W-:-:S13]  /*03f0*/  ISETP.GT.AND P1, PT, R0, 0xc00, PT ;  /* 0x00000c000000780c */ /* 0x000fda0003f24270 */
[----:B------:R-:W-:Y:S05]  /*0400*/  @!P1 BRA `(.L_x_125) ;  /* 0x0000000000b49947 */ /* 0x000fea0003800000 */
[----:B------:R-:W-:Y:S01]  /*0410*/  PLOP3.LUT P0, PT, PT, PT, PT, 0x8, 0x80 ;  /* 0x000000000080781c */ /* 0x000fe20003f0e170 */
[----:B------:R-:W-:-:S12]  /*0420*/  VIADD R0, R20, 0xfffff400 ;  /* 0xfffff40014007836 */ /* 0x000fd80000000000 */
.L_x_126:
        /* <DEDUP_REMOVED lines=43> */
.L_x_125:
[----:B------:R-:W-:Y:S05]  /*06e0*/  BSYNC.RECONVERGENT B2 ;  /* 0x0000000000027941 */ /* 0x000fea0003800200 */
.L_x_124:
        /* <DEDUP_REMOVED lines=26> */
.L_x_128:
[----:B------:R-:W-:Y:S05]  /*0890*/  BSYNC.RECONVERGENT B2 ;  /* 0x0000000000027941 */ /* 0x000fea0003800200 */
.L_x_127:
        /* <DEDUP_REMOVED lines=12> */
.L_x_120:
[----:B------:R-:W-:Y:S05]  /*0960*/  BSYNC.RECONVERGENT B1 ;  /* 0x0000000000017941 */ /* 0x000fea0003800200 */
.L_x_119:
[----:B------:R-:W-:-:S04]  /*0970*/  ISETP.GE.U32.AND P0, PT, R20, 0x100, PT ;  /* 0x000001001400780c */ /* 0x000fc80003f06070 */
[----:B------:R-:W-:-:S13]  /*0980*/  ISETP.GE.U32.AND.EX P0, PT, R23, RZ, PT, P0 ;  /* 0x000000ff1700720c */ /* 0x000fda0003f06100 */
[----:B------:R-:W-:Y:S05]  /*0990*/  @!P0 BRA `(.L_x_129) ;  /* 0x0000000000908947 */ /* 0x000fea0003800000 */
[----:B-----5:R-:W1:Y:S01]  /*09a0*/  SHFL.DOWN P0, R0, R17, 0x1, 0x1f ;  /* 0x08201f0011007f89 */ /* 0x020e620000000000 */
[----:B------:R-:W-:Y:S01]  /*09b0*/  ISETP.NE.AND P4, PT, R9, RZ, PT ;  /* 0x000000ff0900720c */ /* 0x000fe20003f85270 */
[----:B0-----:R-:W0:Y:S01]  /*09c0*/  S2R R2, SR_LANEID ;  /* 0x0000000000027919 */ /* 0x001e220000000000 */
[----:B-1----:R-:W-:-:S05]  /*09d0*/  @P0 FADD R0, R0, R17 ;  /* 0x0000001100000221 */ /* 0x002fca0000000000 */
[----:B------:R-:W1:Y:S01]  /*09e0*/  SHFL.DOWN P0, R3, R0, 0x2, 0x1f ;  /* 0x08401f0000037f89 */ /* 0x000e620000000000 */
[----:B0-----:R-:W-:-:S13]  /*09f0*/  ISETP.NE.AND P1, PT, R2, RZ, PT ;  /* 0x000000ff0200720c */ /* 0x001fda0003f25270 */
[----:B------:R-:W0:Y:S01]  /*0a00*/  @!P1 S2R R7, SR_CgaCtaId ;  /* 0x0000000000079919 */ /* 0x000e220000008800 */
[----:B------:R-:W-:Y:S01]  /*0a10*/  @!P1 MOV R6, 0x400 ;  /* 0x0000040000069802 */ /* 0x000fe20000000f00 */
[----:B-1----:R-:W-:Y:S01]  /*0a20*/  @P0 FADD R3, R0, R3 ;  /* 0x0000000300030221 */ /* 0x002fe20000000000 */
[----:B------:R-:W-:-:S04]  /*0a30*/  @!P1 SHF.R.U32.HI R0, RZ, 0x3, R9 ;  /* 0x00000003ff009819 */ /* 0x000fc80000011609 */
[----:B------:R-:W1:Y:S01]  /*0a40*/  SHFL.DOWN P0, R4, R3, 0x4, 0x1f ;  /* 0x08801f0003047f89 */ /* 0x000e620000000000 */
[----:B------:R-:W-:Y:S02]  /*0a50*/  @!P1 LOP3.LUT R0, R0, 0x7c, RZ, 0xc0, !PT ;  /* 0x0000007c00009812 */ /* 0x000fe400078ec0ff */
[----:B0-----:R-:W-:Y:S01]  /*0a60*/  @!P1 LEA R7, R7, R6, 0x18 ;  /* 0x0000000607079211 */ /* 0x001fe200078ec0ff */
[----:B-1----:R-:W-:-:S03]  /*0a70*/  @P0 FADD R4, R3, R4 ;  /* 0x0000000403040221 */ /* 0x002fc60000000000 */
[----:B------:R-:W-:Y:S02]  /*0a80*/  @!P1 IADD3 R7, PT, PT, R0, R7, RZ ;  /* 0x0000000700079210 */ /* 0x000fe40007ffe0ff */
[----:B------:R-:W0:Y:S02]  /*0a90*/  SHFL.DOWN P0, R5, R4, 0x8, 0x1f ;  /* 0x09001f0004057f89 */ /* 0x000e240000000000 */
[----:B0-----:R-:W-:-:S05]  /*0aa0*/  @P0 FADD R5, R4, R5 ;  /* 0x0000000504050221 */ /* 0x001fca0000000000 */
[----:B------:R-:W0:Y:S02]  /*0ab0*/  SHFL.DOWN P0, R2, R5, 0x10, 0x1f ;  /* 0x0a001f0005027f89 */ /* 0x000e240000000000 */
[----:B0-----:R-:W-:-:S05]  /*0ac0*/  @P0 FADD R2, R5, R2 ;  /* 0x0000000205020221 */ /* 0x001fca0000000000 */
[----:B------:R0:W-:Y:S01]  /*0ad0*/  @!P1 STS [R7+0x8], R2 ;  /* 0x0000080207009388 */ /* 0x0001e20000000800 */
[----:B------:R-:W-:Y:S06]  /*0ae0*/  BAR.SYNC.DEFER_BLOCKING 0x0 ;  /* 0x0000000000007b1d */ /* 0x000fec0000010000 */
        /* <DEDUP_REMOVED lines=15> */
.L_x_129:
[C---:B------:R-:W-:Y:S01]  /*0be0*/  LOP3.LUT R0, R9.reuse, 0x3e0, RZ, 0xc0, !PT ;  /* 0x000003e009007812 */ /* 0x040fe200078ec0ff */
[----:B0-----:R-:W0:Y:S01]  /*0bf0*/  S2R R2, SR_LANEID ;  /* 0x0000000000027919 */ /* 0x001e220000000000 */
[----:B------:R-:W-:Y:S02]  /*0c00*/  ISETP.NE.AND P4, PT, R9, RZ, PT ;  /* 0x000000ff0900720c */ /* 0x000fe40003f85270 */
[----:B------:R-:W-:Y:S02]  /*0c10*/  IADD3 R3, PT, PT, R0, 0x20, RZ ;  /* 0x0000002000037810 */ /* 0x000fe40007ffe0ff */
[----:B------:R-:W-:Y:S02]  /*0c20*/  LOP3.LUT R5, RZ, R0, RZ, 0x33, !PT ;  /* 0x00000000ff057212 */ /* 0x000fe400078e33ff */
[-C--:B------:R-:W-:Y:S02]  /*0c30*/  ISETP.GT.U32.AND P0, PT, R3, R20.reuse, PT ;  /* 0x000000140300720c */ /* 0x080fe40003f04070 */
[----:B------:R-:W-:-:S04]  /*0c40*/  IADD3 R5, PT, PT, R5, R20, RZ ;  /* 0x0000001405057210 */ /* 0x000fc80007ffe0ff */
[----:B------:R-:W-:-:S06]  /*0c50*/  SEL R0, R5, 0x1f, P0 ;  /* 0x0000001f05007807 */ /* 0x000fcc0000000000 */
[----:B-----5:R-:W1:Y:S01]  /*0c60*/  SHFL.DOWN P0, R3, R17, 0x1, R0 ;  /* 0x0820000011037989 */ /* 0x020e620000000000 */
[----:B0-----:R-:W-:Y:S01]  /*0c70*/  ISETP.NE.AND P1, PT, R2, RZ, PT ;  /* 0x000000ff0200720c */ /* 0x001fe20003f25270 */
[----:B-1----:R-:W-:-:S12]  /*0c80*/  @P0 FADD R3, R3, R17 ;  /* 0x0000001103030221 */ /* 0x002fd80000000000 */
[----:B------:R-:W0:Y:S01]  /*0c90*/  @!P1 S2R R11, SR_CgaCtaId ;  /* 0x00000000000b9919 */ /* 0x000e220000008800 */
[----:B------:R-:W-:Y:S01]  /*0ca0*/  @!P1 MOV R6, 0x400 ;  /* 0x0000040000069802 */ /* 0x000fe20000000f00 */
[----:B------:R-:W1:Y:S02]  /*0cb0*/  SHFL.DOWN P0, R4, R3, 0x2, R0 ;  /* 0x0840000003047989 */ /* 0x000e640000000000 */
[----:B-1----:R-:W-:Y:S01]  /*0cc0*/  @P0 FADD R4, R3, R4 ;  /* 0x0000000403040221 */ /* 0x002fe20000000000 */
[----:B------:R-:W-:Y:S02]  /*0cd0*/  @!P1 SHF.R.U32.HI R3, RZ, 0x3, R9 ;  /* 0x00000003ff039819 */ /* 0x000fe40000011609 */
[----:B0-----:R-:W-:Y:S02]  /*0ce0*/  @!P1 LEA R6, R11, R6, 0x18 ;  /* 0x000000060b069211 */ /* 0x001fe400078ec0ff */
[----:B------:R-:W0:Y:S01]  /*0cf0*/  SHFL.DOWN P0, R5, R4, 0x4, R0 ;  /* 0x0880000004057989 */ /* 0x000e220000000000 */
[----:B------:R-:W-:-:S04]  /*0d00*/  @!P1 LOP3.LUT R3, R3, 0x7c, RZ, 0xc0, !PT ;  /* 0x0000007c03039812 */ /* 0x000fc800078ec0ff */
[----:B------:R-:W-:Y:S01]  /*0d10*/  @!P1 IADD3 R3, PT, PT, R3, R6, RZ ;  /* 0x0000000603039210 */ /* 0x000fe20007ffe0ff */
[----:B0-----:R-:W-:-:S05]  /*0d20*/  @P0 FADD R5, R4, R5 ;  /* 0x0000000504050221 */ /* 0x001fca0000000000 */
[----:B------:R-:W0:Y:S02]  /*0d30*/  SHFL.DOWN P0, R7, R5, 0x8, R0 ;  /* 0x0900000005077989 */ /* 0x000e240000000000 */
[----:B0-----:R-:W-:-:S05]  /*0d40*/  @P0 FADD R7, R5, R7 ;  /* 0x0000000705070221 */ /* 0x001fca0000000000 */
[----:B------:R-:W0:Y:S02]  /*0d50*/  SHFL.DOWN P0, R2, R7, 0x10, R0 ;  /* 0x0a00000007027989 */ /* 0x000e240000000000 */
[----:B0-----:R-:W-:-:S05]  /*0d60*/  @P0 FADD R2, R7, R2 ;  /* 0x0000000207020221 */ /* 0x001fca0000000000 */
[----:B------:R4:W-:Y:S01]  /*0d70*/  @!P1 STS [R3+0x8], R2 ;  /* 0x0000080203009388 */ /* 0x0009e20000000800 */
[----:B------:R-:W-:Y:S06]  /*0d80*/  BAR.SYNC.DEFER_BLOCKING 0x0 ;  /* 0x0000000000007b1d */ /* 0x000fec0000010000 */
[----:B------:R-:W-:Y:S05]  /*0d90*/  @P4 BRA `(.L_x_130) ;  /* 0x0000002c00644947 */ /* 0x000fea0003800000 */
[----:B------:R-:W0:Y:S01]  /*0da0*/  S2UR UR5, SR_CgaCtaId ;  /* 0x00000000000579c3 */ /* 0x000e220000008800 */
[----:B------:R-:W-:Y:S01]  /*0db0*/  UMOV UR4, 0x400 ;  /* 0x0000040000047882 */ /* 0x000fe20000000000 */
[C---:B------:R-:W-:Y:S02]  /*0dc0*/  ISETP.GT.U32.AND P3, PT, R20.reuse, 0x20, PT ;  /* 0x000000201400780c */ /* 0x040fe40003f64070 */
[C---:B------:R-:W-:Y:S02]  /*0dd0*/  ISETP.GT.U32.AND P1, PT, R20.reuse, 0x40, PT ;  /* 0x000000401400780c */ /* 0x040fe40003f24070 */
[C---:B------:R-:W-:Y:S02]  /*0de0*/  ISETP.GT.U32.AND.EX P3, PT, R23.reuse, RZ, PT, P3 ;  /* 0x000000ff1700720c */ /* 0x040fe40003f64130 */
[----:B------:R-:W-:Y:S02]  /*0df0*/  ISETP.GT.U32.AND P0, PT, R20, 0x60, PT ;  /* 0x000000601400780c */ /* 0x000fe40003f04070 */
[----:B------:R-:W-:-:S02]  /*0e00*/  ISETP.GT.U32.AND.EX P1, PT, R23, RZ, PT, P1 ;  /* 0x000000ff1700720c */ /* 0x000fc40003f24110 */
[C---:B------:R-:W-:Y:S02]  /*0e10*/  ISETP.GT.U32.AND P2, PT, R20.reuse, 0x80, PT ;  /* 0x000000801400780c */ /* 0x040fe40003f44070 */
[C---:B------:R-:W-:Y:S02]  /*0e20*/  ISETP.GT.U32.AND.EX P0, PT, R23.reuse, RZ, PT, P0 ;  /* 0x000000ff1700720c */ /* 0x040fe40003f04100 */
[----:B------:R-:W-:Y:S02]  /*0e30*/  ISETP.GT.U32.AND P5, PT, R20, 0xa0, PT ;  /* 0x000000a01400780c */ /* 0x000fe40003fa4070 */
[C---:B------:R-:W-:Y:S02]  /*0e40*/  ISETP.GT.U32.AND.EX P2, PT, R23.reuse, RZ, PT, P2 ;  /* 0x000000ff1700720c */ /* 0x040fe40003f44120 */
[----:B------:R-:W-:Y:S01]  /*0e50*/  ISETP.GT.U32.AND.EX P5, PT, R23, RZ, PT, P5 ;  /* 0x000000ff1700720c */ /* 0x000fe20003fa4150 */
[----:B0-----:R-:W-:-:S09]  /*0e60*/  ULEA UR4, UR5, UR4, 0x18 ;  /* 0x0000000405047291 */ /* 0x001fd2000f8ec0ff */
[----:B----4-:R-:W0:Y:S04]  /*0e70*/  LDS R3, [UR4+0xc] ;  /* 0x00000c04ff037984 */ /* 0x010e280008000800 */
[----:B------:R-:W1:Y:S04]  /*0e80*/  LDS.128 R4, [UR4+0x10] ;  /* 0x00001004ff047984 */ /* 0x000e680008000c00 */
[----:B------:R-:W2:Y:S01]  /*0e90*/  LDS.64 R8, [UR4+0x20] ;  /* 0x00002004ff087984 */ /* 0x000ea20008000a00 */
[----:B0-----:R-:W-:Y:S01]  /*0ea0*/  @P3 FADD R2, R2, R3 ;  /* 0x0000000302023221 */ /* 0x001fe20000000000 */
[----:B------:R-:W-:-:S03]  /*0eb0*/  ISETP.GT.U32.AND P3, PT, R20, 0xc0, PT ;  /* 0x000000c01400780c */ /* 0x000fc60003f64070 */
[----:B-1----:R-:W-:Y:S01]  /*0ec0*/  @P1 FADD R2, R2, R4 ;  /* 0x0000000402021221 */ /* 0x002fe20000000000 */
[----:B------:R-:W-:Y:S02]  /*0ed0*/  ISETP.GT.U32.AND P1, PT, R20, 0xe0, PT ;  /* 0x000000e01400780c */ /* 0x000fe40003f24070 */
[C---:B------:R-:W-:Y:S01]  /*0ee0*/  ISETP.GT.U32.AND.EX P3, PT, R23.reuse, RZ, PT, P3 ;  /* 0x000000ff1700720c */ /* 0x040fe20003f64130 */
[----:B------:R-:W-:Y:S01]  /*0ef0*/  @P0 FADD R2, R2, R5 ;  /* 0x0000000502020221 */ /* 0x000fe20000000000 */
[----:B------:R-:W-:-:S03]  /*0f00*/  ISETP.GT.U32.AND.EX P1, PT, R23, RZ, PT, P1 ;  /* 0x000000ff1700720c */ /* 0x000fc60003f24110 */
[----:B------:R-:W-:-:S04]  /*0f10*/  @P2 FADD R2, R2, R6 ;  /* 0x0000000602022221 */ /* 0x000fc80000000000 */
[----:B------:R-:W-:-:S04]  /*0f20*/  @P5 FADD R2, R2, R7 ;  /* 0x0000000702025221 */ /* 0x000fc80000000000 */
[----:B--2---:R-:W-:-:S04]  /*0f30*/  @P3 FADD R2, R2, R8 ;  /* 0x0000000802023221 */ /* 0x004fc80000000000 */
[----:B------:R-:W-:Y:S01]  /*0f40*/  @P1 FADD R2, R2, R9 ;  /* 0x0000000902021221 */ /* 0x000fe20000000000 */
[----:B------:R-:W-:Y:S06]  /*0f50*/  BRA `(.L_x_130) ;  /* 0x0000002800f47947 */ /* 0x000fec0003800000 */
.L_x_116:
        /* <DEDUP_REMOVED lines=8> */
[----:B------:R-:W-:Y:S01]  /*0fe0*/  IADD3 R21, P1, PT, R20, -0x1000, RZ ;  /* 0xfffff00014157810 */ /* 0x000fe20007f3e0ff */
[----:B------:R-:W-:-:S02]  /*0ff0*/  HFMA2 R27, -RZ, RZ, 0, 0.00048828125 ;  /* 0x00001000ff1b7431 */ /* 0x000fc400000001ff */
[----:B------:R-:W-:Y:S01]  /*1000*/  IMAD.MOV.U32 R28, RZ, RZ, RZ ;  /* 0x000000ffff1c7224 */ /* 0x000fe200078e00ff */
[----:B------:R-:W-:Y:S02]  /*1010*/  ISETP.GE.U32.AND P0, PT, R21, 0x1000, PT ;  /* 0x000010001500780c */ /* 0x000fe40003f06070 */
[----:B------:R-:W-:-:S04]  /*1020*/  IADD3.X R26, PT, PT, R23, -0x1, RZ, P1, !PT ;  /* 0xffffffff171a7810 */ /* 0x000fc80000ffe4ff */
[----:B------:R-:W-:Y:S01]  /*1030*/  ISETP.GE.U32.AND.EX P0, PT, R26, RZ, PT, P0 ;  /* 0x000000ff1a00720c */ /* 0x000fe20003f06100 */
        /* <DEDUP_REMOVED lines=16> */
[----:B------:R-:W0:Y:S01]  /*1140*/  LDC.64 R22, c[0x0][0x390] ;  /* 0x0000e400ff167b82 */ /* 0x000e220000000a00 */
[----:B------:R-:W-:Y:S02]  /*1150*/  MOV R27, 0x1000 ;  /* 0x00001000001b7802 */ /* 0x000fe40000000f00 */
[----:B------:R-:W-:-:S07]  /*1160*/  MOV R28, RZ ;  /* 0x000000ff001c7202 */ /* 0x000fce0000000f00 */
.L_x_133:
[----:B------:R-:W-:-:S04]  /*1170*/  LEA R24, P0, R27, R2, 0x2 ;  /* 0x000000021b187211 */ /* 0x000fc800078010ff */
[----:B------:R-:W-:-:S05]  /*1180*/  LEA.HI.X R25, R27, R3, R28, 0x2, P0 ;  /* 0x000000031b197211 */ /* 0x000fca00000f141c */
[----:B------:R-:W2:Y:S04]  /*1190*/  LDG.E.128.CONSTANT R16, desc[UR6][R24.64+0x1000] ;  /* 0x0010000618107981 */ /* 0x000ea8000c1e9d00 */
[----:B------:R-:W3:Y:S04]  /*11a0*/  LDG.E.128.CONSTANT R4, desc[UR6][R24.64+0x2000] ;  /* 0x0020000618047981 */ /* 0x000ee8000c1e9d00 */
[----:B------:R-:W4:Y:S04]  /*11b0*/  LDG.E.128.CONSTANT R12, desc[UR6][R24.64] ;  /* 0x00000006180c7981 */ /* 0x000f28000c1e9d00 */
[----:B------:R-:W5:Y:S01]  /*11c0*/  LDG.E.128.CONSTANT R8, desc[UR6][R24.64+0x3000] ;  /* 0x0030000618087981 */ /* 0x000f62000c1e9d00 */
[----:B0-----:R-:W-:Y:S01]  /*11d0*/  MOV R20, R22 ;  /* 0x0000001600147202 */ /* 0x001fe20000000f00 */
[----:B--2---:R-:W-:Y:S01]  /*11e0*/  FADD R17, R17, R18 ;  /* 0x0000001211117221 */ /* 0x004fe20000000000 */
[----:B---3--:R-:W-:-:S02]  /*11f0*/  FADD R18, R19, R4 ;  /* 0x0000000413127221 */ /* 0x008fc40000000000 */
[----:B------:R-:W-:Y:S01]  /*1200*/  IADD3 R4, P1, PT, -R27, R20, RZ ;  /* 0x000000141b047210 */ /* 0x000fe20007f3e1ff */
[----:B------:R-:W-:-:S03]  /*1210*/  FADD R5, R5, R6 ;  /* 0x0000000605057221 */ /* 0x000fc60000000000 */
[----:B------:R-:W-:Y:S02]  /*1220*/  ISETP.GE.U32.AND P0, PT, R4, 0x1000, PT ;  /* 0x000010000400780c */ /* 0x000fe40003f06070 */
[----:B------:R-:W-:Y:S01]  /*1230*/  IADD3.X R4, PT, PT, ~R28, R23, RZ, P1, !PT ;  /* 0x000000171c047210 */ /* 0x000fe20000ffe5ff */
[----:B----4-:R-:W-:Y:S01]  /*1240*/  FADD R12, R12, R29 ;  /* 0x0000001d0c0c7221 */ /* 0x010fe20000000000 */
[----:B------:R-:W-:Y:S01]  /*1250*/  FADD R13, R13, R14 ;  /* 0x0000000e0d0d7221 */ /* 0x000fe20000000000 */
[----:B------:R-:W-:Y:S01]  /*1260*/  FADD R14, R15, R16 ;  /* 0x000000100f0e7221 */ /* 0x000fe20000000000 */
[----:B-----5:R-:W-:Y:S01]  /*1270*/  FADD R6, R7, R8 ;  /* 0x0000000807067221 */ /* 0x020fe20000000000 */
[----:B------:R-:W-:Y:S01]  /*1280*/  FADD R9, R9, R10 ;  /* 0x0000000a09097221 */ /* 0x000fe20000000000 */
[----:B------:R-:W-:Y:S01]  /*1290*/  ISETP.GE.U32.AND.EX P0, PT, R4, RZ, PT, P0 ;  /* 0x000000ff0400720c */ /* 0x000fe20003f06100 */
[----:B------:R-:W-:Y:S01]  /*12a0*/  FADD R12, R12, R13 ;  /* 0x0000000d0c0c7221 */ /* 0x000fe20000000000 */
[----:B------:R-:W-:Y:S01]  /*12b0*/  FADD R13, R14, R17 ;  /* 0x000000110e0d7221 */ /* 0x000fe20000000000 */
[----:B------:R-:W-:Y:S01]  /*12c0*/  FADD R5, R18, R5 ;  /* 0x0000000512057221 */ /* 0x000fe20000000000 */
[----:B------:R-:W-:-:S02]  /*12d0*/  FADD R6, R6, R9 ;  /* 0x0000000906067221 */ /* 0x000fc40000000000 */
[----:B------:R-:W-:Y:S02]  /*12e0*/  FADD R12, R12, R13 ;  /* 0x0000000d0c0c7221 */ /* 0x000fe40000000000 */
[----:B------:R-:W-:-:S04]  /*12f0*/  FADD R5, R5, R6 ;  /* 0x0000000605057221 */ /* 0x000fc80000000000 */
[----:B------:R-:W-:-:S04]  /*1300*/  FADD R5, R12, R5 ;  /* 0x000000050c057221 */ /* 0x000fc80000000000 */
[----:B------:R-:W-:Y:S01]  /*1310*/  FADD R29, R11, R5 ;  /* 0x000000050b1d7221 */ /* 0x000fe20000000000 */
[----:B------:R-:W-:Y:S06]  /*1320*/  @!P0 BRA `(.L_x_132) ;  /* 0x0000000800048947 */ /* 0x000fec0003800000 */
[----:B------:R-:W-:-:S04]  /*1330*/  IADD3 R27, P0, PT, R27, 0x1000, RZ ;  /* 0x000010001b1b7810 */ /* 0x000fc80007f1e0ff */
[----:B------:R-:W-:Y:S02]  /*1340*/  IADD3.X R28, PT, PT, RZ, R28, RZ, P0, !PT ;  /* 0x0000001cff1c7210 */ /* 0x000fe400007fe4ff */
[----:B------:R-:W-:-:S04]  /*1350*/  ISETP.GT.U32.AND P0, PT, R27, R21, PT ;  /* 0x000000151b00720c */ /* 0x000fc80003f04070 */
[----:B------:R-:W-:-:S13]  /*1360*/  ISETP.GT.U32.AND.EX P0, PT, R28, R26, PT, P0 ;  /* 0x0000001a1c00720c */ /* 0x000fda0003f04100 */
[----:B------:R-:W-:Y:S05]  /*1370*/  @!P0 BRA `(.L_x_133) ;  /* 0xfffffffc007c8947 */ /* 0x000fea000383ffff */
.L_x_131:
[----:B------:R-:W-:-:S04]  /*1380*/  ISETP.GE.U32.AND P0, PT, R27, R20, PT ;  /* 0x000000141b00720c */ /* 0x000fc80003f06070 */
[----:B------:R-:W-:-:S13]  /*1390*/  ISETP.GE.U32.AND.EX P0, PT, R28, R23, PT, P0 ;  /* 0x000000171c00720c */ /* 0x000fda0003f06100 */
[----:B------:R-:W-:Y:S05]  /*13a0*/  @P0 BRA `(.L_x_132) ;  /* 0x0000000400e40947 */ /* 0x000fea0003800000 */
[----:B------:R-:W-:Y:S01]  /*13b0*/  IADD3 R5, PT, PT, -R27, R20, RZ ;  /* 0x000000141b057210 */ /* 0x000fe20007ffe1ff */
[----:B------:R-:W-:Y:S03]  /*13c0*/  BSSY.RECONVERGENT B1, `(.L_x_132) ;  /* 0x0000077000017945 */ /* 0x000fe60003800200 */
[----:B------:R-:W-:-:S13]  /*13d0*/  ISETP.GE.AND P0, PT, R0, R5, PT ;  /* 0x000000050000720c */ /* 0x000fda0003f06270 */
[----:B------:R-:W-:Y:S05]  /*13e0*/  @P0 BRA `(.L_x_134) ;  /* 0x0000000400d00947 */ /* 0x000fea0003800000 */
[----:B------:R-:W-:Y:S01]  /*13f0*/  LOP3.LUT R2, RZ, R0, RZ, 0x33, !PT ;  /* 0x00000000ff027212 */ /* 0x000fe200078e33ff */
[----:B------:R-:W-:Y:S01]  /*1400*/  BSSY.RECONVERGENT B2, `(.L_x_135) ;  /* 0x000001a000027945 */ /* 0x000fe20003800200 */
[----:B------:R-:W-:Y:S02]  /*1410*/  IMAD.MOV.U32 R4, RZ, RZ, R0 ;  /* 0x000000ffff047224 */ /* 0x000fe400078e0000 */
[----:B------:R-:W-:-:S04]  /*1420*/  IADD3 R2, PT, PT, -R27, R20, R2 ;  /* 0x000000141b027210 */ /* 0x000fc80007ffe102 */
[C---:B------:R-:W-:Y:S02]  /*1430*/  LOP3.LUT R3, R2.reuse, 0x300, RZ, 0xc0, !PT ;  /* 0x0000030002037812 */ /* 0x040fe400078ec0ff */
[----:B------:R-:W-:Y:S02]  /*1440*/  ISETP.GE.U32.AND P1, PT, R2, 0x300, PT ;  /* 0x000003000200780c */ /* 0x000fe40003f26070 */
[----:B------:R-:W-:-:S13]  /*1450*/  ISETP.NE.AND P0, PT, R3, 0x300, PT ;  /* 0x000003000300780c */ /* 0x000fda0003f05270 */
[----:B------:R-:W-:Y:S05]  /*1460*/  @!P0 BRA `(.L_x_136) ;  /* 0x00000000004c8947 */ /* 0x000fea0003800000 */
[----:B------:R-:W0:Y:S01]  /*1470*/  LDCU.64 UR4, c[0x0][0x380] ;  /* 0x00007000ff0477ac */ /* 0x000e220008000a00 */
[----:B------:R-:W-:Y:S02]  /*1480*/  IADD3 R8, P0, PT, R0, R27, RZ ;  /* 0x0000001b00087210 */ /* 0x000fe40007f1e0ff */
[----:B------:R-:W-:Y:S02]  /*1490*/  LEA.HI R2, R2, 0x1, RZ, 0x18 ;  /* 0x0000000102027811 */ /* 0x000fe400078fc0ff */
[----:B------:R-:W-:Y:S02]  /*14a0*/  IADD3.X R3, PT, PT, RZ, R28, RZ, P0, !PT ;  /* 0x0000001cff037210 */ /* 0x000fe400007fe4ff */
[----:B------:R-:W-:Y:S02]  /*14b0*/  LOP3.LUT R2, R2, 0x3, RZ, 0xc0, !PT ;  /* 0x0000000302027812 */ /* 0x000fe400078ec0ff */
[----:B------:R-:W-:Y:S02]  /*14c0*/  MOV R4, R0 ;  /* 0x0000000000047202 */ /* 0x000fe40000000f00 */
[----:B------:R-:W-:-:S02]  /*14d0*/  IADD3 R6, PT, PT, -R2, RZ, RZ ;  /* 0x000000ff02067210 */ /* 0x000fc40007ffe1ff */
[----:B0-----:R-:W-:-:S04]  /*14e0*/  LEA R7, P2, R8, UR4, 0x2 ;  /* 0x0000000408077c11 */ /* 0x001fc8000f8410ff */
[----:B------:R-:W-:-:S09]  /*14f0*/  LEA.HI.X R8, R8, UR5, R3, 0x2, P2 ;  /* 0x0000000508087c11 */ /* 0x000fd200090f1403 */
.L_x_137:
[----:B------:R-:W-:Y:S02]  /*1500*/  MOV R2, R7 ;  /* 0x0000000700027202 */ /* 0x000fe40000000f00 */
        /* <DEDUP_REMOVED lines=9> */
.L_x_136:
[----:B------:R-:W-:Y:S05]  /*15a0*/  BSYNC.RECONVERGENT B2 ;  /* 0x0000000000027941 */ /* 0x000fea0003800200 */
.L_x_135:
[----:B------:R-:W-:Y:S05]  /*15b0*/  @!P1 BRA `(.L_x_134) ;  /* 0x00000004005c9947 */ /* 0x000fea0003800000 */
[----:B------:R-:W0:Y:S01]  /*15c0*/  LDCU.64 UR4, c[0x0][0x380] ;  /* 0x00007000ff0477ac */ /* 0x000e220008000a00 */
[----:B------:R-:W-:Y:S01]  /*15d0*/  IADD3 R3, PT, PT, R5, -R4, RZ ;  /* 0x8000000405037210 */ /* 0x000fe20007ffe0ff */
[----:B------:R-:W-:Y:S01]  /*15e0*/  BSSY.RECONVERGENT B2, `(.L_x_138) ;  /* 0x000002f000027945 */ /* 0x000fe20003800200 */
[----:B------:R-:W-:Y:S02]  /*15f0*/  IADD3 R27, P0, PT, R4, R27, RZ ;  /* 0x0000001b041b7210 */ /* 0x000fe40007f1e0ff */
[----:B------:R-:W-:Y:S02]  /*1600*/  ISETP.GT.AND P1, PT, R3, 0xc00, PT ;  /* 0x00000c000300780c */ /* 0x000fe40003f24270 */
[----:B------:R-:W-:Y:S02]  /*1610*/  IADD3.X R28, PT, PT, RZ, R28, RZ, P0, !PT ;  /* 0x0000001cff1c7210 */ /* 0x000fe400007fe4ff */
[----:B0-----:R-:W-:-:S04]  /*1620*/  LEA R2, P0, R27, UR4, 0x2 ;  /* 0x000000041b027c11 */ /* 0x001fc8000f8010ff */
[----:B------:R-:W-:Y:S02]  /*1630*/  LEA.HI.X R3, R27, UR5, R28, 0x2, P0 ;  /* 0x000000051b037c11 */ /* 0x000fe400080f141c */
[----:B------:R-:W-:-:S03]  /*1640*/  PLOP3.LUT P0, PT, PT, PT, PT, 0x80, 0x8 ;  /* 0x000000000008781c */ /* 0x000fc60003f0f070 */
[----:B------:R-:W-:Y:S10]  /*1650*/  @!P1 BRA `(.L_x_139) ;  /* 0x00000000009c9947 */ /* 0x000ff40003800000 */
[----:B------:R-:W-:Y:S02]  /*1660*/  PLOP3.LUT P0, PT, PT, PT, PT, 0x8, 0x80 ;  /* 0x000000000080781c */ /* 0x000fe40003f0e170 */
[----:B------:R-:W-:-:S11]  /*1670*/  IADD3 R9, PT, PT, R5, -0xc00, RZ ;  /* 0xfffff40005097810 */ /* 0x000fd60007ffe0ff */
.L_x_140:
        /* <DEDUP_REMOVED lines=37> */
.L_x_139:
[----:B------:R-:W-:Y:S05]  /*18d0*/  BSYNC.RECONVERGENT B2 ;  /* 0x0000000000027941 */ /* 0x000fea0003800200 */
.L_x_138:
[----:B------:R-:W-:Y:S01]  /*18e0*/  IMAD.IADD R6, R5, 0x1, -R4 ;  /* 0x0000000105067824 */ /* 0x000fe200078e0a04 */
[----:B------:R-:W-:Y:S04]  /*18f0*/  BSSY.RECONVERGENT B2, `(.L_x_141) ;  /* 0x0000019000027945 */ /* 0x000fe80003800200 */
        /* <DEDUP_REMOVED lines=10> */
[----:B------:R-:W-:-:S02]  /*19a0*/  PLOP3.LUT P0, PT, PT, PT, PT, 0x8, 0x80 ;  /* 0x000000000080781c */ /* 0x000fc40003f0e170 */
[----:B------:R-:W-:Y:S01]  /*19b0*/  IADD3 R4, PT, PT, R4, 0x800, RZ ;  /* 0x0000080004047810 */ /* 0x000fe20007ffe0ff */
        /* <DEDUP_REMOVED lines=12> */
.L_x_142:
[----:B------:R-:W-:Y:S05]  /*1a80*/  BSYNC.RECONVERGENT B2 ;  /* 0x0000000000027941 */ /* 0x000fea0003800200 */
.L_x_141:
        /* <DEDUP_REMOVED lines=10> */
.L_x_134:
[----:B------:R-:W-:Y:S05]  /*1b30*/  BSYNC.RECONVERGENT B1 ;  /* 0x0000000000017941 */ /* 0x000fea0003800200 */
.L_x_132:
[----:B------:R-:W0:Y:S01]  /*1b40*/  SHFL.DOWN P0, R4, R29, 0x1, 0x1f ;  /* 0x08201f001d047f89 */ /* 0x000e220000000000 */
[----:B------:R-:W-:Y:S01]  /*1b50*/  ISETP.NE.AND P4, PT, R0, RZ, PT ;  /* 0x000000ff0000720c */ /* 0x000fe20003f85270 */
        /* <DEDUP_REMOVED lines=34> */
.L_x_115:
[----:B------:R-:W-:-:S04]  /*1d80*/  ISETP.GT.U32.AND P0, PT, R20, 0xfff, PT ;  /* 0x00000fff1400780c */ /* 0x000fc80003f04070 */
[----:B------:R-:W-:-:S13]  /*1d90*/  ISETP.GT.U32.AND.EX P0, PT, R23, RZ, PT, P0 ;  /* 0x000000ff1700720c */ /* 0x000fda0003f04100 */
[----:B------:R-:W-:Y:S05]  /*1da0*/  @P0 BRA `(.L_x_143) ;  /* 0x0000000c00800947 */ /* 0x000fea0003800000 */
[----:B------:R-:W0:Y:S01]  /*1db0*/  S2R R9, SR_TID.X ;  /* 0x0000000000097919 */ /* 0x000e220000002100 */
[----:B------:R-:W-:Y:S01]  /*1dc0*/  BSSY.RECONVERGENT B1, `(.L_x_144) ;  /* 0x0000009000017945 */ /* 0x000fe20003800200 */
[----:B------:R-:W-:Y:S01]  /*1dd0*/  HFMA2 R17, -RZ, RZ, 0, 0 ;  /* 0x00000000ff117431 */ /* 0x000fe200000001ff */
[----:B0-----:R-:W-:Y:S01]  /*1de0*/  ISETP.GE.U32.AND P0, PT, R9, R20, PT ;  /* 0x000000140900720c */ /* 0x001fe20003f06070 */
[----:B------:R-:W-:-:S12]  /*1df0*/  IMAD.MOV.U32 R11, RZ, RZ, R9 ;  /* 0x000000ffff0b7224 */ /* 0x000fd800078e0009 */
[----:B------:R-:W-:Y:S05]  /*1e00*/  @P0 BRA `(.L_x_145) ;  /* 0x0000000000100947 */ /* 0x000fea0003800000 */
[----:B------:R-:W0:Y:S02]  /*1e10*/  LDC.64 R2, c[0x0][0x380] ;  /* 0x0000e000ff027b82 */ /* 0x000e240000000a00 */
[----:B0-----:R-:W-:-:S05]  /*1e20*/  IMAD.WIDE.U32 R2, R9, 0x4, R2 ;  /* 0x0000000409027825 */ /* 0x001fca00078e0002 */
[----:B------:R0:W5:Y:S01]  /*1e30*/  LDG.E.CONSTANT R17, desc[UR6][R2.64] ;  /* 0x0000000602117981 */ /* 0x000162000c1e9900 */
[----:B------:R-:W-:-:S07]  /*1e40*/  IADD3 R11, PT, PT, R9, 0x100, RZ ;  /* 0x00000100090b7810 */ /* 0x000fce0007ffe0ff */
.L_x_145:
[----:B------:R-:W-:Y:S05]  /*1e50*/  BSYNC.RECONVERGENT B1 ;  /* 0x0000000000017941 */ /* 0x000fea0003800200 */
.L_x_144:
        /* <DEDUP_REMOVED lines=14> */
[----:B0-----:R-:W-:-:S03]  /*1f40*/  IMAD.WIDE.U32 R2, R11, 0x4, R2 ;  /* 0x000000040b027825 */ /* 0x001fc600078e0002 */
[----:B------:R-:W-:-:S07]  /*1f50*/  MOV R4, R2 ;  /* 0x0000000200047202 */ /* 0x000fce0000000f00 */
.L_x_150:
[----:B------:R-:W-:-:S06]  /*1f60*/  MOV R2, R4 ;  /* 0x0000000400027202 */ /* 0x000fcc0000000f00 */
[----:B------:R0:W2:Y:S01]  /*1f70*/  LDG.E.CONSTANT R2, desc[UR6][R2.64] ;  /* 0x0000000602027981 */ /* 0x0000a2000c1e9900 */
[----:B------:R-:W-:Y:S01]  /*1f80*/  IADD3 R0, PT, PT, R0, 0x1, RZ ;  /* 0x0000000100007810 */ /* 0x000fe20007ffe0ff */
[----:B------:R-:W-:Y:S01]  /*1f90*/  VIADD R11, R11, 0x100 ;  /* 0x000001000b0b7836 */ /* 0x000fe20000000000 */
[----:B------:R-:W-:Y:S02]  /*1fa0*/  IADD3 R4, P2, PT, R4, 0x400, RZ ;  /* 0x0000040004047810 */ /* 0x000fe40007f5e0ff */
[----:B------:R-:W-:Y:S02]  /*1fb0*/  ISETP.NE.AND P0, PT, R0, RZ, PT ;  /* 0x000000ff0000720c */ /* 0x000fe40003f05270 */
[----:B0-----:R-:W-:Y:S01]  /*1fc0*/  IADD3.X R3, PT, PT, RZ, R3, RZ, P2, !PT ;  /* 0x00000003ff037210 */ /* 0x001fe200017fe4ff */
[----:B--2--5:R-:W-:-:S10]  /*1fd0*/  FADD R17, R2, R17 ;  /* 0x0000001102117221 */ /* 0x024fd40000000000 */
[----:B------:R-:W-:Y:S05]  /*1fe0*/  @P0 BRA `(.L_x_150) ;  /* 0xfffffffc00dc0947 */ /* 0x000fea000383ffff */
.L_x_149:
[----:B------:R-:W-:Y:S05]  /*1ff0*/  BSYNC.RECONVERGENT B2 ;  /* 0x0000000000027941 */ /* 0x000fea0003800200 */
.L_x_148:
        /* <DEDUP_REMOVED lines=8> */
.L_x_153:
        /* <DEDUP_REMOVED lines=24> */
[----:B------:R-:W-:-:S05]  /*2200*/  VIADD R11, R11, 0x1000 ;  /* 0x000010000b0b7836 */ /* 0x000fca0000000000 */
        /* <DEDUP_REMOVED lines=18> */
.L_x_152:
[----:B------:R-:W-:Y:S05]  /*2330*/  BSYNC.RECONVERGENT B2 ;  /* 0x0000000000027941 */ /* 0x000fea0003800200 */
.L_x_151:
        /* <DEDUP_REMOVED lines=26> */
.L_x_155:
[----:B------:R-:W-:Y:S05]  /*24e0*/  BSYNC.RECONVERGENT B2 ;  /* 0x0000000000027941 */ /* 0x000fea0003800200 */
.L_x_154:
        /* <DEDUP_REMOVED lines=12> */
.L_x_147:
[----:B------:R-:W-:Y:S05]  /*25b0*/  BSYNC.RECONVERGENT B1 ;  /* 0x0000000000017941 */ /* 0x000fea0003800200 */
.L_x_146:
        /* <DEDUP_REMOVED lines=39> */
.L_x_156:
        /* <DEDUP_REMOVED lines=18> */
[----:B------:R-:W-:-:S05]  /*2950*/  @!P1 LOP3.LUT R0, R0, 0x7c, RZ, 0xc0, !PT ;  /* 0x0000007c00009812 */ /* 0x000fca00078ec0ff */
[----:B------:R-:W-:Y:S02]  /*2960*/  @!P1 IMAD.IADD R7, R0, 0x1, R7 ;  /* 0x0000000100079824 */ /* 0x000fe400078e0207 */
        /* <DEDUP_REMOVED lines=21> */
[----:B------:R-:W0:Y:S04]  /*2ac0*/  LDS R3, [UR4+0xc] ;  /* 0x00000c04ff037984 */ /* 0x000e280008000800 */
[----:B-1----:R-:W1:Y:S04]  /*2ad0*/  LDS.128 R4, [UR4+0x10] ;  /* 0x00001004ff047984 */ /* 0x002e680008000c00 */
        /* <DEDUP_REMOVED lines=13> */
.L_x_143:
        /* <DEDUP_REMOVED lines=19> */
[----:B--2---:R-:W-:Y:S01]  /*2ce0*/  FADD R6, R19, R6 ;  /* 0x0000000613067221 */ /* 0x004fe20000000000 */
[----:B---3--:R-:W-:-:S04]  /*2cf0*/  FADD R9, R9, R10 ;  /* 0x0000000a09097221 */ /* 0x008fc80000000000 */
[----:B------:R-:W-:Y:S01]  /*2d00*/  FADD R9, R6, R9 ;  /* 0x0000000906097221 */ /* 0x000fe20000000000 */
[----:B------:R-:W-:Y:S01]  /*2d10*/  IADD3 R6, P1, PT, R20, -0x1000, RZ ;  /* 0xfffff00014067810 */ /* 0x000fe20007f3e0ff */
[----:B----4-:R-:W-:-:S03]  /*2d20*/  FADD R11, R11, R12 ;  /* 0x0000000c0b0b7221 */ /* 0x010fc60000000000 */
[----:B------:R-:W-:Y:S01]  /*2d30*/  ISETP.GE.U32.AND P0, PT, R6, 0x1000, PT ;  /* 0x000010000600780c */ /* 0x000fe20003f06070 */
[----:B-----5:R-:W-:-:S04]  /*2d40*/  FADD R14, R13, R14 ;  /* 0x0000000e0d0e7221 */ /* 0x020fc80000000000 */
[----:B------:R-:W-:Y:S01]  /*2d50*/  FADD R14, R11, R14 ;  /* 0x0000000e0b0e7221 */ /* 0x000fe20000000000 */
[----:B------:R-:W-:Y:S01]  /*2d60*/  IADD3.X R11, PT, PT, R23, -0x1, RZ, P1, !PT ;  /* 0xffffffff170b7810 */ /* 0x000fe20000ffe4ff */
[----:B------:R-:W-:-:S03]  /*2d70*/  FADD R15, R15, R16 ;  /* 0x000000100f0f7221 */ /* 0x000fc60000000000 */
[----:B------:R-:W-:Y:S01]  /*2d80*/  ISETP.GE.U32.AND.EX P0, PT, R11, RZ, PT, P0 ;  /* 0x000000ff0b00720c */ /* 0x000fe20003f06100 */
[----:B------:R-:W-:Y:S01]  /*2d90*/  FADD R14, R9, R14 ;  /* 0x0000000e090e7221 */ /* 0x000fe20000000000 */
[----:B------:R-:W-:Y:S02]  /*2da0*/  HFMA2 R9, -RZ, RZ, 0, 0.00048828125 ;  /* 0x00001000ff097431 */ /* 0x000fe400000001ff */
[----:B------:R-:W-:-:S04]  /*2db0*/  FADD R18, R17, R18 ;  /* 0x0000001211127221 */ /* 0x000fc80000000000 */
[----:B------:R-:W-:Y:S01]  /*2dc0*/  FADD R15, R15, R18 ;  /* 0x000000120f0f7221 */ /* 0x000fe20000000000 */
[----:B------:R-:W-:Y:S01]  /*2dd0*/  FADD R7, R7, R8 ;  /* 0x0000000807077221 */ /* 0x000fe20000000000 */
[----:B------:R-:W-:Y:S01]  /*2de0*/  MOV R8, RZ ;  /* 0x000000ff00087202 */ /* 0x000fe20000000f00 */
[----:B------:R-:W-:-:S04]  /*2df0*/  FADD R4, R5, R4 ;  /* 0x0000000405047221 */ /* 0x000fc80000000000 */
[----:B------:R-:W-:-:S04]  /*2e00*/  FADD R4, R7, R4 ;  /* 0x0000000407047221 */ /* 0x000fc80000000000 */
[----:B------:R-:W-:-:S04]  /*2e10*/  FADD R15, R15, R4 ;  /* 0x000000040f0f7221 */ /* 0x000fc80000000000 */
[----:B------:R-:W-:Y:S01]  /*2e20*/  FADD R7, R14, R15 ;  /* 0x0000000f0e077221 */ /* 0x000fe20000000000 */
[----:B------:R-:W-:Y:S06]  /*2e30*/  @!P0 BRA `(.L_x_157) ;  /* 0x0000000000c08947 */ /* 0x000fec0003800000 */
[----:B------:R-:W0:Y:S01]  /*2e40*/  LDC.64 R20, c[0x0][0x390] ;  /* 0x0000e400ff147b82 */ /* 0x000e220000000a00 */
[----:B------:R-:W-:Y:S02]  /*2e50*/  MOV R9, 0x1000 ;  /* 0x0000100000097802 */ /* 0x000fe40000000f00 */
[----:B------:R-:W-:-:S07]  /*2e60*/  MOV R8, RZ ;  /* 0x000000ff00087202 */ /* 0x000fce0000000f00 */
.L_x_159:
[----:B------:R-:W-:-:S04]  /*2e70*/  LEA R4, P0, R9, R2, 0x2 ;  /* 0x0000000209047211 */ /* 0x000fc800078010ff */
[----:B------:R-:W-:-:S05]  /*2e80*/  LEA.HI.X R5, R9, R3, R8, 0x2, P0 ;  /* 0x0000000309057211 */ /* 0x000fca00000f1408 */
[----:B------:R-:W2:Y:S04]  /*2e90*/  LDG.E.CONSTANT R24, desc[UR6][R4.64+0xc00] ;  /* 0x000c000604187981 */ /* 0x000ea8000c1e9900 */
[----:B------:R-:W2:Y:S04]  /*2ea0*/  LDG.E.CONSTANT R25, desc[UR6][R4.64+0x1000] ;  /* 0x0010000604197981 */ /* 0x000ea8000c1e9900 */
[----:B------:R-:W3:Y:S04]  /*2eb0*/  LDG.E.CONSTANT R23, desc[UR6][R4.64+0x1400] ;  /* 0x0014000604177981 */ /* 0x000ee8000c1e9900 */
        /* <DEDUP_REMOVED lines=12> */
[----:B------:R0:W5:Y:S02]  /*2f80*/  LDG.E.CONSTANT R18, desc[UR6][R4.64+0x3c00] ;  /* 0x003c000604127981 */ /* 0x000164000c1e9900 */
[----:B0-----:R-:W-:-:S04]  /*2f90*/  IADD3 R4, P1, PT, -R9, R20, RZ ;  /* 0x0000001409047210 */ /* 0x001fc80007f3e1ff */
[----:B------:R-:W-:Y:S01]  /*2fa0*/  ISETP.GE.U32.AND P0, PT, R4, 0x1000, PT ;  /* 0x000010000400780c */ /* 0x000fe20003f06070 */
[----:B--2---:R-:W-:Y:S01]  /*2fb0*/  FADD R24, R24, R25 ;  /* 0x0000001918187221 */ /* 0x004fe20000000000 */
[----:B---3--:R-:W-:-:S04]  /*2fc0*/  FADD R23, R23, R22 ;  /* 0x0000001617177221 */ /* 0x008fc80000000000 */
[----:B------:R-:W-:Y:S01]  /*2fd0*/  FADD R22, R24, R23 ;  /* 0x0000001718167221 */ /* 0x000fe20000000000 */
[----:B------:R-:W-:Y:S01]  /*2fe0*/  MOV R23, R21 ;  /* 0x0000001500177202 */ /* 0x000fe20000000f00 */
[----:B----4-:R-:W-:-:S03]  /*2ff0*/  FADD R7, R26, R7 ;  /* 0x000000071a077221 */ /* 0x010fc60000000000 */
[----:B------:R-:W-:Y:S01]  /*3000*/  IADD3.X R4, PT, PT, ~R8, R23, RZ, P1, !PT ;  /* 0x0000001708047210 */ /* 0x000fe20000ffe5ff */
[----:B-----5:R-:W-:-:S03]  /*3010*/  FADD R28, R27, R28 ;  /* 0x0000001c1b1c7221 */ /* 0x020fc60000000000 */
[----:B------:R-:W-:Y:S01]  /*3020*/  ISETP.GE.U32.AND.EX P0, PT, R4, RZ, PT, P0 ;  /* 0x000000ff0400720c */ /* 0x000fe20003f06100 */
        /* <DEDUP_REMOVED lines=12> */
[----:B------:R-:W-:-:S05]  /*30f0*/  IADD3 R9, P0, PT, R9, 0x1000, RZ ;  /* 0x0000100009097810 */ /* 0x000fca0007f1e0ff */
[----:B------:R-:W-:Y:S01]  /*3100*/  IMAD.X R8, RZ, RZ, R8, P0 ;  /* 0x000000ffff087224 */ /* 0x000fe200000e0608 */
[----:B------:R-:W-:-:S04]  /*3110*/  ISETP.GT.U32.AND P0, PT, R9, R6, PT ;  /* 0x000000060900720c */ /* 0x000fc80003f04070 */
[----:B------:R-:W-:-:S13]  /*3120*/  ISETP.GT.U32.AND.EX P0, PT, R8, R11, PT, P0 ;  /* 0x0000000b0800720c */ /* 0x000fda0003f04100 */
[----:B------:R-:W-:Y:S05]  /*3130*/  @!P0 BRA `(.L_x_159) ;  /* 0xfffffffc004c8947 */ /* 0x000fea000383ffff */
.L_x_157:
[----:B------:R-:W-:-:S04]  /*3140*/  ISETP.GE.U32.AND P0, PT, R9, R20, PT ;  /* 0x000000140900720c */ /* 0x000fc80003f06070 */
[----:B------:R-:W-:-:S13]  /*3150*/  ISETP.GE.U32.AND.EX P0, PT, R8, R23, PT, P0 ;  /* 0x000000170800720c */ /* 0x000fda0003f06100 */
        /* <DEDUP_REMOVED lines=19> */
[----:B0-----:R-:W-:-:S04]  /*3290*/  LEA R10, P2, R11, UR4, 0x2 ;  /* 0x000000040b0a7c11 */ /* 0x001fc8000f8410ff */
[----:B------:R-:W-:Y:S02]  /*32a0*/  LEA.HI.X R11, R11, UR5, R6, 0x2, P2 ;  /* 0x000000050b0b7c11 */ /* 0x000fe400090f1406 */
[----:B------:R-:W-:-:S07]  /*32b0*/  IADD3 R6, PT, PT, -R2, RZ, RZ ;  /* 0x000000ff02067210 */ /* 0x000fce0007ffe1ff */
.L_x_163:
[----:B------:R-:W-:Y:S01]  /*32c0*/  MOV R2, R10 ;  /* 0x0000000a00027202 */ /* 0x000fe20000000f00 */
[----:B------:R-:W-:-:S05]  /*32d0*/  IMAD.MOV.U32 R3, RZ, RZ, R11 ;  /* 0x000000ffff037224 */ /* 0x000fca00078e000b */
[----:B------:R-:W2:Y:S01]  /*32e0*/  LDG.E.CONSTANT R2, desc[UR6][R2.64] ;  /* 0x0000000602027981 */ /* 0x000ea2000c1e9900 */
[----:B------:R-:W-:Y:S02]  /*32f0*/  IADD3 R6, PT, PT, R6, 0x1, RZ ;  /* 0x0000000106067810 */ /* 0x000fe40007ffe0ff */
[----:B------:R-:W-:Y:S02]  /*3300*/  IADD3 R10, P2, PT, R10, 0x400, RZ ;  /* 0x000004000a0a7810 */ /* 0x000fe40007f5e0ff */
[----:B------:R-:W-:Y:S02]  /*3310*/  ISETP.NE.AND P0, PT, R6, RZ, PT ;  /* 0x000000ff0600720c */ /* 0x000fe40003f05270 */
[----:B------:R-:W-:Y:S02]  /*3320*/  IADD3 R4, PT, PT, R4, 0x100, RZ ;  /* 0x0000010004047810 */ /* 0x000fe40007ffe0ff */
[----:B------:R-:W-:Y:S01]  /*3330*/  IADD3.X R11, PT, PT, RZ, R11, RZ, P2, !PT ;  /* 0x0000000bff0b7210 */ /* 0x000fe200017fe4ff */
[----:B--2---:R-:W-:-:S08]  /*3340*/  FADD R7, R2, R7 ;  /* 0x0000000702077221 */ /* 0x004fd00000000000 */
[----:B------:R-:W-:Y:S05]  /*3350*/  @P0 BRA `(.L_x_163) ;  /* 0xfffffffc00d80947 */ /* 0x000fea000383ffff */
.L_x_162:
[----:B------:R-:W-:Y:S05]  /*3360*/  BSYNC.RECONVERGENT B2 ;  /* 0x0000000000027941 */ /* 0x000fea0003800200 */
.L_x_161:
        /* <DEDUP_REMOVED lines=13> */
.L_x_166:
        /* <DEDUP_REMOVED lines=37> */
.L_x_165:
[----:B------:R-:W-:Y:S05]  /*3690*/  BSYNC.RECONVERGENT B2 ;  /* 0x0000000000027941 */ /* 0x000fea0003800200 */
.L_x_164:
        /* <DEDUP_REMOVED lines=12> */
[----:B------:R-:W-:-:S02]  /*3760*/  IADD3 R8, P1, PT, R2, 0x2000, RZ ;  /* 0x0000200002087810 */ /* 0x000fc40007f3e0ff */
[----:B------:R-:W-:Y:S02]  /*3770*/  PLOP3.LUT P0, PT, PT, PT, PT, 0x8, 0x80 ;  /* 0x000000000080781c */ /* 0x000fe40003f0e170 */
[----:B------:R-:W-:Y:S02]  /*3780*/  IADD3 R4, PT, PT, R4, 0x800, RZ ;  /* 0x0000080004047810 */ /* 0x000fe40007ffe0ff */
        /* <DEDUP_REMOVED lines=11> */
.L_x_168:
[----:B------:R-:W-:Y:S05]  /*3840*/  BSYNC.RECONVERGENT B2 ;  /* 0x0000000000027941 */ /* 0x000fea0003800200 */
.L_x_167:
        /* <DEDUP_REMOVED lines=10> */
.L_x_160:
[----:B------:R-:W-:Y:S05]  /*38f0*/  BSYNC.RECONVERGENT B1 ;  /* 0x0000000000017941 */ /* 0x000fea0003800200 */
.L_x_158:
        /* <DEDUP_REMOVED lines=34> */
[----:B------:R-:W-:-:S07]  /*3b20*/  FADD R2, R8, R9 ;  /* 0x0000000908027221 */ /* 0x000fce0000000000 */
.L_x_130:
[----:B------:R-:W-:Y:S05]  /*3b30*/  BSYNC.RECONVERGENT B0 ;  /* 0x0000000000007941 */ /* 0x000fea0003800200 */
.L_x_114:
[----:B------:R-:W-:Y:S05]  /*3b40*/  @P4 EXIT ;  /* 0x000000000000494d */ /* 0x000fea0003800000 */
[----:B------:R-:W5:Y:S01]  /*3b50*/  LDC.64 R4, c[0x0][0x388] ;  /* 0x0000e200ff047b82 */ /* 0x000f620000000a00 */
[----:B------:R-:W4:Y:S02]  /*3b60*/  LDCU UR4, c[0x0][0x39c] ;  /* 0x00007380ff0477ac */ /* 0x000f240008000800 */
[----:B----4-:R-:W-:-:S05]  /*3b70*/  FADD R3, R2, UR4 ;  /* 0x0000000402037e21 */ /* 0x010fca0008000000 */
[----:B-----5:R-:W-:Y:S01]  /*3b80*/  STG.E desc[UR6][R4.64], R3 ;  /* 0x0000000304007986 */ /* 0x020fe2000c101906 */
[----:B------:R-:W-:Y:S05]  /*3b90*/  EXIT ;  /* 0x000000000000794d */ /* 0x000fea0003800000 */
.L_x_169:
        /* <DEDUP_REMOVED lines=14> */
.L_x_292:


//--------------------- .text._ZN3cub18CUB_300001_SM_10006detail11EmptyKernelIvEEvv --------------------------
	.section	.text._ZN3cub18CUB_300001_SM_10006detail11EmptyKernelIvEEvv,"ax",@progbits
	.align	128
        .global         _ZN3cub18CUB_300001_SM_10006detail11EmptyKernelIvEEvv
        .type           _ZN3cub18CUB_300001_SM_10006detail11EmptyKernelIvEEvv,@function
        .size           _ZN3cub18CUB_300001_SM_10006detail11EmptyKernelIvEEvv,(.L_x_293 - _ZN3cub18CUB_300001_SM_10006detail11EmptyKernelIvEEvv)
        .other          _ZN3cub18CUB_300001_SM_10006detail11EmptyKernelIvEEvv,@"STO_CUDA_ENTRY STV_DEFAULT"
_ZN3cub18CUB_300001_SM_10006detail11EmptyKernelIvEEvv:
.text._ZN3cub18CUB_300001_SM_10006detail11EmptyKernelIvEEvv:
[----:B------:R-:W-:Y:S01]  /*0000*/  LDC R1, c[0x0][0x37c] ;  /* 0x0000df00ff017b82 */ /* 0x000fe20000000800 */
[----:B------:R-:W-:Y:S05]  /*0010*/  EXIT ;  /* 0x000000000000794d */ /* 0x000fea0003800000 */
.L_x_170:
        /* <DEDUP_REMOVED lines=14> */
.L_x_293:


//--------------------- .text._Z21parameterUpdateKernelPfS_fi --------------------------
	.section	.text._Z21parameterUpdateKernelPfS_fi,"ax",@progbits
	.align	128
        .global         _Z21parameterUpdateKernelPfS_fi
        .type           _Z21parameterUpdateKernelPfS_fi,@function
        .size           _Z21parameterUpdateKernelPfS_fi,(.L_x_294 - _Z21parameterUpdateKernelPfS_fi)
        .other          _Z21parameterUpdateKernelPfS_fi,@"STO_CUDA_ENTRY STV_DEFAULT"
_Z21parameterUpdateKernelPfS_fi:
.text._Z21parameterUpdateKernelPfS_fi:
[----:B------:R-:W-:Y:S01]  /*0000*/  LDC R1, c[0x0][0x37c] ;  /* 0x0000df00ff017b82 */ /* 0x000fe20000000800 */
[----:B------:R-:W0:Y:S07]  /*0010*/  S2R R0, SR_TID.X ;  /* 0x0000000000007919 */ /* 0x000e2e0000002100 */
[----:B------:R-:W0:Y:S01]  /*0020*/  S2UR UR4, SR_CTAID.X ;  /* 0x00000000000479c3 */ /* 0x000e220000002500 */
[----:B------:R-:W1:Y:S07]  /*0030*/  LDCU UR5, c[0x0][0x394] ;  /* 0x00007280ff0577ac */ /* 0x000e6e0008000800 */
[----:B------:R-:W0:Y:S02]  /*0040*/  LDC R7, c[0x0][0x360] ;  /* 0x0000d800ff077b82 */ /* 0x000e240000000800 */
[----:B0-----:R-:W-:-:S05]  /*0050*/  IMAD R7, R7, UR4, R0 ;  /* 0x0000000407077c24 */ /* 0x001fca000f8e0200 */
[----:B-1----:R-:W-:-:S13]  /*0060*/  ISETP.GE.AND P0, PT, R7, UR5, PT ;  /* 0x0000000507007c0c */ /* 0x002fda000bf06270 */
[----:B------:R-:W-:Y:S05]  /*0070*/  @P0 EXIT ;  /* 0x000000000000094d */ /* 0x000fea0003800000 */
[----:B------:R-:W0:Y:S01]  /*0080*/  LDC.64 R2, c[0x0][0x388] ;  /* 0x0000e200ff027b82 */ /* 0x000e220000000a00 */
[----:B------:R-:W1:Y:S01]  /*0090*/  LDCU.64 UR4, c[0x0][0x358] ;  /* 0x00006b00ff0477ac */ /* 0x000e620008000a00 */
[----:B------:R-:W2:Y:S06]  /*00a0*/  LDCU UR6, c[0x0][0x390] ;  /* 0x00007200ff0677ac */ /* 0x000eac0008000800 */
[----:B------:R-:W3:Y:S01]  /*00b0*/  LDC.64 R4, c[0x0][0x380] ;  /* 0x0000e000ff047b82 */ /* 0x000ee20000000a00 */
[----:B0-----:R-:W-:-:S06]  /*00c0*/  IMAD.WIDE R2, R7, 0x4, R2 ;  /* 0x0000000407027825 */ /* 0x001fcc00078e0202 */
[----:B-1----:R-:W2:Y:S01]  /*00d0*/  LDG.E R2, desc[UR4][R2.64] ;  /* 0x0000000402027981 */ /* 0x002ea2000c1e1900 */
[----:B---3--:R-:W-:-:S05]  /*00e0*/  IMAD.WIDE R4, R7, 0x4, R4 ;  /* 0x0000000407047825 */ /* 0x008fca00078e0204 */
[----:B------:R-:W2:Y:S02]  /*00f0*/  LDG.E R7, desc[UR4][R4.64] ;  /* 0x0000000404077981 */ /* 0x000ea4000c1e1900 */
[----:B--2---:R-:W-:-:S05]  /*0100*/  FFMA R7, -R2, UR6, R7 ;  /* 0x0000000602077c23 */ /* 0x004fca0008000107 */
[----:B------:R-:W-:Y:S01]  /*0110*/  STG.E desc[UR4][R4.64], R7 ;  /* 0x0000000704007986 */ /* 0x000fe2000c101904 */
[----:B------:R-:W-:Y:S05]  /*0120*/  EXIT ;  /* 0x000000000000794d */ /* 0x000fea0003800000 */
.L_x_171:
        /* <DEDUP_REMOVED lines=13> */
.L_x_294:


//--------------------- .text._Z18tanhBackwardKernelPfS_S_i --------------------------
	.section	.text._Z18tanhBackwardKernelPfS_S_i,"ax",@progbits
	.align	128
        .global         _Z18tanhBackwardKernelPfS_S_i
        .type           _Z18tanhBackwardKernelPfS_S_i,@function
        .size           _Z18tanhBackwardKernelPfS_S_i,(.L_x_295 - _Z18tanhBackwardKernelPfS_S_i)
        .other          _Z18tanhBackwardKernelPfS_S_i,@"STO_CUDA_ENTRY STV_DEFAULT"
_Z18tanhBackwardKernelPfS_S_i:
.text._Z18tanhBackwardKernelPfS_S_i:
        /* <DEDUP_REMOVED lines=9> */
[----:B------:R-:W1:Y:S07]  /*0090*/  LDCU.64 UR4, c[0x0][0x358] ;  /* 0x00006b00ff0477ac */ /* 0x000e6e0008000a00 */
[----:B------:R-:W2:Y:S08]  /*00a0*/  LDC.64 R2, c[0x0][0x388] ;  /* 0x0000e200ff027b82 */ /* 0x000eb00000000a00 */
[----:B------:R-:W3:Y:S01]  /*00b0*/  LDC.64 R6, c[0x0][0x380] ;  /* 0x0000e000ff067b82 */ /* 0x000ee20000000a00 */
[----:B0-----:R-:W-:-:S06]  /*00c0*/  IMAD.WIDE R4, R9, 0x4, R4 ;  /* 0x0000000409047825 */ /* 0x001fcc00078e0204 */
[----:B-1----:R-:W4:Y:S01]  /*00d0*/  LDG.E R4, desc[UR4][R4.64] ;  /* 0x0000000404047981 */ /* 0x002f22000c1e1900 */
[----:B--2---:R-:W-:-:S06]  /*00e0*/  IMAD.WIDE R2, R9, 0x4, R2 ;  /* 0x0000000409027825 */ /* 0x004fcc00078e0202 */
[----:B------:R-:W2:Y:S01]  /*00f0*/  LDG.E R2, desc[UR4][R2.64] ;  /* 0x0000000402027981 */ /* 0x000ea2000c1e1900 */
[----:B---3--:R-:W-:-:S04]  /*0100*/  IMAD.WIDE R6, R9, 0x4, R6 ;  /* 0x0000000409067825 */ /* 0x008fc800078e0206 */
[----:B----4-:R-:W-:-:S04]  /*0110*/  FFMA R11, -R4, R4, 1 ;  /* 0x3f800000040b7423 */ /* 0x010fc80000000104 */
[----:B--2---:R-:W-:-:S05]  /*0120*/  FMUL R11, R2, R11 ;  /* 0x0000000b020b7220 */ /* 0x004fca0000400000 */
[----:B------:R-:W-:Y:S01]  /*0130*/  STG.E desc[UR4][R6.64], R11 ;  /* 0x0000000b06007986 */ /* 0x000fe2000c101904 */
[----:B------:R-:W-:Y:S05]  /*0140*/  EXIT ;  /* 0x000000000000794d */ /* 0x000fea0003800000 */
.L_x_172:
        /* <DEDUP_REMOVED lines=11> */
.L_x_295:


//--------------------- .text._Z18biasBackwardKernelPfPKfii --------------------------
	.section	.text._Z18biasBackwardKernelPfPKfii,"ax",@progbits
	.align	128
        .global         _Z18biasBackwardKernelPfPKfii
        .type           _Z18biasBackwardKernelPfPKfii,@function
        .size           _Z18biasBackwardKernelPfPKfii,(.L_x_296 - _Z18biasBackwardKernelPfPKfii)
        .other          _Z18biasBackwardKernelPfPKfii,@"STO_CUDA_ENTRY STV_DEFAULT"
_Z18biasBackwardKernelPfPKfii:
.text._Z18biasBackwardKernelPfPKfii:
[----:B------:R-:W-:Y:S01]  /*0000*/  LDC R1, c[0x0][0x37c] ;  /* 0x0000df00ff017b82 */ /* 0x000fe20000000800 */
[----:B------:R-:W0:Y:S01]  /*0010*/  S2R R5, SR_TID.X ;  /* 0x0000000000057919 */ /* 0x000e220000002100 */
[----:B------:R-:W1:Y:S06]  /*0020*/  LDCU UR8, c[0x0][0x394] ;  /* 0x00007280ff0877ac */ /* 0x000e6c0008000800 */
[----:B------:R-:W2:Y:S01]  /*0030*/  LDC R16, c[0x0][0x360] ;  /* 0x0000d800ff107b82 */ /* 0x000ea20000000800 */
[----:B------:R-:W3:Y:S01]  /*0040*/  S2R R3, SR_CTAID.X ;  /* 0x0000000000037919 */ /* 0x000ee20000002500 */
[----:B0-----:R-:W-:-:S05]  /*0050*/  LOP3.LUT R2, R5, 0x1f, RZ, 0xc0, !PT ;  /* 0x0000001f05027812 */ /* 0x001fca00078ec0ff */
[----:B---3--:R-:W-:-:S05]  /*0060*/  IMAD R0, R3, 0x20, R2 ;  /* 0x0000002003007824 */ /* 0x008fca00078e0202 */
[----:B-1----:R-:W-:-:S13]  /*0070*/  ISETP.GE.AND P0, PT, R0, UR8, PT ;  /* 0x0000000800007c0c */ /* 0x002fda000bf06270 */
[----:B--2---:R-:W-:Y:S05]  /*0080*/  @P0 EXIT ;  /* 0x000000000000094d */ /* 0x004fea0003800000 */
[----:B------:R-:W0:Y:S01]  /*0090*/  LDCU UR9, c[0x0][0x390] ;  /* 0x00007200ff0977ac */ /* 0x000e220008000800 */
[----:B------:R-:W-:Y:S01]  /*00a0*/  SHF.R.U32.HI R7, RZ, 0x5, R5 ;  /* 0x00000005ff077819 */ /* 0x000fe20000011605 */
[----:B------:R-:W-:Y:S01]  /*00b0*/  BSSY.RECONVERGENT B0, `(.L_x_173) ;  /* 0x000005b000007945 */ /* 0x000fe20003800200 */
[----:B------:R-:W-:Y:S01]  /*00c0*/  SHF.R.S32.HI R3, RZ, 0x1f, R0 ;  /* 0x0000001fff037819 */ /* 0x000fe20000011400 */
[----:B------:R-:W1:Y:S01]  /*00d0*/  LDCU.64 UR6, c[0x0][0x358] ;  /* 0x00006b00ff0677ac */ /* 0x000e620008000a00 */
[----:B------:R-:W-:Y:S01]  /*00e0*/  IMAD.MOV.U32 R6, RZ, RZ, RZ ;  /* 0x000000ffff067224 */ /* 0x000fe200078e00ff */
[----:B------:R-:W-:Y:S01]  /*00f0*/  SHF.R.U32.HI R4, RZ, 0x5, R16 ;  /* 0x00000005ff047819 */ /* 0x000fe20000011610 */
[----:B------:R-:W2:Y:S01]  /*0100*/  LDCU.64 UR10, c[0x0][0x388] ;  /* 0x00007100ff0a77ac */ /* 0x000ea20008000a00 */
[----:B------:R-:W3:Y:S01]  /*0110*/  LDCU.64 UR12, c[0x0][0x388] ;  /* 0x00007100ff0c77ac */ /* 0x000ee20008000a00 */
[----:B0-----:R-:W-:-:S13]  /*0120*/  ISETP.GE.AND P0, PT, R7, UR9, PT ;  /* 0x0000000907007c0c */ /* 0x001fda000bf06270 */
[----:B-123--:R-:W-:Y:S05]  /*0130*/  @P0 BRA `(.L_x_174) ;  /* 0x0000000400480947 */ /* 0x00efea0003800000 */
[----:B------:R-:W0:Y:S01]  /*0140*/  I2F.U32.RP R12, R4 ;  /* 0x00000004000c7306 */ /* 0x000e220000209000 */
[----:B------:R-:W-:Y:S01]  /*0150*/  IMAD.IADD R6, R7, 0x1, R4 ;  /* 0x0000000107067824 */ /* 0x000fe200078e0204 */
[----:B------:R-:W-:Y:S01]  /*0160*/  ISETP.NE.U32.AND P2, PT, R4, RZ, PT ;  /* 0x000000ff0400720c */ /* 0x000fe20003f45070 */
[----:B------:R-:W-:Y:S03]  /*0170*/  BSSY.RECONVERGENT B1, `(.L_x_175) ;  /* 0x000002b000017945 */ /* 0x000fe60003800200 */
[C---:B------:R-:W-:Y:S02]  /*0180*/  ISETP.GE.U32.AND P0, PT, R6.reuse, UR9, PT ;  /* 0x0000000906007c0c */ /* 0x040fe4000bf06070 */
[----:B------:R-:W-:Y:S02]  /*0190*/  VIMNMX.U32 R11, PT, PT, R6, UR9, !PT ;  /* 0x00000009060b7c48 */ /* 0x000fe4000ffe0000 */
[----:B------:R-:W-:-:S04]  /*01a0*/  SEL R10, RZ, 0x1, P0 ;  /* 0x00000001ff0a7807 */ /* 0x000fc80000000000 */
[----:B------:R-:W-:Y:S01]  /*01b0*/  IADD3 R11, PT, PT, R11, -R6, -R10 ;  /* 0x800000060b0b7210 */ /* 0x000fe20007ffe80a */
[----:B0-----:R-:W0:Y:S02]  /*01c0*/  MUFU.RCP R12, R12 ;  /* 0x0000000c000c7308 */ /* 0x001e240000001000 */
[----:B0-----:R-:W-:-:S06]  /*01d0*/  VIADD R8, R12, 0xffffffe ;  /* 0x0ffffffe0c087836 */ /* 0x001fcc0000000000 */
[----:B------:R0:W1:Y:S02]  /*01e0*/  F2I.FTZ.U32.TRUNC.NTZ R9, R8 ;  /* 0x0000000800097305 */ /* 0x000064000021f000 */
[----:B0-----:R-:W-:Y:S02]  /*01f0*/  IMAD.MOV.U32 R8, RZ, RZ, RZ ;  /* 0x000000ffff087224 */ /* 0x001fe400078e00ff */
[----:B-1----:R-:W-:-:S04]  /*0200*/  IMAD.MOV R13, RZ, RZ, -R9 ;  /* 0x000000ffff0d7224 */ /* 0x002fc800078e0a09 */
[----:B------:R-:W-:-:S04]  /*0210*/  IMAD R13, R13, R4, RZ ;  /* 0x000000040d0d7224 */ /* 0x000fc800078e02ff */
[----:B------:R-:W-:-:S06]  /*0220*/  IMAD.HI.U32 R12, R9, R13, R8 ;  /* 0x0000000d090c7227 */ /* 0x000fcc00078e0008 */
[----:B------:R-:W-:-:S04]  /*0230*/  IMAD.HI.U32 R9, R12, R11, RZ ;  /* 0x0000000b0c097227 */ /* 0x000fc800078e00ff */
[----:B------:R-:W-:-:S04]  /*0240*/  IMAD.MOV R6, RZ, RZ, -R9 ;  /* 0x000000ffff067224 */ /* 0x000fc800078e0a09 */
[----:B------:R-:W-:-:S05]  /*0250*/  IMAD R11, R4, R6, R11 ;  /* 0x00000006040b7224 */ /* 0x000fca00078e020b */
[----:B------:R-:W-:-:S13]  /*0260*/  ISETP.GE.U32.AND P0, PT, R11, R4, PT ;  /* 0x000000040b00720c */ /* 0x000fda0003f06070 */
[----:B------:R-:W-:Y:S01]  /*0270*/  @P0 IMAD.IADD R11, R11, 0x1, -R4 ;  /* 0x000000010b0b0824 */ /* 0x000fe200078e0a04 */
[----:B------:R-:W-:-:S04]  /*0280*/  @P0 IADD3 R9, PT, PT, R9, 0x1, RZ ;  /* 0x0000000109090810 */ /* 0x000fc80007ffe0ff */
[----:B------:R-:W-:-:S13]  /*0290*/  ISETP.GE.U32.AND P1, PT, R11, R4, PT ;  /* 0x000000040b00720c */ /* 0x000fda0003f26070 */
[----:B------:R-:W-:Y:S01]  /*02a0*/  @P1 VIADD R9, R9, 0x1 ;  /* 0x0000000109091836 */ /* 0x000fe20000000000 */
[----:B------:R-:W-:-:S05]  /*02b0*/  @!P2 LOP3.LUT R9, RZ, R4, RZ, 0x33, !PT ;  /* 0x00000004ff09a212 */ /* 0x000fca00078e33ff */
[----:B------:R-:W-:-:S05]  /*02c0*/  IMAD.IADD R9, R10, 0x1, R9 ;  /* 0x000000010a097824 */ /* 0x000fca00078e0209 */
[C---:B------:R-:W-:Y:S02]  /*02d0*/  LOP3.LUT R6, R9.reuse, 0x3, RZ, 0xc0, !PT ;  /* 0x0000000309067812 */ /* 0x040fe400078ec0ff */
[----:B------:R-:W-:Y:S02]  /*02e0*/  ISETP.GE.U32.AND P0, PT, R9, 0x3, PT ;  /* 0x000000030900780c */ /* 0x000fe40003f06070 */
[----:B------:R-:W-:Y:S01]  /*02f0*/  ISETP.NE.AND P1, PT, R6, 0x3, PT ;  /* 0x000000030600780c */ /* 0x000fe20003f25270 */
[----:B------:R-:W-:-:S12]  /*0300*/  IMAD.MOV.U32 R6, RZ, RZ, RZ ;  /* 0x000000ffff067224 */ /* 0x000fd800078e00ff */
[----:B------:R-:W-:Y:S05]  /*0310*/  @!P1 BRA `(.L_x_176) ;  /* 0x0000000000409947 */ /* 0x000fea0003800000 */
[----:B------:R-:W-:Y:S02]  /*0320*/  VIADD R6, R9, 0x1 ;  /* 0x0000000109067836 */ /* 0x000fe40000000000 */
[----:B------:R-:W-:-:S03]  /*0330*/  IMAD R11, R7, UR8, RZ ;  /* 0x00000008070b7c24 */ /* 0x000fc6000f8e02ff */
[----:B------:R-:W-:Y:S01]  /*0340*/  LOP3.LUT R8, R6, 0x3, RZ, 0xc0, !PT ;  /* 0x0000000306087812 */ /* 0x000fe200078ec0ff */
[----:B------:R-:W-:-:S04]  /*0350*/  IMAD.MOV.U32 R6, RZ, RZ, RZ ;  /* 0x000000ffff067224 */ /* 0x000fc800078e00ff */
[----:B------:R-:W-:-:S07]  /*0360*/  IMAD.MOV R10, RZ, RZ, -R8 ;  /* 0x000000ffff0a7224 */ /* 0x000fce00078e0a08 */
.L_x_177:
[----:B------:R-:W-:-:S04]  /*0370*/  IADD3 R9, P1, PT, R0, R11, RZ ;  /* 0x0000000b00097210 */ /* 0x000fc80007f3e0ff */
[----:B------:R-:W-:Y:S02]  /*0380*/  LEA.HI.X.SX32 R12, R11, R3, 0x1, P1 ;  /* 0x000000030b0c7211 */ /* 0x000fe400008f0eff */
[----:B------:R-:W-:-:S04]  /*0390*/  LEA R8, P1, R9, UR10, 0x2 ;  /* 0x0000000a09087c11 */ /* 0x000fc8000f8210ff */
[----:B------:R-:W-:-:S06]  /*03a0*/  LEA.HI.X R9, R9, UR11, R12, 0x2, P1 ;  /* 0x0000000b09097c11 */ /* 0x000fcc00088f140c */
[----:B------:R-:W2:Y:S01]  /*03b0*/  LDG.E R9, desc[UR6][R8.64] ;  /* 0x0000000608097981 */ /* 0x000ea2000c1e1900 */
[----:B------:R-:W-:Y:S01]  /*03c0*/  IADD3 R10, PT, PT, R10, 0x1, RZ ;  /* 0x000000010a0a7810 */ /* 0x000fe20007ffe0ff */
[----:B------:R-:W-:Y:S02]  /*03d0*/  IMAD.IADD R7, R7, 0x1, R4 ;  /* 0x0000000107077824 */ /* 0x000fe400078e0204 */
[----:B------:R-:W-:Y:S01]  /*03e0*/  IMAD R11, R4, UR8, R11 ;  /* 0x00000008040b7c24 */ /* 0x000fe2000f8e020b */
[----:B------:R-:W-:Y:S01]  /*03f0*/  ISETP.NE.AND P1, PT, R10, RZ, PT ;  /* 0x000000ff0a00720c */ /* 0x000fe20003f25270 */
[----:B--2---:R-:W-:-:S12]  /*0400*/  FADD R6, R9, R6 ;  /* 0x0000000609067221 */ /* 0x004fd80000000000 */
[----:B------:R-:W-:Y:S05]  /*0410*/  @P1 BRA `(.L_x_177) ;  /* 0xfffffffc00d41947 */ /* 0x000fea000383ffff */
.L_x_176:
[----:B------:R-:W-:Y:S05]  /*0420*/  BSYNC.RECONVERGENT B1 ;  /* 0x0000000000017941 */ /* 0x000fea0003800200 */
.L_x_175:
[----:B------:R-:W-:Y:S05]  /*0430*/  @!P0 BRA `(.L_x_174) ;  /* 0x0000000000888947 */ /* 0x000fea0003800000 */
.L_x_178:
[C---:B------:R-:W-:Y:S02]  /*0440*/  IMAD R8, R7.reuse, UR8, RZ ;  /* 0x0000000807087c24 */ /* 0x040fe4000f8e02ff */
[----:B------:R-:W-:-:S03]  /*0450*/  IMAD.IADD R7, R7, 0x1, R4 ;  /* 0x0000000107077824 */ /* 0x000fc600078e0204 */
[----:B------:R-:W-:Y:S01]  /*0460*/  IADD3 R13, P0, PT, R0, R8, RZ ;  /* 0x00000008000d7210 */ /* 0x000fe20007f1e0ff */
[C---:B------:R-:W-:Y:S02]  /*0470*/  IMAD R9, R7.reuse, UR8, RZ ;  /* 0x0000000807097c24 */ /* 0x040fe4000f8e02ff */
[--C-:B------:R-:W-:Y:S01]  /*0480*/  IMAD.IADD R7, R7, 0x1, R4.reuse ;  /* 0x0000000107077824 */ /* 0x100fe200078e0204 */
[----:B------:R-:W-:Y:S02]  /*0490*/  LEA.HI.X.SX32 R20, R8, R3, 0x1, P0 ;  /* 0x0000000308147211 */ /* 0x000fe400000f0eff */
[----:B------:R-:W-:Y:S01]  /*04a0*/  IADD3 R15, P1, PT, R0, R9, RZ ;  /* 0x00000009000f7210 */ /* 0x000fe20007f3e0ff */
[----:B------:R-:W-:Y:S01]  /*04b0*/  IMAD R10, R7, UR8, RZ ;  /* 0x00000008070a7c24 */ /* 0x000fe2000f8e02ff */
[----:B------:R-:W-:Y:S01]  /*04c0*/  LEA R12, P0, R13, UR12, 0x2 ;  /* 0x0000000c0d0c7c11 */ /* 0x000fe2000f8010ff */
[----:B------:R-:W-:Y:S01]  /*04d0*/  IMAD.IADD R7, R7, 0x1, R4 ;  /* 0x0000000107077824 */ /* 0x000fe200078e0204 */
[----:B------:R-:W-:-:S02]  /*04e0*/  LEA.HI.X.SX32 R18, R9, R3, 0x1, P1 ;  /* 0x0000000309127211 */ /* 0x000fc400008f0eff */
[----:B------:R-:W-:Y:S01]  /*04f0*/  LEA R8, P1, R15, UR12, 0x2 ;  /* 0x0000000c0f087c11 */ /* 0x000fe2000f8210ff */
[----:B------:R-:W-:Y:S01]  /*0500*/  IMAD R14, R7, UR8, RZ ;  /* 0x00000008070e7c24 */ /* 0x000fe2000f8e02ff */
[----:B------:R-:W-:Y:S02]  /*0510*/  IADD3 R11, P2, PT, R0, R10, RZ ;  /* 0x0000000a000b7210 */ /* 0x000fe40007f5e0ff */
[----:B------:R-:W-:Y:S02]  /*0520*/  LEA.HI.X R13, R13, UR13, R20, 0x2, P0 ;  /* 0x0000000d0d0d7c11 */ /* 0x000fe400080f1414 */
[----:B------:R-:W-:Y:S02]  /*0530*/  LEA.HI.X R9, R15, UR13, R18, 0x2, P1 ;  /* 0x0000000d0f097c11 */ /* 0x000fe400088f1412 */
[----:B------:R-:W-:Y:S02]  /*0540*/  LEA.HI.X.SX32 R18, R10, R3, 0x1, P2 ;  /* 0x000000030a127211 */ /* 0x000fe400010f0eff */
[----:B------:R-:W-:Y:S01]  /*0550*/  LEA R10, P0, R11, UR12, 0x2 ;  /* 0x0000000c0b0a7c11 */ /* 0x000fe2000f8010ff */
[----:B------:R-:W2:Y:S01]  /*0560*/  LDG.E R13, desc[UR6][R12.64] ;  /* 0x000000060c0d7981 */ /* 0x000ea2000c1e1900 */
[----:B------:R-:W-:-:S02]  /*0570*/  IADD3 R15, P1, PT, R0, R14, RZ ;  /* 0x0000000e000f7210 */ /* 0x000fc40007f3e0ff */
[----:B------:R-:W-:Y:S01]  /*0580*/  LEA.HI.X R11, R11, UR13, R18, 0x2, P0 ;  /* 0x0000000d0b0b7c11 */ /* 0x000fe200080f1412 */
[----:B------:R-:W3:Y:S01]  /*0590*/  LDG.E R9, desc[UR6][R8.64] ;  /* 0x0000000608097981 */ /* 0x000ee2000c1e1900 */
[----:B------:R-:W-:Y:S02]  /*05a0*/  LEA.HI.X.SX32 R18, R14, R3, 0x1, P1 ;  /* 0x000000030e127211 */ /* 0x000fe400008f0eff */
[C---:B------:R-:W-:Y:S02]  /*05b0*/  LEA R14, P0, R15.reuse, UR12, 0x2 ;  /* 0x0000000c0f0e7c11 */ /* 0x040fe4000f8010ff */
[----:B------:R-:W4:Y:S02]  /*05c0*/  LDG.E R11, desc[UR6][R10.64] ;  /* 0x000000060a0b7981 */ /* 0x000f24000c1e1900 */
[----:B------:R-:W-:-:S06]  /*05d0*/  LEA.HI.X R15, R15, UR13, R18, 0x2, P0 ;  /* 0x0000000d0f0f7c11 */ /* 0x000fcc00080f1412 */
[----:B------:R-:W5:Y:S01]  /*05e0*/  LDG.E R15, desc[UR6][R14.64] ;  /* 0x000000060e0f7981 */ /* 0x000f62000c1e1900 */
[----:B------:R-:W-:-:S05]  /*05f0*/  IMAD.IADD R7, R7, 0x1, R4 ;  /* 0x0000000107077824 */ /* 0x000fca00078e0204 */
[----:B------:R-:W-:Y:S01]  /*0600*/  ISETP.GE.AND P0, PT, R7, UR9, PT ;  /* 0x0000000907007c0c */ /* 0x000fe2000bf06270 */
[----:B--2---:R-:W-:-:S04]  /*0610*/  FADD R6, R13, R6 ;  /* 0x000000060d067221 */ /* 0x004fc80000000000 */
[----:B---3--:R-:W-:-:S04]  /*0620*/  FADD R6, R6, R9 ;  /* 0x0000000906067221 */ /* 0x008fc80000000000 */
[----:B----4-:R-:W-:-:S04]  /*0630*/  FADD R6, R6, R11 ;  /* 0x0000000b06067221 */ /* 0x010fc80000000000 */
[----:B-----5:R-:W-:Y:S01]  /*0640*/  FADD R6, R6, R15 ;  /* 0x0000000f06067221 */ /* 0x020fe20000000000 */
[----:B------:R-:W-:Y:S06]  /*0650*/  @!P0 BRA `(.L_x_178) ;  /* 0xfffffffc00788947 */ /* 0x000fec000383ffff */
.L_x_174:
[----:B------:R-:W-:Y:S05]  /*0660*/  BSYNC.RECONVERGENT B0 ;  /* 0x0000000000007941 */ /* 0x000fea0003800200 */
.L_x_173:
[----:B------:R-:W0:Y:S01]  /*0670*/  S2UR UR5, SR_CgaCtaId ;  /* 0x00000000000579c3 */ /* 0x000e220000008800 */
[----:B------:R-:W-:Y:S01]  /*0680*/  UMOV UR4, 0x400 ;  /* 0x0000040000047882 */ /* 0x000fe20000000000 */
[----:B------:R-:W-:Y:S02]  /*0690*/  LOP3.LUT R7, R2, 0x3e0, R5, 0xf8, !PT ;  /* 0x000003e002077812 */ /* 0x000fe400078ef805 */
[----:B------:R-:W-:Y:S01]  /*06a0*/  ISETP.GT.U32.AND P0, PT, R5, 0x1f, PT ;  /* 0x0000001f0500780c */ /* 0x000fe20003f04070 */
[----:B0-----:R-:W-:-:S06]  /*06b0*/  ULEA UR4, UR5, UR4, 0x18 ;  /* 0x0000000405047291 */ /* 0x001fcc000f8ec0ff */
[----:B------:R-:W-:-:S05]  /*06c0*/  LEA R7, R7, UR4, 0x2 ;  /* 0x0000000407077c11 */ /* 0x000fca000f8e10ff */
[----:B------:R0:W-:Y:S01]  /*06d0*/  STS [R7], R6 ;  /* 0x0000000607007388 */ /* 0x0001e20000000800 */
[----:B------:R-:W-:Y:S06]  /*06e0*/  BAR.SYNC.DEFER_BLOCKING 0x0 ;  /* 0x0000000000007b1d */ /* 0x000fec0000010000 */
[----:B------:R-:W-:Y:S05]  /*06f0*/  @P0 EXIT ;  /* 0x000000000000094d */ /* 0x000fea0003800000 */
[----:B------:R-:W-:Y:S01]  /*0700*/  ISETP.GE.U32.AND P0, PT, R16, 0x20, PT ;  /* 0x000000201000780c */ /* 0x000fe20003f06070 */
[----:B0-----:R-:W-:-:S12]  /*0710*/  IMAD.MOV.U32 R6, RZ, RZ, RZ ;  /* 0x000000ffff067224 */ /* 0x001fd800078e00ff */
[----:B------:R-:W-:Y:S05]  /*0720*/  @!P0 BRA `(.L_x_179) ;  /* 0x0000000000fc8947 */ /* 0x000fea0003800000 */
[C---:B------:R-:W-:Y:S01]  /*0730*/  IADD3 R5, PT, PT, R4.reuse, -0x1, RZ ;  /* 0xffffffff04057810 */ /* 0x040fe20007ffe0ff */
[----:B------:R-:W-:Y:S01]  /*0740*/  IMAD.MOV.U32 R6, RZ, RZ, RZ ;  /* 0x000000ffff067224 */ /* 0x000fe200078e00ff */
[----:B------:R-:W-:Y:S02]  /*0750*/  LOP3.LUT R11, R4, 0x7, RZ, 0xc0, !PT ;  /* 0x00000007040b7812 */ /* 0x000fe400078ec0ff */
[----:B------:R-:W-:Y:S01]  /*0760*/  ISETP.GE.U32.AND P0, PT, R5, 0x7, PT ;  /* 0x000000070500780c */ /* 0x000fe20003f06070 */
[----:B------:R-:W-:Y:S01]  /*0770*/  IMAD.MOV.U32 R5, RZ, RZ, RZ ;  /* 0x000000ffff057224 */ /* 0x000fe200078e00ff */
[----:B------:R-:W-:-:S11]  /*0780*/  ISETP.NE.AND P1, PT, R11, RZ, PT ;  /* 0x000000ff0b00720c */ /* 0x000fd60003f25270 */
[----:B------:R-:W-:Y:S05]  /*0790*/  @!P0 BRA `(.L_x_180) ;  /* 0x0000000000688947 */ /* 0x000fea0003800000 */
[----:B------:R-:W-:Y:S01]  /*07a0*/  LEA R8, R2, UR4, 0x2 ;  /* 0x0000000402087c11 */ /* 0x000fe2000f8e10ff */
[----:B------:R-:W-:Y:S01]  /*07b0*/  IMAD.MOV.U32 R6, RZ, RZ, RZ ;  /* 0x000000ffff067224 */ /* 0x000fe200078e00ff */
[C---:B------:R-:W-:Y:S02]  /*07c0*/  LOP3.LUT R7, R4.reuse, 0x7fffff8, RZ, 0xc0, !PT ;  /* 0x07fffff804077812 */ /* 0x040fe400078ec0ff */
[----:B------:R-:W-:Y:S01]  /*07d0*/  LOP3.LUT R5, R4, 0x38, RZ, 0xc0, !PT ;  /* 0x0000003804057812 */ /* 0x000fe200078ec0ff */
[----:B------:R-:W-:Y:S02]  /*07e0*/  VIADD R8, R8, 0x200 ;  /* 0x0000020008087836 */ /* 0x000fe40000000000 */
[----:B------:R-:W-:-:S07]  /*07f0*/  IMAD.MOV R7, RZ, RZ, -R7 ;  /* 0x000000ffff077224 */ /* 0x000fce00078e0a07 */
.L_x_181:
[----:B------:R-:W0:Y:S01]  /*0800*/  LDS R9, [R8+-0x200] ;  /* 0xfffe000008097984 */ /* 0x000e220000000800 */
[----:B------:R-:W-:-:S03]  /*0810*/  VIADD R7, R7, 0x8 ;  /* 0x0000000807077836 */ /* 0x000fc60000000000 */
[----:B------:R-:W1:Y:S02]  /*0820*/  LDS R10, [R8+-0x180] ;  /* 0xfffe8000080a7984 */ /* 0x000e640000000800 */
[----:B------:R-:W-:Y:S02]  /*0830*/  ISETP.NE.AND P0, PT, R7, RZ, PT ;  /* 0x000000ff0700720c */ /* 0x000fe40003f05270 */
[----:B------:R-:W2:Y:S04]  /*0840*/  LDS R12, [R8+-0x100] ;  /* 0xffff0000080c7984 */ /* 0x000ea80000000800 */
[----:B------:R-:W3:Y:S04]  /*0850*/  LDS R14, [R8+-0x80] ;  /* 0xffff8000080e7984 */ /* 0x000ee80000000800 */
[----:B------:R-:W4:Y:S04]  /*0860*/  LDS R18, [R8] ;  /* 0x0000000008127984 */ /* 0x000f280000000800 */
[----:B------:R-:W5:Y:S04]  /*0870*/  LDS R20, [R8+0x80] ;  /* 0x0000800008147984 */ /* 0x000f680000000800 */
[----:B------:R-:W5:Y:S04]  /*0880*/  LDS R22, [R8+0x100] ;  /* 0x0001000008167984 */ /* 0x000f680000000800 */
[----:B------:R0:W5:Y:S02]  /*0890*/  LDS R24, [R8+0x180] ;  /* 0x0001800008187984 */ /* 0x0001640000000800 */
[----:B0-----:R-:W-:Y:S01]  /*08a0*/  IADD3 R8, PT, PT, R8, 0x400, RZ ;  /* 0x0000040008087810 */ /* 0x001fe20007ffe0ff */
[----:B------:R-:W-:-:S04]  /*08b0*/  FADD R9, R9, R6 ;  /* 0x0000000609097221 */ /* 0x000fc80000000000 */
[----:B-1----:R-:W-:-:S04]  /*08c0*/  FADD R9, R9, R10 ;  /* 0x0000000a09097221 */ /* 0x002fc80000000000 */
[----:B--2---:R-:W-:-:S04]  /*08d0*/  FADD R9, R9, R12 ;  /* 0x0000000c09097221 */ /* 0x004fc80000000000 */
[----:B---3--:R-:W-:-:S04]  /*08e0*/  FADD R9, R9, R14 ;  /* 0x0000000e09097221 */ /* 0x008fc80000000000 */
[----:B----4-:R-:W-:-:S04]  /*08f0*/  FADD R9, R9, R18 ;  /* 0x0000001209097221 */ /* 0x010fc80000000000 */
[----:B-----5:R-:W-:-:S04]  /*0900*/  FADD R9, R9, R20 ;  /* 0x0000001409097221 */ /* 0x020fc80000000000 */
[----:B------:R-:W-:-:S04]  /*0910*/  FADD R9, R9, R22 ;  /* 0x0000001609097221 */ /* 0x000fc80000000000 */
[----:B------:R-:W-:Y:S01]  /*0920*/  FADD R6, R9, R24 ;  /* 0x0000001809067221 */ /* 0x000fe20000000000 */
[----:B------:R-:W-:Y:S06]  /*0930*/  @P0 BRA `(.L_x_181) ;  /* 0xfffffffc00b00947 */ /* 0x000fec000383ffff */
.L_x_180:
[----:B------:R-:W-:Y:S05]  /*0940*/  @!P1 BRA `(.L_x_179) ;  /* 0x0000000000749947 */ /* 0x000fea0003800000 */
[----:B------:R-:W-:Y:S02]  /*0950*/  ISETP.GE.U32.AND P0, PT, R11, 0x4, PT ;  /* 0x000000040b00780c */ /* 0x000fe40003f06070 */
[----:B------:R-:W-:-:S11]  /*0960*/  LOP3.LUT P1, R9, R4, 0x3, RZ, 0xc0, !PT ;  /* 0x0000000304097812 */ /* 0x000fd6000782c0ff */
[----:B------:R-:W-:Y:S05]  /*0970*/  @!P0 BRA `(.L_x_182) ;  /* 0x00000000002c8947 */ /* 0x000fea0003800000 */
[C---:B------:R-:W-:Y:S02]  /*0980*/  IMAD R4, R5.reuse, 0x20, R2 ;  /* 0x0000002005047824 */ /* 0x040fe400078e0202 */
[----:B------:R-:W-:-:S03]  /*0990*/  VIADD R5, R5, 0x4 ;  /* 0x0000000405057836 */ /* 0x000fc60000000000 */
[----:B------:R-:W-:-:S05]  /*09a0*/  LEA R4, R4, UR4, 0x2 ;  /* 0x0000000404047c11 */ /* 0x000fca000f8e10ff */
[----:B------:R-:W0:Y:S04]  /*09b0*/  LDS R7, [R4] ;  /* 0x0000000004077984 */ /* 0x000e280000000800 */
[----:B------:R-:W1:Y:S04]  /*09c0*/  LDS R8, [R4+0x80] ;  /* 0x0000800004087984 */ /* 0x000e680000000800 */
[----:B------:R-:W2:Y:S04]  /*09d0*/  LDS R10, [R4+0x100] ;  /* 0x00010000040a7984 */ /* 0x000ea80000000800 */
[----:B------:R-:W3:Y:S01]  /*09e0*/  LDS R12, [R4+0x180] ;  /* 0x00018000040c7984 */ /* 0x000ee20000000800 */
[----:B0-----:R-:W-:-:S04]  /*09f0*/  FADD R7, R6, R7 ;  /* 0x0000000706077221 */ /* 0x001fc80000000000 */
[----:B-1----:R-:W-:-:S04]  /*0a00*/  FADD R7, R7, R8 ;  /* 0x0000000807077221 */ /* 0x002fc80000000000 */
[----:B--2---:R-:W-:-:S04]  /*0a10*/  FADD R7, R7, R10 ;  /* 0x0000000a07077221 */ /* 0x004fc80000000000 */
[----:B---3--:R-:W-:-:S07]  /*0a20*/  FADD R6, R7, R12 ;  /* 0x0000000c07067221 */ /* 0x008fce0000000000 */
.L_x_182:
[----:B------:R-:W-:Y:S05]  /*0a30*/  @!P1 BRA `(.L_x_179) ;  /* 0x0000000000389947 */ /* 0x000fea0003800000 */
[----:B------:R-:W-:Y:S02]  /*0a40*/  ISETP.NE.AND P0, PT, R9, 0x1, PT ;  /* 0x000000010900780c */ /* 0x000fe40003f05270 */
[----:B------:R-:W-:-:S11]  /*0a50*/  LOP3.LUT P1, RZ, R16, 0x20, RZ, 0xc0, !PT ;  /* 0x0000002010ff7812 */ /* 0x000fd6000782c0ff */
[----:B------:R-:W-:Y:S05]  /*0a60*/  @!P0 BRA `(.L_x_183) ;  /* 0x00000000001c8947 */ /* 0x000fea0003800000 */
[C---:B------:R-:W-:Y:S02]  /*0a70*/  IMAD R4, R5.reuse, 0x20, R2 ;  /* 0x0000002005047824 */ /* 0x040fe400078e0202 */
[----:B------:R-:W-:-:S03]  /*0a80*/  VIADD R5, R5, 0x2 ;  /* 0x0000000205057836 */ /* 0x000fc60000000000 */
[----:B------:R-:W-:-:S05]  /*0a90*/  LEA R4, R4, UR4, 0x2 ;  /* 0x0000000404047c11 */ /* 0x000fca000f8e10ff */
[----:B------:R-:W0:Y:S04]  /*0aa0*/  LDS R7, [R4] ;  /* 0x0000000004077984 */ /* 0x000e280000000800 */
[----:B------:R-:W1:Y:S01]  /*0ab0*/  LDS R9, [R4+0x80] ;  /* 0x0000800004097984 */ /* 0x000e620000000800 */
[----:B0-----:R-:W-:-:S04]  /*0ac0*/  FADD R6, R6, R7 ;  /* 0x0000000706067221 */ /* 0x001fc80000000000 */
[----:B-1----:R-:W-:-:S07]  /*0ad0*/  FADD R6, R6, R9 ;  /* 0x0000000906067221 */ /* 0x002fce0000000000 */
.L_x_183:
[----:B------:R-:W-:-:S05]  /*0ae0*/  @P1 IMAD R2, R5, 0x20, R2 ;  /* 0x0000002005021824 */ /* 0x000fca00078e0202 */
[----:B------:R-:W-:-:S05]  /*0af0*/  @P1 LEA R2, R2, UR4, 0x2 ;  /* 0x0000000402021c11 */ /* 0x000fca000f8e10ff */
[----:B------:R-:W0:Y:S02]  /*0b00*/  @P1 LDS R5, [R2] ;  /* 0x0000000002051984 */ /* 0x000e240000000800 */
[----:B0-----:R-:W-:-:S07]  /*0b10*/  @P1 FADD R6, R6, R5 ;  /* 0x0000000506061221 */ /* 0x001fce0000000000 */
.L_x_179:
[----:B------:R-:W0:Y:S02]  /*0b20*/  LDCU.64 UR8, c[0x0][0x380] ;  /* 0x00007000ff0877ac */ /* 0x000e240008000a00 */
[----:B0-----:R-:W-:-:S04]  /*0b30*/  LEA R2, P0, R0, UR8, 0x2 ;  /* 0x0000000800027c11 */ /* 0x001fc8000f8010ff */
[----:B------:R-:W-:-:S05]  /*0b40*/  LEA.HI.X R3, R0, UR9, R3, 0x2, P0 ;  /* 0x0000000900037c11 */ /* 0x000fca00080f1403 */
[----:B------:R-:W2:Y:S02]  /*0b50*/  LDG.E R5, desc[UR6][R2.64] ;  /* 0x0000000602057981 */ /* 0x000ea4000c1e1900 */
[----:B--2---:R-:W-:-:S05]  /*0b60*/  FADD R5, R5, R6 ;  /* 0x0000000605057221 */ /* 0x004fca0000000000 */
[----:B------:R-:W-:Y:S01]  /*0b70*/  STG.E desc[UR6][R2.64], R5 ;  /* 0x0000000502007986 */ /* 0x000fe2000c101906 */
[----:B------:R-:W-:Y:S05]  /*0b80*/  EXIT ;  /* 0x000000000000794d */ /* 0x000fea0003800000 */
.L_x_184:
        /* <DEDUP_REMOVED lines=15> */
.L_x_296:


//--------------------- .text._Z15transposeKernelPfPKfii --------------------------
	.section	.text._Z15transposeKernelPfPKfii,"ax",@progbits
	.align	128
        .global         _Z15transposeKernelPfPKfii
        .type           _Z15transposeKernelPfPKfii,@function
        .size           _Z15transposeKernelPfPKfii,(.L_x_297 - _Z15transposeKernelPfPKfii)
        .other          _Z15transposeKernelPfPKfii,@"STO_CUDA_ENTRY STV_DEFAULT"
_Z15transposeKernelPfPKfii:
.text._Z15transposeKernelPfPKfii:
[----:B------:R-:W-:Y:S01]  /*0000*/  LDC R1, c[0x0][0x37c] ;  /* 0x0000df00ff017b82 */ /* 0x000fe20000000800 */
[----:B------:R-:W0:Y:S07]  /*0010*/  S2R R5, SR_TID.X ;  /* 0x0000000000057919 */ /* 0x000e2e0000002100 */
[----:B------:R-:W0:Y:S08]  /*0020*/  S2UR UR4, SR_CTAID.X ;  /* 0x00000000000479c3 */ /* 0x000e300000002500 */
[----:B------:R-:W0:Y:S08]  /*0030*/  LDC R0, c[0x0][0x360] ;  /* 0x0000d800ff007b82 */ /* 0x000e300000000800 */
[----:B------:R-:W1:Y:S01]  /*0040*/  LDC.64 R2, c[0x0][0x390] ;  /* 0x0000e400ff027b82 */ /* 0x000e620000000a00 */
[----:B0-----:R-:W-:-:S02]  /*0050*/  IMAD R0, R0, UR4, R5 ;  /* 0x0000000400007c24 */ /* 0x001fc4000f8e0205 */
[----:B-1----:R-:W-:-:S05]  /*0060*/  IMAD R5, R3, R2, RZ ;  /* 0x0000000203057224 */ /* 0x002fca00078e02ff */
[----:B------:R-:W-:-:S13]  /*0070*/  ISETP.GE.AND P0, PT, R0, R5, PT ;  /* 0x000000050000720c */ /* 0x000fda0003f06270 */
[----:B------:R-:W-:Y:S05]  /*0080*/  @P0 EXIT ;  /* 0x000000000000094d */ /* 0x000fea0003800000 */
[----:B------:R-:W0:Y:S01]  /*0090*/  LDC.64 R4, c[0x0][0x388] ;  /* 0x0000e200ff047b82 */ /* 0x000e220000000a00 */
[----:B------:R-:W1:Y:S01]  /*00a0*/  LDCU.64 UR4, c[0x0][0x358] ;  /* 0x00006b00ff0477ac */ /* 0x000e620008000a00 */
[----:B0-----:R-:W-:-:S05]  /*00b0*/  IMAD.WIDE R4, R0, 0x4, R4 ;  /* 0x0000000400047825 */ /* 0x001fca00078e0204 */
[----:B-1----:R0:W2:Y:S01]  /*00c0*/  LDG.E R9, desc[UR4][R4.64] ;  /* 0x0000000404097981 */ /* 0x0020a2000c1e1900 */
[----:B------:R-:W-:-:S04]  /*00d0*/  IABS R11, R3 ;  /* 0x00000003000b7213 */ /* 0x000fc80000000000 */
[----:B------:R-:W1:Y:S01]  /*00e0*/  I2F.RP R8, R11 ;  /* 0x0000000b00087306 */ /* 0x000e620000209400 */
[----:B0-----:R-:W-:-:S07]  /*00f0*/  IABS R4, R0 ;  /* 0x0000000000047213 */ /* 0x001fce0000000000 */
[----:B-1----:R-:W0:Y:S02]  /*0100*/  MUFU.RCP R8, R8 ;  /* 0x0000000800087308 */ /* 0x002e240000001000 */
[----:B0-----:R-:W-:-:S06]  /*0110*/  IADD3 R6, PT, PT, R8, 0xffffffe, RZ ;  /* 0x0ffffffe08067810 */ /* 0x001fcc0007ffe0ff */
[----:B------:R0:W1:Y:S02]  /*0120*/  F2I.FTZ.U32.TRUNC.NTZ R7, R6 ;  /* 0x0000000600077305 */ /* 0x000064000021f000 */
[----:B0-----:R-:W-:Y:S01]  /*0130*/  IMAD.MOV.U32 R6, RZ, RZ, RZ ;  /* 0x000000ffff067224 */ /* 0x001fe200078e00ff */
[----:B-1----:R-:W-:-:S05]  /*0140*/  IADD3 R10, PT, PT, RZ, -R7, RZ ;  /* 0x80000007ff0a7210 */ /* 0x002fca0007ffe0ff */
[----:B------:R-:W-:-:S04]  /*0150*/  IMAD R13, R10, R11, RZ ;  /* 0x0000000b0a0d7224 */ /* 0x000fc800078e02ff */
[----:B------:R-:W-:-:S06]  /*0160*/  IMAD.HI.U32 R7, R7, R13, R6 ;  /* 0x0000000d07077227 */ /* 0x000fcc00078e0006 */
[----:B------:R-:W-:-:S05]  /*0170*/  IMAD.HI.U32 R7, R7, R4, RZ ;  /* 0x0000000407077227 */ /* 0x000fca00078e00ff */
[----:B------:R-:W-:-:S05]  /*0180*/  IADD3 R5, PT, PT, -R7, RZ, RZ ;  /* 0x000000ff07057210 */ /* 0x000fca0007ffe1ff */
[----:B------:R-:W-:-:S05]  /*0190*/  IMAD R4, R11, R5, R4 ;  /* 0x000000050b047224 */ /* 0x000fca00078e0204 */
[----:B------:R-:W-:-:S13]  /*01a0*/  ISETP.GT.U32.AND P2, PT, R11, R4, PT ;  /* 0x000000040b00720c */ /* 0x000fda0003f44070 */
[----:B------:R-:W-:Y:S01]  /*01b0*/  @!P2 IMAD.IADD R4, R4, 0x1, -R11 ;  /* 0x000000010404a824 */ /* 0x000fe200078e0a0b */
[----:B------:R-:W-:Y:S02]  /*01c0*/  @!P2 IADD3 R7, PT, PT, R7, 0x1, RZ ;  /* 0x000000010707a810 */ /* 0x000fe40007ffe0ff */
[----:B------:R-:W-:Y:S02]  /*01d0*/  ISETP.NE.AND P2, PT, R3, RZ, PT ;  /* 0x000000ff0300720c */ /* 0x000fe40003f45270 */
[----:B------:R-:W-:Y:S02]  /*01e0*/  ISETP.GE.U32.AND P0, PT, R4, R11, PT ;  /* 0x0000000b0400720c */ /* 0x000fe40003f06070 */
[----:B------:R-:W-:-:S04]  /*01f0*/  LOP3.LUT R4, R0, R3, RZ, 0x3c, !PT ;  /* 0x0000000300047212 */ /* 0x000fc800078e3cff */
[----:B------:R-:W-:Y:S02]  /*0200*/  ISETP.GE.AND P1, PT, R4, RZ, PT ;  /* 0x000000ff0400720c */ /* 0x000fe40003f26270 */
[----:B------:R-:W0:Y:S05]  /*0210*/  LDC.64 R4, c[0x0][0x380] ;  /* 0x0000e000ff047b82 */ /* 0x000e2a0000000a00 */
[----:B------:R-:W-:-:S06]  /*0220*/  @P0 VIADD R7, R7, 0x1 ;  /* 0x0000000107070836 */ /* 0x000fcc0000000000 */
[----:B------:R-:W-:Y:S02]  /*0230*/  @!P1 IADD3 R7, PT, PT, -R7, RZ, RZ ;  /* 0x000000ff07079210 */ /* 0x000fe40007ffe1ff */
[----:B------:R-:W-:-:S05]  /*0240*/  @!P2 LOP3.LUT R7, RZ, R3, RZ, 0x33, !PT ;  /* 0x00000003ff07a212 */ /* 0x000fca00078e33ff */
[----:B------:R-:W-:-:S04]  /*0250*/  IMAD.MOV R6, RZ, RZ, -R7 ;  /* 0x000000ffff067224 */ /* 0x000fc800078e0a07 */
[----:B------:R-:W-:-:S04]  /*0260*/  IMAD R0, R3, R6, R0 ;  /* 0x0000000603007224 */ /* 0x000fc800078e0200 */
[----:B------:R-:W-:-:S04]  /*0270*/  IMAD R3, R0, R2, R7 ;  /* 0x0000000200037224 */ /* 0x000fc800078e0207 */
[----:B0-----:R-:W-:-:S05]  /*0280*/  IMAD.WIDE R2, R3, 0x4, R4 ;  /* 0x0000000403027825 */ /* 0x001fca00078e0204 */
[----:B--2---:R-:W-:Y:S01]  /*0290*/  STG.E desc[UR4][R2.64], R9 ;  /* 0x0000000902007986 */ /* 0x004fe2000c101904 */
[----:B------:R-:W-:Y:S05]  /*02a0*/  EXIT ;  /* 0x000000000000794d */ /* 0x000fea0003800000 */
.L_x_185:
        /* <DEDUP_REMOVED lines=13> */
.L_x_297:


//--------------------- .text._Z21subtractOneDivBKernelPfPiii --------------------------
	.section	.text._Z21subtractOneDivBKernelPfPiii,"ax",@progbits
	.align	128
        .global         _Z21subtractOneDivBKernelPfPiii
        .type           _Z21subtractOneDivBKernelPfPiii,@function
        .size           _Z21subtractOneDivBKernelPfPiii,(.L_x_287 - _Z21subtractOneDivBKernelPfPiii)
        .other          _Z21subtractOneDivBKernelPfPiii,@"STO_CUDA_ENTRY STV_DEFAULT"
_Z21subtractOneDivBKernelPfPiii:
.text._Z21subtractOneDivBKernelPfPiii:
        /* <DEDUP_REMOVED lines=10> */
[----:B0-----:R-:W-:-:S06]  /*00a0*/  IMAD.WIDE R2, R5, 0x4, R2 ;  /* 0x0000000405027825 */ /* 0x001fcc00078e0202 */
[----:B-1----:R0:W2:Y:S01]  /*00b0*/  LDG.E R2, desc[UR4][R2.64] ;  /* 0x0000000402027981 */ /* 0x0020a2000c1e1900 */
[----:B------:R-:W-:Y:S01]  /*00c0*/  I2FP.F32.S32 R7, UR6 ;  /* 0x0000000600077c45 */ /* 0x000fe20008201400 */
[----:B------:R-:W-:Y:S01]  /*00d0*/  UMOV UR7, 0x3f800000 ;  /* 0x3f80000000077882 */ /* 0x000fe20000000000 */
[----:B------:R-:W0:Y:S01]  /*00e0*/  LDCU UR6, c[0x0][0x394] ;  /* 0x00007280ff0677ac */ /* 0x000e220008000800 */
[----:B------:R-:W-:Y:S01]  /*00f0*/  IMAD.U32 R6, RZ, RZ, UR7 ;  /* 0x00000007ff067e24 */ /* 0x000fe2000f8e00ff */
[----:B------:R-:W1:Y:S08]  /*0100*/  MUFU.RCP R0, R7 ;  /* 0x0000000700007308 */ /* 0x000e700000001000 */
[----:B------:R-:W3:Y:S01]  /*0110*/  FCHK P0, -R6, R7 ;  /* 0x0000000706007302 */ /* 0x000ee20000000100 */
[----:B0-----:R-:W-:-:S02]  /*0120*/  IMAD R3, R5, UR6, RZ ;  /* 0x0000000605037c24 */ /* 0x001fc4000f8e02ff */
[----:B-1----:R-:W-:-:S04]  /*0130*/  FFMA R9, -R7, R0, 1 ;  /* 0x3f80000007097423 */ /* 0x002fc80000000100 */
[----:B------:R-:W-:-:S04]  /*0140*/  FFMA R0, R0, R9, R0 ;  /* 0x0000000900007223 */ /* 0x000fc80000000000 */
[----:B------:R-:W-:-:S04]  /*0150*/  FFMA R4, R0, -1, RZ ;  /* 0xbf80000000047823 */ /* 0x000fc800000000ff */
[----:B------:R-:W-:-:S04]  /*0160*/  FFMA R9, -R7, R4, -1 ;  /* 0xbf80000007097423 */ /* 0x000fc80000000104 */
[----:B------:R-:W-:Y:S01]  /*0170*/  FFMA R0, R0, R9, R4 ;  /* 0x0000000900007223 */ /* 0x000fe20000000004 */
[----:B--2---:R-:W-:Y:S01]  /*0180*/  SHF.R.S32.HI R4, RZ, 0x1f, R2 ;  /* 0x0000001fff047819 */ /* 0x004fe20000011402 */
[----:B---3--:R-:W-:Y:S06]  /*0190*/  @!P0 BRA `(.L_x_186) ;  /* 0x00000000000c8947 */ /* 0x008fec0003800000 */
[----:B------:R-:W-:-:S07]  /*01a0*/  MOV R6, 0x1c0 ;  /* 0x000001c000067802 */ /* 0x000fce0000000f00 */
[----:B------:R-:W-:Y:S05]  /*01b0*/  CALL.REL.NOINC `($__internal_0_$__cuda_sm3x_div_rn_noftz_f32_slowpath) ;  /* 0x0000000000287944 */ /* 0x000fea0003c00000 */
[----:B------:R-:W-:-:S07]  /*01c0*/  IMAD.MOV.U32 R0, RZ, RZ, R5 ;  /* 0x000000ffff007224 */ /* 0x000fce00078e0005 */
.L_x_186:
[----:B------:R-:W0:Y:S01]  /*01d0*/  LDCU.64 UR6, c[0x0][0x380] ;  /* 0x00007000ff0677ac */ /* 0x000e220008000a00 */
[----:B------:R-:W-:-:S04]  /*01e0*/  IADD3 R5, P0, PT, R3, R2, RZ ;  /* 0x0000000203057210 */ /* 0x000fc80007f1e0ff */
[----:B------:R-:W-:Y:S02]  /*01f0*/  LEA.HI.X.SX32 R4, R3, R4, 0x1, P0 ;  /* 0x0000000403047211 */ /* 0x000fe400000f0eff */
[----:B0-----:R-:W-:-:S04]  /*0200*/  LEA R2, P0, R5, UR6, 0x2 ;  /* 0x0000000605027c11 */ /* 0x001fc8000f8010ff */
[----:B------:R-:W-:-:S05]  /*0210*/  LEA.HI.X R3, R5, UR7, R4, 0x2, P0 ;  /* 0x0000000705037c11 */ /* 0x000fca00080f1404 */
[----:B------:R-:W2:Y:S02]  /*0220*/  LDG.E R5, desc[UR4][R2.64] ;  /* 0x0000000402057981 */ /* 0x000ea4000c1e1900 */
[----:B--2---:R-:W-:-:S05]  /*0230*/  FADD R5, R5, R0 ;  /* 0x0000000005057221 */ /* 0x004fca0000000000 */
[----:B------:R-:W-:Y:S01]  /*0240*/  STG.E desc[UR4][R2.64], R5 ;  /* 0x0000000502007986 */ /* 0x000fe2000c101904 */
[----:B------:R-:W-:Y:S05]  /*0250*/  EXIT ;  /* 0x000000000000794d */ /* 0x000fea0003800000 */
        .weak           $__internal_0_$__cuda_sm3x_div_rn_noftz_f32_slowpath
        .type           $__internal_0_$__cuda_sm3x_div_rn_noftz_f32_slowpath,@function
        .size           $__internal_0_$__cuda_sm3x_div_rn_noftz_f32_slowpath,(.L_x_287 - $__internal_0_$__cuda_sm3x_div_rn_noftz_f32_slowpath)
$__internal_0_$__cuda_sm3x_div_rn_noftz_f32_slowpath:
[----:B------:R-:W-:-:S04]  /*0260*/  SHF.R.U32.HI R0, RZ, 0x17, R7 ;  /* 0x00000017ff007819 */ /* 0x000fc80000011607 */
[----:B------:R-:W-:-:S05]  /*0270*/  LOP3.LUT R8, R0, 0xff, RZ, 0xc0, !PT ;  /* 0x000000ff00087812 */ /* 0x000fca00078ec0ff */
[----:B------:R-:W-:-:S05]  /*0280*/  VIADD R10, R8, 0xffffffff ;  /* 0xffffffff080a7836 */ /* 0x000fca0000000000 */
[----:B------:R-:W-:-:S13]  /*0290*/  ISETP.GT.U32.AND P0, PT, R10, 0xfd, PT ;  /* 0x000000fd0a00780c */ /* 0x000fda0003f04070 */
[----:B------:R-:W-:Y:S01]  /*02a0*/  @!P0 IMAD.MOV.U32 R9, RZ, RZ, RZ ;  /* 0x000000ffff098224 */ /* 0x000fe200078e00ff */
[----:B------:R-:W-:Y:S06]  /*02b0*/  @!P0 BRA `(.L_x_187) ;  /* 0x0000000000408947 */ /* 0x000fec0003800000 */
[----:B------:R-:W-:Y:S01]  /*02c0*/  FSETP.GTU.FTZ.AND P0, PT, |R7|, +INF , PT ;  /* 0x7f8000000700780b */ /* 0x000fe20003f1c200 */
[----:B------:R-:W-:-:S12]  /*02d0*/  IMAD.MOV.U32 R0, RZ, RZ, R7 ;  /* 0x000000ffff007224 */ /* 0x000fd800078e0007 */
[----:B------:R-:W-:Y:S05]  /*02e0*/  @P0 BRA `(.L_x_188) ;  /* 0x0000000400240947 */ /* 0x000fea0003800000 */
[----:B------:R-:W-:-:S05]  /*02f0*/  IMAD.MOV.U32 R5, RZ, RZ, -0x40800000 ;  /* 0xbf800000ff057424 */ /* 0x000fca00078e00ff */
[----:B------:R-:W-:-:S13]  /*0300*/  LOP3.LUT P0, RZ, R7, 0x7fffffff, R5, 0xc8, !PT ;  /* 0x7fffffff07ff7812 */ /* 0x000fda000780c805 */
[----:B------:R-:W-:Y:S05]  /*0310*/  @!P0 BRA `(.L_x_189) ;  /* 0x0000000400108947 */ /* 0x000fea0003800000 */
[----:B------:R-:W-:Y:S02]  /*0320*/  FSETP.NEU.FTZ.AND P0, PT, |R0|, +INF , PT ;  /* 0x7f8000000000780b */ /* 0x000fe40003f1d200 */
[----:B------:R-:W-:-:S04]  /*0330*/  LOP3.LUT P1, RZ, R5, 0x7fffffff, RZ, 0xc0, !PT ;  /* 0x7fffffff05ff7812 */ /* 0x000fc8000782c0ff */
[----:B------:R-:W-:-:S13]  /*0340*/  PLOP3.LUT P0, PT, P0, P1, PT, 0x2f, 0xf2 ;  /* 0x0000000000f2781c */ /* 0x000fda0000702577 */
[----:B------:R-:W-:Y:S05]  /*0350*/  @P0 BRA `(.L_x_190) ;  /* 0x0000000000f80947 */ /* 0x000fea0003800000 */
[----:B------:R-:W-:-:S13]  /*0360*/  LOP3.LUT P0, RZ, R7, 0x7fffffff, RZ, 0xc0, !PT ;  /* 0x7fffffff07ff7812 */ /* 0x000fda000780c0ff */
[----:B------:R-:W-:Y:S05]  /*0370*/  @!P0 BRA `(.L_x_191) ;  /* 0x0000000000e48947 */ /* 0x000fea0003800000 */
[----:B------:R-:W-:Y:S01]  /*0380*/  ISETP.GE.AND P0, PT, R10, RZ, PT ;  /* 0x000000ff0a00720c */ /* 0x000fe20003f06270 */
[----:B------:R-:W-:-:S12]  /*0390*/  IMAD.MOV.U32 R9, RZ, RZ, RZ ;  /* 0x000000ffff097224 */ /* 0x000fd800078e00ff */
[----:B------:R-:W-:Y:S01]  /*03a0*/  @!P0 FFMA R7, R0, 1.84467440737095516160e+19, RZ ;  /* 0x5f80000000078823 */ /* 0x000fe200000000ff */
[----:B------:R-:W-:-:S07]  /*03b0*/  @!P0 VIADD R9, R9, 0x40 ;  /* 0x0000004009098836 */ /* 0x000fce0000000000 */
.L_x_187:
[----:B------:R-:W-:Y:S01]  /*03c0*/  LEA R0, R8, 0xc0800000, 0x17 ;  /* 0xc080000008007811 */ /* 0x000fe200078eb8ff */
[----:B------:R-:W-:Y:S01]  /*03d0*/  UMOV UR6, 0xbf800000 ;  /* 0xbf80000000067882 */ /* 0x000fe20000000000 */
[----:B------:R-:W-:-:S03]  /*03e0*/  IADD3 R8, PT, PT, R9, 0x7f, -R8 ;  /* 0x0000007f09087810 */ /* 0x000fc60007ffe808 */
[----:B------:R-:W-:-:S04]  /*03f0*/  IMAD.IADD R7, R7, 0x1, -R0 ;  /* 0x0000000107077824 */ /* 0x000fc800078e0a00 */
[----:B------:R-:W0:Y:S01]  /*0400*/  MUFU.RCP R0, R7 ;  /* 0x0000000700007308 */ /* 0x000e220000001000 */
[----:B------:R-:W-:-:S04]  /*0410*/  FADD.FTZ R5, -R7, -RZ ;  /* 0x800000ff07057221 */ /* 0x000fc80000010100 */
[----:B0-----:R-:W-:-:S04]  /*0420*/  FFMA R11, R0, R5, 1 ;  /* 0x3f800000000b7423 */ /* 0x001fc80000000005 */
[----:B------:R-:W-:-:S04]  /*0430*/  FFMA R0, R0, R11, R0 ;  /* 0x0000000b00007223 */ /* 0x000fc80000000000 */
[----:B------:R-:W-:-:S04]  /*0440*/  FFMA R10, R0, UR6, RZ ;  /* 0x00000006000a7c23 */ /* 0x000fc800080000ff */
[----:B------:R-:W-:-:S04]  /*0450*/  FFMA R11, R5, R10, UR6 ;  /* 0x00000006050b7e23 */ /* 0x000fc8000800000a */
[----:B------:R-:W-:-:S04]  /*0460*/  FFMA R11, R0, R11, R10 ;  /* 0x0000000b000b7223 */ /* 0x000fc8000000000a */
[----:B------:R-:W-:-:S04]  /*0470*/  FFMA R12, R5, R11, UR6 ;  /* 0x00000006050c7e23 */ /* 0x000fc8000800000b */
[----:B------:R-:W-:-:S05]  /*0480*/  FFMA R5, R0, R12, R11 ;  /* 0x0000000c00057223 */ /* 0x000fca000000000b */
[----:B------:R-:W-:-:S04]  /*0490*/  SHF.R.U32.HI R10, RZ, 0x17, R5 ;  /* 0x00000017ff0a7819 */ /* 0x000fc80000011605 */
[----:B------:R-:W-:-:S05]  /*04a0*/  LOP3.LUT R10, R10, 0xff, RZ, 0xc0, !PT ;  /* 0x000000ff0a0a7812 */ /* 0x000fca00078ec0ff */
[----:B------:R-:W-:-:S04]  /*04b0*/  IMAD.IADD R10, R10, 0x1, R8 ;  /* 0x000000010a0a7824 */ /* 0x000fc800078e0208 */
[----:B------:R-:W-:-:S05]  /*04c0*/  VIADD R7, R10, 0xffffffff ;  /* 0xffffffff0a077836 */ /* 0x000fca0000000000 */
[----:B------:R-:W-:-:S13]  /*04d0*/  ISETP.GE.U32.AND P0, PT, R7, 0xfe, PT ;  /* 0x000000fe0700780c */ /* 0x000fda0003f06070 */
[----:B------:R-:W-:Y:S05]  /*04e0*/  @!P0 BRA `(.L_x_192) ;  /* 0x0000000000808947 */ /* 0x000fea0003800000 */
[----:B------:R-:W-:-:S13]  /*04f0*/  ISETP.GT.AND P0, PT, R10, 0xfe, PT ;  /* 0x000000fe0a00780c */ /* 0x000fda0003f04270 */
[----:B------:R-:W-:Y:S05]  /*0500*/  @P0 BRA `(.L_x_193) ;  /* 0x00000000006c0947 */ /* 0x000fea0003800000 */
[----:B------:R-:W-:-:S13]  /*0510*/  ISETP.GE.AND P0, PT, R10, 0x1, PT ;  /* 0x000000010a00780c */ /* 0x000fda0003f06270 */
[----:B------:R-:W-:Y:S05]  /*0520*/  @P0 BRA `(.L_x_194) ;  /* 0x0000000000980947 */ /* 0x000fea0003800000 */
[----:B------:R-:W-:Y:S02]  /*0530*/  ISETP.GE.AND P0, PT, R10, -0x18, PT ;  /* 0xffffffe80a00780c */ /* 0x000fe40003f06270 */
[----:B------:R-:W-:-:S11]  /*0540*/  LOP3.LUT R5, R5, 0x80000000, RZ, 0xc0, !PT ;  /* 0x8000000005057812 */ /* 0x000fd600078ec0ff */
[----:B------:R-:W-:Y:S05]  /*0550*/  @!P0 BRA `(.L_x_194) ;  /* 0x00000000008c8947 */ /* 0x000fea0003800000 */
[-CC-:B------:R-:W-:Y:S01]  /*0560*/  FFMA.RZ R7, R0, R12.reuse, R11.reuse ;  /* 0x0000000c00077223 */ /* 0x180fe2000000c00b */
[C---:B------:R-:W-:Y:S01]  /*0570*/  VIADD R9, R10.reuse, 0x20 ;  /* 0x000000200a097836 */ /* 0x040fe20000000000 */
[C---:B------:R-:W-:Y:S02]  /*0580*/  ISETP.NE.AND P2, PT, R10.reuse, RZ, PT ;  /* 0x000000ff0a00720c */ /* 0x040fe40003f45270 */
[----:B------:R-:W-:Y:S01]  /*0590*/  ISETP.NE.AND P1, PT, R10, RZ, PT ;  /* 0x000000ff0a00720c */ /* 0x000fe20003f25270 */
[----:B------:R-:W-:Y:S01]  /*05a0*/  IMAD.MOV R10, RZ, RZ, -R10 ;  /* 0x000000ffff0a7224 */ /* 0x000fe200078e0a0a */
[----:B------:R-:W-:Y:S01]  /*05b0*/  LOP3.LUT R8, R7, 0x7fffff, RZ, 0xc0, !PT ;  /* 0x007fffff07087812 */ /* 0x000fe200078ec0ff */
[CCC-:B------:R-:W-:Y:S01]  /*05c0*/  FFMA.RP R7, R0.reuse, R12.reuse, R11.reuse ;  /* 0x0000000c00077223 */ /* 0x1c0fe2000000800b */
[----:B------:R-:W-:Y:S02]  /*05d0*/  FFMA.RM R0, R0, R12, R11 ;  /* 0x0000000c00007223 */ /* 0x000fe4000000400b */
[----:B------:R-:W-:-:S03]  /*05e0*/  LOP3.LUT R8, R8, 0x800000, RZ, 0xfc, !PT ;  /* 0x0080000008087812 */ /* 0x000fc600078efcff */
[----:B------:R-:W-:Y:S02]  /*05f0*/  FSETP.NEU.FTZ.AND P0, PT, R7, R0, PT ;  /* 0x000000000700720b */ /* 0x000fe40003f1d000 */
[----:B------:R-:W-:Y:S02]  /*0600*/  SHF.L.U32 R9, R8, R9, RZ ;  /* 0x0000000908097219 */ /* 0x000fe400000006ff */
[----:B------:R-:W-:Y:S02]  /*0610*/  SEL R7, R10, RZ, P2 ;  /* 0x000000ff0a077207 */ /* 0x000fe40001000000 */
[----:B------:R-:W-:Y:S02]  /*0620*/  ISETP.NE.AND P1, PT, R9, RZ, P1 ;  /* 0x000000ff0900720c */ /* 0x000fe40000f25270 */
[----:B------:R-:W-:Y:S02]  /*0630*/  SHF.R.U32.HI R7, RZ, R7, R8 ;  /* 0x00000007ff077219 */ /* 0x000fe40000011608 */
[----:B------:R-:W-:-:S02]  /*0640*/  PLOP3.LUT P0, PT, P0, P1, PT, 0xf8, 0x8f ;  /* 0x00000000008f781c */ /* 0x000fc40000703f70 */
[----:B------:R-:W-:Y:S02]  /*0650*/  SHF.R.U32.HI R9, RZ, 0x1, R7 ;  /* 0x00000001ff097819 */ /* 0x000fe40000011607 */
[----:B------:R-:W-:-:S04]  /*0660*/  SEL R0, RZ, 0x1, !P0 ;  /* 0x00000001ff007807 */ /* 0x000fc80004000000 */
[----:B------:R-:W-:-:S04]  /*0670*/  LOP3.LUT R0, R0, 0x1, R9, 0xf8, !PT ;  /* 0x0000000100007812 */ /* 0x000fc800078ef809 */
[----:B------:R-:W-:-:S05]  /*0680*/  LOP3.LUT R0, R0, R7, RZ, 0xc0, !PT ;  /* 0x0000000700007212 */ /* 0x000fca00078ec0ff */
[----:B------:R-:W-:-:S05]  /*0690*/  IMAD.IADD R0, R9, 0x1, R0 ;  /* 0x0000000109007824 */ /* 0x000fca00078e0200 */
[----:B------:R-:W-:Y:S01]  /*06a0*/  LOP3.LUT R5, R0, R5, RZ, 0xfc, !PT ;  /* 0x0000000500057212 */ /* 0x000fe200078efcff */
[----:B------:R-:W-:Y:S06]  /*06b0*/  BRA `(.L_x_194) ;  /* 0x0000000000347947 */ /* 0x000fec0003800000 */
.L_x_193:
[----:B------:R-:W-:-:S04]  /*06c0*/  LOP3.LUT R5, R5, 0x80000000, RZ, 0xc0, !PT ;  /* 0x8000000005057812 */ /* 0x000fc800078ec0ff */
[----:B------:R-:W-:Y:S01]  /*06d0*/  LOP3.LUT R5, R5, 0x7f800000, RZ, 0xfc, !PT ;  /* 0x7f80000005057812 */ /* 0x000fe200078efcff */
[----:B------:R-:W-:Y:S06]  /*06e0*/  BRA `(.L_x_194) ;  /* 0x0000000000287947 */ /* 0x000fec0003800000 */
.L_x_192:
[----:B------:R-:W-:Y:S01]  /*06f0*/  IMAD R5, R8, 0x800000, R5 ;  /* 0x0080000008057824 */ /* 0x000fe200078e0205 */
[----:B------:R-:W-:Y:S06]  /*0700*/  BRA `(.L_x_194) ;  /* 0x0000000000207947 */ /* 0x000fec0003800000 */
.L_x_191:
[----:B------:R-:W-:-:S04]  /*0710*/  LOP3.LUT R5, R7, 0x80000000, R5, 0x48, !PT ;  /* 0x8000000007057812 */ /* 0x000fc800078e4805 */
[----:B------:R-:W-:Y:S01]  /*0720*/  LOP3.LUT R5, R5, 0x7f800000, RZ, 0xfc, !PT ;  /* 0x7f80000005057812 */ /* 0x000fe200078efcff */
[----:B------:R-:W-:Y:S06]  /*0730*/  BRA `(.L_x_194) ;  /* 0x0000000000147947 */ /* 0x000fec0003800000 */
.L_x_190:
[----:B------:R-:W-:Y:S01]  /*0740*/  LOP3.LUT R5, R7, 0x80000000, R5, 0x48, !PT ;  /* 0x8000000007057812 */ /* 0x000fe200078e4805 */
[----:B------:R-:W-:Y:S06]  /*0750*/  BRA `(.L_x_194) ;  /* 0x00000000000c7947 */ /* 0x000fec0003800000 */
.L_x_189:
[----:B------:R-:W0:Y:S01]  /*0760*/  MUFU.RSQ R5, -QNAN ;  /* 0xffc0000000057908 */ /* 0x000e220000001400 */
[----:B------:R-:W-:Y:S05]  /*0770*/  BRA `(.L_x_194) ;  /* 0x0000000000047947 */ /* 0x000fea0003800000 */
.L_x_188:
[----:B------:R-:W-:-:S07]  /*0780*/  FADD.FTZ R5, R0, -1 ;  /* 0xbf80000000057421 */ /* 0x000fce0000010000 */
.L_x_194:
[----:B------:R-:W-:-:S04]  /*0790*/  IMAD.MOV.U32 R7, RZ, RZ, 0x0 ;  /* 0x00000000ff077424 */ /* 0x000fc800078e00ff */
[----:B0-----:R-:W-:Y:S05]  /*07a0*/  RET.REL.NODEC R6 `(_Z21subtractOneDivBKernelPfPiii) ;  /* 0xfffffff806147950 */ /* 0x001fea0003c3ffff */
.L_x_195:
        /* <DEDUP_REMOVED lines=13> */
.L_x_287:


//--------------------- .text._Z18crossEntropyKernelPfS_Piii --------------------------
	.section	.text._Z18crossEntropyKernelPfS_Piii,"ax",@progbits
	.align	128
        .global         _Z18crossEntropyKernelPfS_Piii
        .type           _Z18crossEntropyKernelPfS_Piii,@function
        .size           _Z18crossEntropyKernelPfS_Piii,(.L_x_299 - _Z18crossEntropyKernelPfS_Piii)
        .other          _Z18crossEntropyKernelPfS_Piii,@"STO_CUDA_ENTRY STV_DEFAULT"
_Z18crossEntropyKernelPfS_Piii:
.text._Z18crossEntropyKernelPfS_Piii:
        /* <DEDUP_REMOVED lines=10> */
[----:B------:R-:W2:Y:S01]  /*00a0*/  LDCU UR6, c[0x0][0x39c] ;  /* 0x00007380ff0677ac */ /* 0x000ea20008000800 */
[----:B------:R-:W3:Y:S01]  /*00b0*/  LDCU.64 UR8, c[0x0][0x388] ;  /* 0x00007100ff0877ac */ /* 0x000ee20008000a00 */
[----:B0-----:R-:W-:-:S06]  /*00c0*/  IMAD.WIDE R2, R0, 0x4, R2 ;  /* 0x0000000400027825 */ /* 0x001fcc00078e0202 */
[----:B-1----:R-:W4:Y:S01]  /*00d0*/  LDG.E R3, desc[UR4][R2.64] ;  /* 0x0000000402037981 */ /* 0x002f22000c1e1900 */
[----:B--2---:R-:W-:Y:S01]  /*00e0*/  IMAD R4, R0, UR6, RZ ;  /* 0x0000000600047c24 */ /* 0x004fe2000f8e02ff */
[----:B----4-:R-:W-:-:S04]  /*00f0*/  SHF.R.S32.HI R5, RZ, 0x1f, R3 ;  /* 0x0000001fff057819 */ /* 0x010fc80000011403 */
[----:B------:R-:W-:-:S04]  /*0100*/  IADD3 R6, P0, PT, R4, R3, RZ ;  /* 0x0000000304067210 */ /* 0x000fc80007f1e0ff */
[----:B------:R-:W-:Y:S02]  /*0110*/  LEA.HI.X.SX32 R5, R4, R5, 0x1, P0 ;  /* 0x0000000504057211 */ /* 0x000fe400000f0eff */
[----:B---3--:R-:W-:-:S04]  /*0120*/  LEA R4, P0, R6, UR8, 0x2 ;  /* 0x0000000806047c11 */ /* 0x008fc8000f8010ff */
[----:B------:R-:W-:-:S05]  /*0130*/  LEA.HI.X R5, R6, UR9, R5, 0x2, P0 ;  /* 0x0000000906057c11 */ /* 0x000fca00080f1405 */
[----:B------:R-:W2:Y:S01]  /*0140*/  LDG.E R6, desc[UR4][R4.64] ;  /* 0x0000000404067981 */ /* 0x000ea2000c1e1900 */
[----:B------:R-:W-:Y:S01]  /*0150*/  HFMA2 R3, -RZ, RZ, 1.5048828125, 33.21875 ;  /* 0x3e055027ff037431 */ /* 0x000fe200000001ff */
[----:B--2---:R-:W-:-:S04]  /*0160*/  FSETP.GEU.AND P0, PT, R6, 1.175494350822287508e-38, PT ;  /* 0x008000000600780b */ /* 0x004fc80003f0e000 */
[----:B------:R-:W-:-:S09]  /*0170*/  FSEL R4, RZ, -23, P0 ;  /* 0xc1b80000ff047808 */ /* 0x000fd20000000000 */
[----:B------:R-:W-:-:S05]  /*0180*/  @!P0 FMUL R6, R6, 8388608 ;  /* 0x4b00000006068820 */ /* 0x000fca0000400000 */
[C---:B------:R-:W-:Y:S02]  /*0190*/  IADD3 R2, PT, PT, R6.reuse, -0x3f2aaaab, RZ ;  /* 0xc0d5555506027810 */ /* 0x040fe40007ffe0ff */
[----:B------:R-:W-:Y:S02]  /*01a0*/  ISETP.GT.U32.AND P0, PT, R6, 0x7f7fffff, PT ;  /* 0x7f7fffff0600780c */ /* 0x000fe40003f04070 */
[----:B------:R-:W-:-:S04]  /*01b0*/  LOP3.LUT R7, R2, 0xff800000, RZ, 0xc0, !PT ;  /* 0xff80000002077812 */ /* 0x000fc800078ec0ff */
[-C--:B------:R-:W-:Y:S02]  /*01c0*/  IADD3 R2, PT, PT, R6, -R7.reuse, RZ ;  /* 0x8000000706027210 */ /* 0x080fe40007ffe0ff */
[----:B------:R-:W-:-:S03]  /*01d0*/  I2FP.F32.S32 R7, R7 ;  /* 0x0000000700077245 */ /* 0x000fc60000201400 */
[----:B------:R-:W-:Y:S02]  /*01e0*/  FADD R8, R2, -1 ;  /* 0xbf80000002087421 */ /* 0x000fe40000000000 */
[----:B------:R-:W-:Y:S01]  /*01f0*/  FFMA R4, R7, 1.1920928955078125e-07, R4 ;  /* 0x3400000007047823 */ /* 0x000fe20000000004 */
[----:B------:R-:W-:Y:S01]  /*0200*/  MOV R7, 0x7f800000 ;  /* 0x7f80000000077802 */ /* 0x000fe20000000f00 */
[----:B------:R-:W-:-:S04]  /*0210*/  FFMA R3, R8, -R3, 0.14084610342979431152 ;  /* 0x3e1039f608037423 */ /* 0x000fc80000000803 */
[----:B------:R-:W-:-:S04]  /*0220*/  FFMA R3, R8, R3, -0.12148627638816833496 ;  /* 0xbdf8cdcc08037423 */ /* 0x000fc80000000003 */
[----:B------:R-:W-:-:S04]  /*0230*/  FFMA R3, R8, R3, 0.13980610668659210205 ;  /* 0x3e0f295508037423 */ /* 0x000fc80000000003 */
[----:B------:R-:W-:-:S04]  /*0240*/  FFMA R3, R8, R3, -0.16684235632419586182 ;  /* 0xbe2ad8b908037423 */ /* 0x000fc80000000003 */
[----:B------:R-:W-:-:S04]  /*0250*/  FFMA R3, R8, R3, 0.20012299716472625732 ;  /* 0x3e4ced0b08037423 */ /* 0x000fc80000000003 */
[C---:B------:R-:W-:Y:S02]  /*0260*/  FFMA R5, R8.reuse, R3, -0.24999669194221496582 ;  /* 0xbe7fff2208057423 */ /* 0x040fe40000000003 */
[----:B------:R-:W0:Y:S02]  /*0270*/  LDC.64 R2, c[0x0][0x380] ;  /* 0x0000e000ff027b82 */ /* 0x000e240000000a00 */
[----:B------:R-:W-:-:S04]  /*0280*/  FFMA R5, R8, R5, 0.33333182334899902344 ;  /* 0x3eaaaa7808057423 */ /* 0x000fc80000000005 */
[----:B------:R-:W-:-:S04]  /*0290*/  FFMA R5, R8, R5, -0.5 ;  /* 0xbf00000008057423 */ /* 0x000fc80000000005 */
[----:B------:R-:W-:-:S04]  /*02a0*/  FMUL R5, R8, R5 ;  /* 0x0000000508057220 */ /* 0x000fc80000400000 */
[----:B------:R-:W-:-:S04]  /*02b0*/  FFMA R5, R8, R5, R8 ;  /* 0x0000000508057223 */ /* 0x000fc80000000008 */
[----:B------:R-:W-:Y:S01]  /*02c0*/  FFMA R4, R4, 0.69314718246459960938, R5 ;  /* 0x3f31721804047823 */ /* 0x000fe20000000005 */
[C---:B------:R-:W-:Y:S01]  /*02d0*/  @P0 FFMA R4, R6.reuse, R7, +INF ;  /* 0x7f80000006040423 */ /* 0x040fe20000000007 */
[----:B------:R-:W-:Y:S01]  /*02e0*/  FSETP.NEU.AND P0, PT, R6, RZ, PT ;  /* 0x000000ff0600720b */ /* 0x000fe20003f0d000 */
[----:B0-----:R-:W-:-:S03]  /*02f0*/  IMAD.WIDE R2, R0, 0x4, R2 ;  /* 0x0000000400027825 */ /* 0x001fc600078e0202 */
[----:B------:R-:W-:-:S05]  /*0300*/  FSEL R5, -R4, +INF , P0 ;  /* 0x7f80000004057808 */ /* 0x000fca0000000100 */
[----:B------:R-:W-:Y:S01]  /*0310*/  STG.E desc[UR4][R2.64], R5 ;  /* 0x0000000502007986 */ /* 0x000fe2000c101904 */
[----:B------:R-:W-:Y:S05]  /*0320*/  EXIT ;  /* 0x000000000000794d */ /* 0x000fea0003800000 */
.L_x_196:
        /* <DEDUP_REMOVED lines=13> */
.L_x_299:


//--------------------- .text._Z13softmaxKernelPfS_iib --------------------------
	.section	.text._Z13softmaxKernelPfS_iib,"ax",@progbits
	.align	128
        .global         _Z13softmaxKernelPfS_iib
        .type           _Z13softmaxKernelPfS_iib,@function
        .size           _Z13softmaxKernelPfS_iib,(.L_x_288 - _Z13softmaxKernelPfS_iib)
        .other          _Z13softmaxKernelPfS_iib,@"STO_CUDA_ENTRY STV_DEFAULT"
_Z13softmaxKernelPfS_iib:
.text._Z13softmaxKernelPfS_iib:
        /* <DEDUP_REMOVED lines=8> */
[----:B------:R-:W0:Y:S01]  /*0080*/  LDCU UR4, c[0x0][0x394] ;  /* 0x00007280ff0477ac */ /* 0x000e220008000800 */
[----:B------:R-:W1:Y:S01]  /*0090*/  LDC.64 R16, c[0x0][0x388] ;  /* 0x0000e200ff107b82 */ /* 0x000e620000000a00 */
[----:B------:R-:W-:Y:S01]  /*00a0*/  MOV R5, 0xff7fffff ;  /* 0xff7fffff00057802 */ /* 0x000fe20000000f00 */
[----:B------:R-:W2:Y:S01]  /*00b0*/  LDCU.64 UR8, c[0x0][0x358] ;  /* 0x00006b00ff0877ac */ /* 0x000ea20008000a00 */
[----:B0-----:R-:W-:Y:S02]  /*00c0*/  UISETP.GE.AND UP0, UPT, UR4, 0x1, UPT ;  /* 0x000000010400788c */ /* 0x001fe4000bf06270 */
[----:B------:R-:W-:-:S05]  /*00d0*/  IMAD R4, R4, UR4, RZ ;  /* 0x0000000404047c24 */ /* 0x000fca000f8e02ff */
[----:B------:R-:W-:Y:S01]  /*00e0*/  SHF.R.S32.HI R7, RZ, 0x1f, R4 ;  /* 0x0000001fff077819 */ /* 0x000fe20000011404 */
[----:B-1----:R-:W-:Y:S01]  /*00f0*/  IMAD.WIDE R16, R4, 0x4, R16 ;  /* 0x0000000404107825 */ /* 0x002fe200078e0210 */
[----:B--2---:R-:W-:Y:S06]  /*0100*/  BRA.U !UP0, `(.L_x_197) ;  /* 0x0000000508747547 */ /* 0x004fec000b800000 */
[----:B------:R-:W-:Y:S01]  /*0110*/  UISETP.GE.U32.AND UP1, UPT, UR4, 0x10, UPT ;  /* 0x000000100400788c */ /* 0x000fe2000bf26070 */
[----:B------:R-:W-:Y:S01]  /*0120*/  HFMA2 R9, -RZ, RZ, 0, 0 ;  /* 0x00000000ff097431 */ /* 0x000fe200000001ff */
[----:B------:R-:W-:Y:S01]  /*0130*/  ULOP3.LUT UR5, UR4, 0xf, URZ, 0xc0, !UPT ;  /* 0x0000000f04057892 */ /* 0x000fe2000f8ec0ff */
[----:B------:R-:W-:-:S03]  /*0140*/  MOV R5, 0xff7fffff ;  /* 0xff7fffff00057802 */ /* 0x000fc60000000f00 */
[----:B------:R-:W-:-:S03]  /*0150*/  UISETP.NE.AND UP0, UPT, UR5, URZ, UPT ;  /* 0x000000ff0500728c */ /* 0x000fc6000bf05270 */
[----:B------:R-:W-:Y:S08]  /*0160*/  BRA.U !UP1, `(.L_x_198) ;  /* 0x00000001099c7547 */ /* 0x000ff0000b800000 */
[----:B------:R-:W0:Y:S01]  /*0170*/  LDCU.64 UR6, c[0x0][0x388] ;  /* 0x00007100ff0677ac */ /* 0x000e220008000a00 */
[----:B------:R-:W-:Y:S01]  /*0180*/  MOV R5, 0xff7fffff ;  /* 0xff7fffff00057802 */ /* 0x000fe20000000f00 */
[----:B------:R-:W-:-:S06]  /*0190*/  ULOP3.LUT UR4, UR4, 0x7ffffff0, URZ, 0xc0, !UPT ;  /* 0x7ffffff004047892 */ /* 0x000fcc000f8ec0ff */
[----:B------:R-:W-:Y:S02]  /*01a0*/  MOV R9, UR4 ;  /* 0x0000000400097c02 */ /* 0x000fe40008000f00 */
[----:B0-----:R-:W-:Y:S01]  /*01b0*/  LEA R10, P0, R4, UR6, 0x2 ;  /* 0x00000006040a7c11 */ /* 0x001fe2000f8010ff */
[----:B------:R-:W-:-:S03]  /*01c0*/  UIADD3 UR6, UPT, UPT, -UR4, URZ, URZ ;  /* 0x000000ff04067290 */ /* 0x000fc6000fffe1ff */
[----:B------:R-:W-:Y:S02]  /*01d0*/  IADD3 R10, P1, PT, R10, 0x20, RZ ;  /* 0x000000200a0a7810 */ /* 0x000fe40007f3e0ff */
[----:B------:R-:W-:-:S04]  /*01e0*/  LEA.HI.X R3, R4, UR7, R7, 0x2, P0 ;  /* 0x0000000704037c11 */ /* 0x000fc800080f1407 */
[----:B------:R-:W-:-:S07]  /*01f0*/  IADD3.X R3, PT, PT, RZ, R3, RZ, P1, !PT ;  /* 0x00000003ff037210 */ /* 0x000fce0000ffe4ff */
.L_x_199:
[----:B------:R-:W-:-:S05]  /*0200*/  MOV R2, R10 ;  /* 0x0000000a00027202 */ /* 0x000fca0000000f00 */
[----:B------:R-:W2:Y:S04]  /*0210*/  LDG.E R8, desc[UR8][R2.64+-0x20] ;  /* 0xffffe00802087981 */ /* 0x000ea8000c1e1900 */
[----:B------:R-:W2:Y:S04]  /*0220*/  LDG.E R10, desc[UR8][R2.64+-0x1c] ;  /* 0xffffe408020a7981 */ /* 0x000ea8000c1e1900 */
[----:B------:R-:W3:Y:S04]  /*0230*/  LDG.E R15, desc[UR8][R2.64+-0x18] ;  /* 0xffffe808020f7981 */ /* 0x000ee8000c1e1900 */
[----:B------:R-:W3:Y:S04]  /*0240*/  LDG.E R12, desc[UR8][R2.64+-0x14] ;  /* 0xffffec08020c7981 */ /* 0x000ee8000c1e1900 */
[----:B------:R-:W4:Y:S04]  /*0250*/  LDG.E R19, desc[UR8][R2.64+-0x10] ;  /* 0xfffff00802137981 */ /* 0x000f28000c1e1900 */
[----:B------:R-:W4:Y:S04]  /*0260*/  LDG.E R14, desc[UR8][R2.64+-0xc] ;  /* 0xfffff408020e7981 */ /* 0x000f28000c1e1900 */
[----:B------:R-:W5:Y:S04]  /*0270*/  LDG.E R21, desc[UR8][R2.64+-0x8] ;  /* 0xfffff80802157981 */ /* 0x000f68000c1e1900 */
        /* <DEDUP_REMOVED lines=8> */
[----:B------:R0:W5:Y:S01]  /*0300*/  LDG.E R0, desc[UR8][R2.64+0x1c] ;  /* 0x00001c0802007981 */ /* 0x000162000c1e1900 */
[----:B------:R-:W-:-:S04]  /*0310*/  UIADD3 UR6, UPT, UPT, UR6, 0x10, URZ ;  /* 0x0000001006067890 */ /* 0x000fc8000fffe0ff */
[----:B------:R-:W-:Y:S01]  /*0320*/  UISETP.NE.AND UP1, UPT, UR6, URZ, UPT ;  /* 0x000000ff0600728c */ /* 0x000fe2000bf25270 */
[----:B--2---:R-:W-:Y:S02]  /*0330*/  FMNMX3 R8, R5, R8, R10, !PT ;  /* 0x0000000805087276 */ /* 0x004fe4000780000a */
[----:B------:R-:W-:-:S04]  /*0340*/  IADD3 R10, P0, PT, R2, 0x40, RZ ;  /* 0x00000040020a7810 */ /* 0x000fc80007f1e0ff */
[----:B0-----:R-:W-:Y:S02]  /*0350*/  IADD3.X R3, PT, PT, RZ, R3, RZ, P0, !PT ;  /* 0x00000003ff037210 */ /* 0x001fe400007fe4ff */
[----:B---3--:R-:W-:-:S04]  /*0360*/  FMNMX3 R8, R8, R15, R12, !PT ;  /* 0x0000000f08087276 */ /* 0x008fc8000780000c */
[----:B----4-:R-:W-:-:S04]  /*0370*/  FMNMX3 R8, R8, R19, R14, !PT ;  /* 0x0000001308087276 */ /* 0x010fc8000780000e */
[----:B-----5:R-:W-:-:S04]  /*0380*/  FMNMX3 R8, R8, R21, R18, !PT ;  /* 0x0000001508087276 */ /* 0x020fc80007800012 */
[----:B------:R-:W-:-:S04]  /*0390*/  FMNMX3 R8, R8, R23, R20, !PT ;  /* 0x0000001708087276 */ /* 0x000fc80007800014 */
[----:B------:R-:W-:-:S04]  /*03a0*/  FMNMX3 R8, R8, R25, R22, !PT ;  /* 0x0000001908087276 */ /* 0x000fc80007800016 */
[----:B------:R-:W-:-:S04]  /*03b0*/  FMNMX3 R6, R8, R13, R6, !PT ;  /* 0x0000000d08067276 */ /* 0x000fc80007800006 */
[----:B------:R-:W-:Y:S01]  /*03c0*/  FMNMX3 R5, R6, R11, R0, !PT ;  /* 0x0000000b06057276 */ /* 0x000fe20007800000 */
[----:B------:R-:W-:Y:S06]  /*03d0*/  BRA.U UP1, `(.L_x_199) ;  /* 0xfffffffd01887547 */ /* 0x000fec000b83ffff */
.L_x_198:
[----:B------:R-:W-:Y:S05]  /*03e0*/  BRA.U !UP0, `(.L_x_197) ;  /* 0x0000000108bc7547 */ /* 0x000fea000b800000 */
[----:B------:R-:W0:Y:S01]  /*03f0*/  LDCU UR4, c[0x0][0x394] ;  /* 0x00007280ff0477ac */ /* 0x000e220008000800 */
[----:B------:R-:W-:Y:S02]  /*0400*/  UISETP.GE.U32.AND UP0, UPT, UR5, 0x8, UPT ;  /* 0x000000080500788c */ /* 0x000fe4000bf06070 */
[----:B0-----:R-:W-:-:S04]  /*0410*/  ULOP3.LUT UR6, UR4, 0x7, URZ, 0xc0, !UPT ;  /* 0x0000000704067892 */ /* 0x001fc8000f8ec0ff */
[----:B------:R-:W-:-:S03]  /*0420*/  UISETP.NE.AND UP1, UPT, UR6, URZ, UPT ;  /* 0x000000ff0600728c */ /* 0x000fc6000bf25270 */
[----:B------:R-:W-:Y:S08]  /*0430*/  BRA.U !UP0, `(.L_x_200) ;  /* 0x0000000108387547 */ /* 0x000ff0000b800000 */
[----:B------:R-:W-:-:S05]  /*0440*/  IMAD.WIDE.U32 R2, R9, 0x4, R16 ;  /* 0x0000000409027825 */ /* 0x000fca00078e0010 */
[----:B------:R-:W2:Y:S04]  /*0450*/  LDG.E R0, desc[UR8][R2.64] ;  /* 0x0000000802007981 */ /* 0x000ea8000c1e1900 */
[----:B------:R-:W2:Y:S04]  /*0460*/  LDG.E R6, desc[UR8][R2.64+0x4] ;  /* 0x0000040802067981 */ /* 0x000ea8000c1e1900 */
[----:B------:R-:W3:Y:S04]  /*0470*/  LDG.E R11, desc[UR8][R2.64+0x8] ;  /* 0x00000808020b7981 */ /* 0x000ee8000c1e1900 */
[----:B------:R-:W3:Y:S04]  /*0480*/  LDG.E R8, desc[UR8][R2.64+0xc] ;  /* 0x00000c0802087981 */ /* 0x000ee8000c1e1900 */
[----:B------:R-:W4:Y:S04]  /*0490*/  LDG.E R13, desc[UR8][R2.64+0x10] ;  /* 0x00001008020d7981 */ /* 0x000f28000c1e1900 */
[----:B------:R-:W4:Y:S04]  /*04a0*/  LDG.E R10, desc[UR8][R2.64+0x14] ;  /* 0x00001408020a7981 */ /* 0x000f28000c1e1900 */
[----:B------:R-:W5:Y:S04]  /*04b0*/  LDG.E R15, desc[UR8][R2.64+0x18] ;  /* 0x00001808020f7981 */ /* 0x000f68000c1e1900 */
[----:B------:R-:W5:Y:S01]  /*04c0*/  LDG.E R12, desc[UR8][R2.64+0x1c] ;  /* 0x00001c08020c7981 */ /* 0x000f62000c1e1900 */
[----:B------:R-:W-:-:S02]  /*04d0*/  IADD3 R9, PT, PT, R9, 0x8, RZ ;  /* 0x0000000809097810 */ /* 0x000fc40007ffe0ff */
[----:B--2---:R-:W-:-:S04]  /*04e0*/  FMNMX3 R0, R5, R0, R6, !PT ;  /* 0x0000000005007276 */ /* 0x004fc80007800006 */
[----:B---3--:R-:W-:-:S04]  /*04f0*/  FMNMX3 R0, R0, R11, R8, !PT ;  /* 0x0000000b00007276 */ /* 0x008fc80007800008 */
[----:B----4-:R-:W-:-:S04]  /*0500*/  FMNMX3 R0, R0, R13, R10, !PT ;  /* 0x0000000d00007276 */ /* 0x010fc8000780000a */
[----:B-----5:R-:W-:-:S07]  /*0510*/  FMNMX3 R5, R0, R15, R12, !PT ;  /* 0x0000000f00057276 */ /* 0x020fce000780000c */
.L_x_200:
[----:B------:R-:W-:Y:S05]  /*0520*/  BRA.U !UP1, `(.L_x_197) ;  /* 0x00000001096c7547 */ /* 0x000fea000b800000 */
[----:B------:R-:W-:Y:S02]  /*0530*/  UISETP.GE.U32.AND UP0, UPT, UR6, 0x4, UPT ;  /* 0x000000040600788c */ /* 0x000fe4000bf06070 */
[----:B------:R-:W-:-:S04]  /*0540*/  ULOP3.LUT UR4, UR4, 0x3, URZ, 0xc0, !UPT ;  /* 0x0000000304047892 */ /* 0x000fc8000f8ec0ff */
[----:B------:R-:W-:-:S03]  /*0550*/  UISETP.NE.AND UP1, UPT, UR4, URZ, UPT ;  /* 0x000000ff0400728c */ /* 0x000fc6000bf25270 */
[----:B------:R-:W-:Y:S08]  /*0560*/  BRA.U !UP0, `(.L_x_201) ;  /* 0x0000000108207547 */ /* 0x000ff0000b800000 */
[----:B------:R-:W-:-:S05]  /*0570*/  IMAD.WIDE.U32 R2, R9, 0x4, R16 ;  /* 0x0000000409027825 */ /* 0x000fca00078e0010 */
[----:B------:R-:W2:Y:S04]  /*0580*/  LDG.E R0, desc[UR8][R2.64] ;  /* 0x0000000802007981 */ /* 0x000ea8000c1e1900 */
[----:B------:R-:W2:Y:S04]  /*0590*/  LDG.E R6, desc[UR8][R2.64+0x4] ;  /* 0x0000040802067981 */ /* 0x000ea8000c1e1900 */
[----:B------:R-:W3:Y:S04]  /*05a0*/  LDG.E R11, desc[UR8][R2.64+0x8] ;  /* 0x00000808020b7981 */ /* 0x000ee8000c1e1900 */
[----:B------:R-:W3:Y:S01]  /*05b0*/  LDG.E R8, desc[UR8][R2.64+0xc] ;  /* 0x00000c0802087981 */ /* 0x000ee2000c1e1900 */
[----:B------:R-:W-:-:S02]  /*05c0*/  IADD3 R9, PT, PT, R9, 0x4, RZ ;  /* 0x0000000409097810 */ /* 0x000fc40007ffe0ff */
[----:B--2---:R-:W-:-:S04]  /*05d0*/  FMNMX3 R0, R5, R0, R6, !PT ;  /* 0x0000000005007276 */ /* 0x004fc80007800006 */
[----:B---3--:R-:W-:-:S07]  /*05e0*/  FMNMX3 R5, R0, R11, R8, !PT ;  /* 0x0000000b00057276 */ /* 0x008fce0007800008 */
.L_x_201:
[----:B------:R-:W-:Y:S05]  /*05f0*/  BRA.U !UP1, `(.L_x_197) ;  /* 0x0000000109387547 */ /* 0x000fea000b800000 */
[----:B------:R-:W0:Y:S01]  /*0600*/  LDCU.64 UR6, c[0x0][0x388] ;  /* 0x00007100ff0677ac */ /* 0x000e220008000a00 */
[C---:B------:R-:W-:Y:S02]  /*0610*/  SHF.L.U64.HI R3, R4.reuse, 0x2, R7 ;  /* 0x0000000204037819 */ /* 0x040fe40000010207 */
[----:B------:R-:W-:Y:S01]  /*0620*/  SHF.L.U32 R2, R4, 0x2, RZ ;  /* 0x0000000204027819 */ /* 0x000fe200000006ff */
[----:B------:R-:W-:-:S04]  /*0630*/  UIADD3 UR4, UPT, UPT, -UR4, URZ, URZ ;  /* 0x000000ff04047290 */ /* 0x000fc8000fffe1ff */
[----:B------:R-:W-:-:S03]  /*0640*/  IMAD.WIDE.U32 R2, R9, 0x4, R2 ;  /* 0x0000000409027825 */ /* 0x000fc600078e0002 */
[----:B0-----:R-:W-:-:S04]  /*0650*/  IADD3 R2, P0, PT, R2, UR6, RZ ;  /* 0x0000000602027c10 */ /* 0x001fc8000ff1e0ff */
[----:B------:R-:W-:-:S09]  /*0660*/  IADD3.X R3, PT, PT, R3, UR7, RZ, P0, !PT ;  /* 0x0000000703037c10 */ /* 0x000fd200087fe4ff */
.L_x_202:
[----:B------:R0:W2:Y:S01]  /*0670*/  LDG.E R0, desc[UR8][R2.64] ;  /* 0x0000000802007981 */ /* 0x0000a2000c1e1900 */
[----:B------:R-:W-:-:S04]  /*0680*/  UIADD3 UR4, UPT, UPT, UR4, 0x1, URZ ;  /* 0x0000000104047890 */ /* 0x000fc8000fffe0ff */
[----:B------:R-:W-:Y:S01]  /*0690*/  UISETP.NE.AND UP0, UPT, UR4, URZ, UPT ;  /* 0x000000ff0400728c */ /* 0x000fe2000bf05270 */
[----:B0-----:R-:W-:-:S04]  /*06a0*/  IADD3 R2, P0, PT, R2, 0x4, RZ ;  /* 0x0000000402027810 */ /* 0x001fc80007f1e0ff */
[----:B------:R-:W-:Y:S02]  /*06b0*/  IADD3.X R3, PT, PT, RZ, R3, RZ, P0, !PT ;  /* 0x00000003ff037210 */ /* 0x000fe400007fe4ff */
[----:B--2---:R-:W-:Y:S02]  /*06c0*/  FMNMX R5, R0, R5, !PT ;  /* 0x0000000500057209 */ /* 0x004fe40007800000 */
[----:B------:R-:W-:Y:S05]  /*06d0*/  BRA.U UP0, `(.L_x_202) ;  /* 0xfffffffd00e47547 */ /* 0x000fea000b83ffff */
.L_x_197:
[----:B------:R-:W0:Y:S01]  /*06e0*/  LDCU UR4, c[0x0][0x394] ;  /* 0x00007280ff0477ac */ /* 0x000e220008000800 */
[----:B------:R-:W-:Y:S01]  /*06f0*/  HFMA2 R6, -RZ, RZ, 0, 0 ;  /* 0x00000000ff067431 */ /* 0x000fe200000001ff */
[----:B0-----:R-:W-:-:S09]  /*0700*/  UISETP.GE.AND UP0, UPT, UR4, 0x1, UPT ;  /* 0x000000010400788c */ /* 0x001fd2000bf06270 */
[----:B------:R-:W-:Y:S05]  /*0710*/  BRA.U !UP0, `(.L_x_203) ;  /* 0x0000000d080c7547 */ /* 0x000fea000b800000 */
[----:B------:R-:W-:Y:S01]  /*0720*/  UISETP.GE.U32.AND UP1, UPT, UR4, 0x8, UPT ;  /* 0x000000080400788c */ /* 0x000fe2000bf26070 */
[----:B------:R-:W-:Y:S01]  /*0730*/  MOV R6, RZ ;  /* 0x000000ff00067202 */ /* 0x000fe20000000f00 */
[----:B------:R-:W-:Y:S01]  /*0740*/  ULOP3.LUT UR6, UR4, 0x7, URZ, 0xc0, !UPT ;  /* 0x0000000704067892 */ /* 0x000fe2000f8ec0ff */
[----:B------:R-:W-:-:S03]  /*0750*/  MOV R9, RZ ;  /* 0x000000ff00097202 */ /* 0x000fc60000000f00 */
[----:B------:R-:W-:-:S03]  /*0760*/  UISETP.NE.AND UP0, UPT, UR6, URZ, UPT ;  /* 0x000000ff0600728c */ /* 0x000fc6000bf05270 */
[----:B------:R-:W-:Y:S08]  /*0770*/  BRA.U !UP1, `(.L_x_204) ;  /* 0x0000000509807547 */ /* 0x000ff0000b800000 */
[----:B------:R-:W0:Y:S01]  /*0780*/  LDCU.64 UR10, c[0x0][0x388] ;  /* 0x00007100ff0a77ac */ /* 0x000e220008000a00 */
[----:B------:R-:W-:Y:S01]  /*0790*/  MOV R6, RZ ;  /* 0x000000ff00067202 */ /* 0x000fe20000000f00 */
[----:B------:R-:W-:-:S04]  /*07a0*/  ULOP3.LUT UR4, UR4, 0x7ffffff8, URZ, 0xc0, !UPT ;  /* 0x7ffffff804047892 */ /* 0x000fc8000f8ec0ff */
[----:B------:R-:W-:Y:S02]  /*07b0*/  UIADD3 UR5, UPT, UPT, -UR4, URZ, URZ ;  /* 0x000000ff04057290 */ /* 0x000fe4000fffe1ff */
[----:B------:R-:W-:Y:S02]  /*07c0*/  MOV R9, UR4 ;  /* 0x0000000400097c02 */ /* 0x000fe40008000f00 */
[----:B0-----:R-:W-:-:S04]  /*07d0*/  LEA R2, P1, R4, UR10, 0x2 ;  /* 0x0000000a04027c11 */ /* 0x001fc8000f8210ff */
[----:B------:R-:W-:Y:S02]  /*07e0*/  IADD3 R2, P0, PT, R2, 0x10, RZ ;  /* 0x0000001002027810 */ /* 0x000fe40007f1e0ff */
[----:B------:R-:W-:-:S04]  /*07f0*/  LEA.HI.X R3, R4, UR11, R7, 0x2, P1 ;  /* 0x0000000b04037c11 */ /* 0x000fc800088f1407 */
[----:B------:R-:W-:-:S07]  /*0800*/  IADD3.X R3, PT, PT, RZ, R3, RZ, P0, !PT ;  /* 0x00000003ff037210 */ /* 0x000fce00007fe4ff */
.L_x_205:
[----:B------:R-:W2:Y:S04]  /*0810*/  LDG.E R8, desc[UR8][R2.64+-0x10] ;  /* 0xfffff00802087981 */ /* 0x000ea8000c1e1900 */
[----:B------:R-:W3:Y:S04]  /*0820*/  LDG.E R24, desc[UR8][R2.64+-0xc] ;  /* 0xfffff40802187981 */ /* 0x000ee8000c1e1900 */
[----:B------:R-:W4:Y:S04]  /*0830*/  LDG.E R26, desc[UR8][R2.64+-0x8] ;  /* 0xfffff808021a7981 */ /* 0x000f28000c1e1900 */
[----:B------:R-:W5:Y:S04]  /*0840*/  LDG.E R12, desc[UR8][R2.64+-0x4] ;  /* 0xfffffc08020c7981 */ /* 0x000f68000c1e1900 */
[----:B------:R-:W5:Y:S04]  /*0850*/  LDG.E R14, desc[UR8][R2.64] ;  /* 0x00000008020e7981 */ /* 0x000f68000c1e1900 */
[----:B------:R-:W5:Y:S04]  /*0860*/  LDG.E R20, desc[UR8][R2.64+0x4] ;  /* 0x0000040802147981 */ /* 0x000f68000c1e1900 */
[----:B------:R-:W5:Y:S04]  /*0870*/  LDG.E R18, desc[UR8][R2.64+0x8] ;  /* 0x0000080802127981 */ /* 0x000f68000c1e1900 */
[----:B------:R0:W5:Y:S01]  /*0880*/  LDG.E R0, desc[UR8][R2.64+0xc] ;  /* 0x00000c0802007981 */ /* 0x000162000c1e1900 */
[----:B------:R-:W-:Y:S01]  /*0890*/  HFMA2 R10, -RZ, RZ, 0.96630859375, -0.0022525787353515625 ;  /* 0x3bbb989dff0a7431 */ /* 0x000fe200000001ff */
[----:B------:R-:W-:-:S04]  /*08a0*/  UIADD3 UR5, UPT, UPT, UR5, 0x8, URZ ;  /* 0x0000000805057890 */ /* 0x000fc8000fffe0ff */
[----:B------:R-:W-:Y:S01]  /*08b0*/  UISETP.NE.AND UP1, UPT, UR5, URZ, UPT ;  /* 0x000000ff0500728c */ /* 0x000fe2000bf25270 */
[----:B0-----:R-:W-:-:S04]  /*08c0*/  IADD3 R2, P0, PT, R2, 0x20, RZ ;  /* 0x0000002002027810 */ /* 0x001fc80007f1e0ff */
[----:B------:R-:W-:Y:S01]  /*08d0*/  IADD3.X R3, PT, PT, RZ, R3, RZ, P0, !PT ;  /* 0x00000003ff037210 */ /* 0x000fe200007fe4ff */
[----:B--2---:R-:W-:Y:S01]  /*08e0*/  FADD R11, R8, -R5 ;  /* 0x80000005080b7221 */ /* 0x004fe20000000000 */
[----:B------:R-:W-:-:S03]  /*08f0*/  MOV R8, 0x437c0000 ;  /* 0x437c000000087802 */ /* 0x000fc60000000f00 */
[----:B------:R-:W-:Y:S01]  /*0900*/  FFMA.SAT R13, R11, R10, 0.5 ;  /* 0x3f0000000b0d7423 */ /* 0x000fe2000000200a */
[----:B---3--:R-:W-:-:S03]  /*0910*/  FADD R15, R24, -R5 ;  /* 0x80000005180f7221 */ /* 0x008fc60000000000 */
[----:B------:R-:W-:Y:S01]  /*0920*/  FFMA.RM R13, R13, R8, 12582913 ;  /* 0x4b4000010d0d7423 */ /* 0x000fe20000004008 */
[----:B----4-:R-:W-:-:S03]  /*0930*/  FADD R23, R26, -R5 ;  /* 0x800000051a177221 */ /* 0x010fc60000000000 */
[----:B------:R-:W-:Y:S01]  /*0940*/  FADD R22, R13, -12583039 ;  /* 0xcb40007f0d167421 */ /* 0x000fe20000000000 */
[----:B------:R-:W-:Y:S01]  /*0950*/  FFMA.SAT R21, R23, R10, 0.5 ;  /* 0x3f00000017157423 */ /* 0x000fe2000000200a */
[----:B------:R-:W-:Y:S01]  /*0960*/  SHF.L.U32 R13, R13, 0x17, RZ ;  /* 0x000000170d0d7819 */ /* 0x000fe200000006ff */
[--C-:B-----5:R-:W-:Y:S01]  /*0970*/  FADD R19, R12, -R5.reuse ;  /* 0x800000050c137221 */ /* 0x120fe20000000000 */
[----:B------:R-:W-:Y:S01]  /*0980*/  FFMA R22, R11, 1.4426950216293334961, -R22 ;  /* 0x3fb8aa3b0b167823 */ /* 0x000fe20000000816 */
[----:B------:R-:W-:Y:S01]  /*0990*/  FFMA.RM R12, R21, R8, 12582913 ;  /* 0x4b400001150c7423 */ /* 0x000fe20000004008 */
[----:B------:R-:W-:Y:S02]  /*09a0*/  FADD R21, R14, -R5 ;  /* 0x800000050e157221 */ /* 0x000fe40000000000 */
[----:B------:R-:W-:Y:S01]  /*09b0*/  FFMA R22, R11, 1.925963033500011079e-08, R22 ;  /* 0x32a570600b167823 */ /* 0x000fe20000000016 */
[-C--:B------:R-:W-:Y:S01]  /*09c0*/  FFMA.SAT R11, R15, R10.reuse, 0.5 ;  /* 0x3f0000000f0b7423 */ /* 0x080fe2000000200a */
[----:B------:R-:W-:-:S03]  /*09d0*/  FFMA.SAT R25, R21, R10, 0.5 ;  /* 0x3f00000015197423 */ /* 0x000fc6000000200a */
[-C--:B------:R-:W-:Y:S01]  /*09e0*/  FFMA.RM R11, R11, R8.reuse, 12582913 ;  /* 0x4b4000010b0b7423 */ /* 0x080fe20000004008 */
[----:B------:R-:W0:Y:S01]  /*09f0*/  MUFU.EX2 R22, R22 ;  /* 0x0000001600167308 */ /* 0x000e220000000800 */
[----:B------:R-:W-:Y:S02]  /*0a00*/  FFMA.RM R14, R25, R8, 12582913 ;  /* 0x4b400001190e7423 */ /* 0x000fe40000004008 */
[C---:B------:R-:W-:Y:S01]  /*0a10*/  FADD R24, R11.reuse, -12583039 ;  /* 0xcb40007f0b187421 */ /* 0x040fe20000000000 */
[----:B------:R-:W-:-:S03]  /*0a20*/  SHF.L.U32 R11, R11, 0x17, RZ ;  /* 0x000000170b0b7819 */ /* 0x000fc600000006ff */
[----:B------:R-:W-:-:S04]  /*0a30*/  FFMA R24, R15, 1.4426950216293334961, -R24 ;  /* 0x3fb8aa3b0f187823 */ /* 0x000fc80000000818 */
[----:B------:R-:W-:Y:S01]  /*0a40*/  FFMA R15, R15, 1.925963033500011079e-08, R24 ;  /* 0x32a570600f0f7823 */ /* 0x000fe20000000018 */
[----:B0-----:R-:W-:Y:S01]  /*0a50*/  FFMA R6, R13, R22, R6 ;  /* 0x000000160d067223 */ /* 0x001fe20000000006 */
[----:B------:R-:W-:Y:S01]  /*0a60*/  FFMA.SAT R13, R19, R10, 0.5 ;  /* 0x3f000000130d7423 */ /* 0x000fe2000000200a */
[----:B------:R-:W-:-:S03]  /*0a70*/  FADD R22, R12, -12583039 ;  /* 0xcb40007f0c167421 */ /* 0x000fc60000000000 */
[----:B------:R-:W0:Y:S01]  /*0a80*/  MUFU.EX2 R15, R15 ;  /* 0x0000000f000f7308 */ /* 0x000e220000000800 */
[----:B------:R-:W-:Y:S01]  /*0a90*/  SHF.L.U32 R12, R12, 0x17, RZ ;  /* 0x000000170c0c7819 */ /* 0x000fe200000006ff */
[----:B------:R-:W-:Y:S01]  /*0aa0*/  FFMA.RM R13, R13, R8, 12582913 ;  /* 0x4b4000010d0d7423 */ /* 0x000fe20000004008 */
[----:B------:R-:W-:-:S03]  /*0ab0*/  FFMA R22, R23, 1.4426950216293334961, -R22 ;  /* 0x3fb8aa3b17167823 */ /* 0x000fc60000000816 */
[----:B------:R-:W-:Y:S01]  /*0ac0*/  FADD R26, R13, -12583039 ;  /* 0xcb40007f0d1a7421 */ /* 0x000fe20000000000 */
[----:B------:R-:W-:Y:S01]  /*0ad0*/  FFMA R24, R23, 1.925963033500011079e-08, R22 ;  /* 0x32a5706017187823 */ /* 0x000fe20000000016 */
[--C-:B------:R-:W-:Y:S01]  /*0ae0*/  FADD R23, R20, -R5.reuse ;  /* 0x8000000514177221 */ /* 0x100fe20000000000 */
[C---:B------:R-:W-:Y:S01]  /*0af0*/  FADD R20, R14.reuse, -12583039 ;  /* 0xcb40007f0e147421 */ /* 0x040fe20000000000 */
[----:B------:R-:W-:Y:S01]  /*0b00*/  FFMA R26, R19, 1.4426950216293334961, -R26 ;  /* 0x3fb8aa3b131a7823 */ /* 0x000fe2000000081a */
[----:B------:R-:W-:Y:S01]  /*0b10*/  SHF.L.U32 R14, R14, 0x17, RZ ;  /* 0x000000170e0e7819 */ /* 0x000fe200000006ff */
[----:B------:R-:W-:Y:S01]  /*0b20*/  FFMA.SAT R27, R23, R10, 0.5 ;  /* 0x3f000000171b7423 */ /* 0x000fe2000000200a */
[----:B------:R-:W-:Y:S01]  /*0b30*/  FFMA R22, R21, 1.4426950216293334961, -R20 ;  /* 0x3fb8aa3b15167823 */ /* 0x000fe20000000814 */
[----:B------:R-:W-:Y:S01]  /*0b40*/  FFMA R25, R19, 1.925963033500011079e-08, R26 ;  /* 0x32a5706013197823 */ /* 0x000fe2000000001a */
[----:B------:R-:W1:Y:S01]  /*0b50*/  MUFU.EX2 R20, R24 ;  /* 0x0000001800147308 */ /* 0x000e620000000800 */
[----:B------:R-:W-:Y:S01]  /*0b60*/  FFMA.RM R19, R27, R8, 12582913 ;  /* 0x4b4000011b137423 */ /* 0x000fe20000004008 */
[----:B------:R-:W-:Y:S01]  /*0b70*/  FFMA R22, R21, 1.925963033500011079e-08, R22 ;  /* 0x32a5706015167823 */ /* 0x000fe20000000016 */
[----:B------:R-:W-:Y:S01]  /*0b80*/  FADD R21, R18, -R5 ;  /* 0x8000000512157221 */ /* 0x000fe20000000000 */
[----:B0-----:R-:W-:Y:S01]  /*0b90*/  FFMA R11, R11, R15, R6 ;  /* 0x0000000f0b0b7223 */ /* 0x001fe20000000006 */
[----:B------:R-:W-:-:S02]  /*0ba0*/  FADD R26, R19, -12583039 ;  /* 0xcb40007f131a7421 */ /* 0x000fc40000000000 */
[----:B------:R-:W-:Y:S01]  /*0bb0*/  FFMA.SAT R27, R21, R10, 0.5 ;  /* 0x3f000000151b7423 */ /* 0x000fe2000000200a */
[----:B------:R-:W0:Y:S01]  /*0bc0*/  MUFU.EX2 R18, R25 ;  /* 0x0000001900127308 */ /* 0x000e220000000800 */
[----:B------:R-:W-:-:S04]  /*0bd0*/  FFMA R26, R23, 1.4426950216293334961, -R26 ;  /* 0x3fb8aa3b171a7823 */ /* 0x000fc8000000081a */
[----:B------:R-:W-:Y:S01]  /*0be0*/  FFMA R26, R23, 1.925963033500011079e-08, R26 ;  /* 0x32a57060171a7823 */ /* 0x000fe2000000001a */
[----:B------:R-:W-:Y:S01]  /*0bf0*/  FADD R23, R0, -R5 ;  /* 0x8000000500177221 */ /* 0x000fe20000000000 */
[----:B------:R-:W-:Y:S01]  /*0c00*/  FFMA.RM R0, R27, R8, 12582913 ;  /* 0x4b4000011b007423 */ /* 0x000fe20000004008 */
[----:B------:R-:W2:Y:S01]  /*0c10*/  MUFU.EX2 R22, R22 ;  /* 0x0000001600167308 */ /* 0x000ea20000000800 */
[----:B-1----:R-:W-:Y:S01]  /*0c20*/  FFMA R11, R12, R20, R11 ;  /* 0x000000140c0b7223 */ /* 0x002fe2000000000b */
[----:B------:R-:W-:Y:S01]  /*0c30*/  FFMA.SAT R27, R23, R10, 0.5 ;  /* 0x3f000000171b7423 */ /* 0x000fe2000000200a */
[C---:B------:R-:W-:Y:S01]  /*0c40*/  FADD R10, R0.reuse, -12583039 ;  /* 0xcb40007f000a7421 */ /* 0x040fe20000000000 */
[----:B------:R-:W-:Y:S02]  /*0c50*/  SHF.L.U32 R12, R19, 0x17, RZ ;  /* 0x00000017130c7819 */ /* 0x000fe400000006ff */
[----:B------:R-:W-:Y:S01]  /*0c60*/  FFMA.RM R8, R27, R8, 12582913 ;  /* 0x4b4000011b087423 */ /* 0x000fe20000004008 */
[C---:B------:R-:W-:Y:S01]  /*0c70*/  FFMA R24, R21.reuse, 1.4426950216293334961, -R10 ;  /* 0x3fb8aa3b15187823 */ /* 0x040fe2000000080a */
[----:B------:R-:W-:Y:S01]  /*0c80*/  SHF.L.U32 R0, R0, 0x17, RZ ;  /* 0x0000001700007819 */ /* 0x000fe200000006ff */
[----:B------:R-:W1:Y:S02]  /*0c90*/  MUFU.EX2 R10, R26 ;  /* 0x0000001a000a7308 */ /* 0x000e640000000800 */
[----:B------:R-:W-:Y:S01]  /*0ca0*/  FFMA R21, R21, 1.925963033500011079e-08, R24 ;  /* 0x32a5706015157823 */ /* 0x000fe20000000018 */
[----:B------:R-:W-:-:S04]  /*0cb0*/  FADD R24, R8, -12583039 ;  /* 0xcb40007f08187421 */ /* 0x000fc80000000000 */
[----:B------:R-:W-:Y:S01]  /*0cc0*/  FFMA R28, R23, 1.4426950216293334961, -R24 ;  /* 0x3fb8aa3b171c7823 */ /* 0x000fe20000000818 */
[----:B------:R-:W3:Y:S01]  /*0cd0*/  MUFU.EX2 R6, R21 ;  /* 0x0000001500067308 */ /* 0x000ee20000000800 */
[----:B------:R-:W-:Y:S02]  /*0ce0*/  SHF.L.U32 R24, R13, 0x17, RZ ;  /* 0x000000170d187819 */ /* 0x000fe400000006ff */
[----:B------:R-:W-:-:S03]  /*0cf0*/  FFMA R28, R23, 1.925963033500011079e-08, R28 ;  /* 0x32a57060171c7823 */ /* 0x000fc6000000001c */
[----:B0-----:R-:W-:-:S03]  /*0d00*/  FFMA R11, R24, R18, R11 ;  /* 0x00000012180b7223 */ /* 0x001fc6000000000b */
[----:B------:R-:W0:Y:S01]  /*0d10*/  MUFU.EX2 R28, R28 ;  /* 0x0000001c001c7308 */ /* 0x000e220000000800 */
[----:B--2---:R-:W-:-:S04]  /*0d20*/  FFMA R11, R14, R22, R11 ;  /* 0x000000160e0b7223 */ /* 0x004fc8000000000b */
[----:B-1----:R-:W-:-:S04]  /*0d30*/  FFMA R11, R12, R10, R11 ;  /* 0x0000000a0c0b7223 */ /* 0x002fc8000000000b */
[----:B---3--:R-:W-:Y:S01]  /*0d40*/  FFMA R6, R0, R6, R11 ;  /* 0x0000000600067223 */ /* 0x008fe2000000000b */
[----:B------:R-:W-:-:S05]  /*0d50*/  SHF.L.U32 R11, R8, 0x17, RZ ;  /* 0x00000017080b7819 */ /* 0x000fca00000006ff */
[----:B0-----:R-:W-:Y:S01]  /*0d60*/  FFMA R6, R11, R28, R6 ;  /* 0x0000001c0b067223 */ /* 0x001fe20000000006 */
[----:B------:R-:W-:Y:S06]  /*0d70*/  BRA.U UP1, `(.L_x_205) ;  /* 0xfffffff901a47547 */ /* 0x000fec000b83ffff */
.L_x_204:
        /* <DEDUP_REMOVED lines=8> */
[----:B------:R-:W3:Y:S04]  /*0e00*/  LDG.E R2, desc[UR8][R10.64+0x4] ;  /* 0x000004080a027981 */ /* 0x000ee8000c1e1900 */
[----:B------:R-:W4:Y:S04]  /*0e10*/  LDG.E R8, desc[UR8][R10.64+0x8] ;  /* 0x000008080a087981 */ /* 0x000f28000c1e1900 */
[----:B------:R0:W5:Y:S01]  /*0e20*/  LDG.E R18, desc[UR8][R10.64+0xc] ;  /* 0x00000c080a127981 */ /* 0x000162000c1e1900 */
[----:B------:R-:W-:Y:S01]  /*0e30*/  HFMA2 R19, -RZ, RZ, 0.96630859375, -0.0022525787353515625 ;  /* 0x3bbb989dff137431 */ /* 0x000fe200000001ff */
[----:B------:R-:W-:-:S02]  /*0e40*/  MOV R3, 0x437c0000 ;  /* 0x437c000000037802 */ /* 0x000fc40000000f00 */
[----:B------:R-:W-:Y:S01]  /*0e50*/  IADD3 R9, PT, PT, R9, 0x4, RZ ;  /* 0x0000000409097810 */ /* 0x000fe20007ffe0ff */
[----:B--2---:R-:W-:-:S04]  /*0e60*/  FADD R12, R0, -R5 ;  /* 0x80000005000c7221 */ /* 0x004fc80000000000 */
[----:B------:R-:W-:Y:S01]  /*0e70*/  FFMA.SAT R0, R12, R19, 0.5 ;  /* 0x3f0000000c007423 */ /* 0x000fe20000002013 */
[----:B---3--:R-:W-:-:S03]  /*0e80*/  FADD R14, R2, -R5 ;  /* 0x80000005020e7221 */ /* 0x008fc60000000000 */
[----:B------:R-:W-:Y:S01]  /*0e90*/  FFMA.RM R0, R0, R3, 12582913 ;  /* 0x4b40000100007423 */ /* 0x000fe20000004003 */
[----:B------:R-:W-:Y:S01]  /*0ea0*/  FFMA.SAT R2, R14, R19, 0.5 ;  /* 0x3f0000000e027423 */ /* 0x000fe20000002013 */
[----:B----4-:R-:W-:Y:S02]  /*0eb0*/  FADD R8, R8, -R5 ;  /* 0x8000000508087221 */ /* 0x010fe40000000000 */
[----:B------:R-:W-:Y:S01]  /*0ec0*/  FADD R13, R0, -12583039 ;  /* 0xcb40007f000d7421 */ /* 0x000fe20000000000 */
[----:B------:R-:W-:Y:S01]  /*0ed0*/  FFMA.RM R2, R2, R3, 12582913 ;  /* 0x4b40000102027423 */ /* 0x000fe20000004003 */
[----:B0-----:R-:W-:Y:S02]  /*0ee0*/  FFMA.SAT R10, R8, R19, 0.5 ;  /* 0x3f000000080a7423 */ /* 0x001fe40000002013 */
[----:B------:R-:W-:Y:S01]  /*0ef0*/  FFMA R13, R12, 1.4426950216293334961, -R13 ;  /* 0x3fb8aa3b0c0d7823 */ /* 0x000fe2000000080d */
[----:B------:R-:W-:Y:S01]  /*0f00*/  FADD R15, R2, -12583039 ;  /* 0xcb40007f020f7421 */ /* 0x000fe20000000000 */
[----:B------:R-:W-:Y:S01]  /*0f10*/  FFMA.RM R10, R10, R3, 12582913 ;  /* 0x4b4000010a0a7423 */ /* 0x000fe20000004003 */
[----:B------:R-:W-:Y:S01]  /*0f20*/  SHF.L.U32 R2, R2, 0x17, RZ ;  /* 0x0000001702027819 */ /* 0x000fe200000006ff */
[----:B------:R-:W-:Y:S01]  /*0f30*/  FFMA R11, R12, 1.925963033500011079e-08, R13 ;  /* 0x32a570600c0b7823 */ /* 0x000fe2000000000d */
[----:B-----5:R-:W-:Y:S01]  /*0f40*/  FADD R12, R18, -R5 ;  /* 0x80000005120c7221 */ /* 0x020fe20000000000 */
[----:B------:R-:W-:Y:S01]  /*0f50*/  FFMA R15, R14, 1.4426950216293334961, -R15 ;  /* 0x3fb8aa3b0e0f7823 */ /* 0x000fe2000000080f */
[----:B------:R-:W-:-:S02]  /*0f60*/  FADD R13, R10, -12583039 ;  /* 0xcb40007f0a0d7421 */ /* 0x000fc40000000000 */
[----:B------:R-:W-:Y:S01]  /*0f70*/  FFMA.SAT R18, R12, R19, 0.5 ;  /* 0x3f0000000c127423 */ /* 0x000fe20000002013 */
[----:B------:R-:W-:Y:S01]  /*0f80*/  FFMA R15, R14, 1.925963033500011079e-08, R15 ;  /* 0x32a570600e0f7823 */ /* 0x000fe2000000000f */
[----:B------:R-:W-:Y:S01]  /*0f90*/  FFMA R13, R8, 1.4426950216293334961, -R13 ;  /* 0x3fb8aa3b080d7823 */ /* 0x000fe2000000080d */
[----:B------:R-:W0:Y:S01]  /*0fa0*/  MUFU.EX2 R11, R11 ;  /* 0x0000000b000b7308 */ /* 0x000e220000000800 */
[----:B------:R-:W-:Y:S02]  /*0fb0*/  FFMA.RM R18, R18, R3, 12582913 ;  /* 0x4b40000112127423 */ /* 0x000fe40000004003 */
[----:B------:R-:W-:Y:S02]  /*0fc0*/  FFMA R13, R8, 1.925963033500011079e-08, R13 ;  /* 0x32a57060080d7823 */ /* 0x000fe4000000000d */
[----:B------:R-:W-:-:S03]  /*0fd0*/  FADD R3, R18, -12583039 ;  /* 0xcb40007f12037421 */ /* 0x000fc60000000000 */
[----:B------:R-:W1:Y:S01]  /*0fe0*/  MUFU.EX2 R15, R15 ;  /* 0x0000000f000f7308 */ /* 0x000e620000000800 */
[----:B------:R-:W-:-:S04]  /*0ff0*/  FFMA R3, R12, 1.4426950216293334961, -R3 ;  /* 0x3fb8aa3b0c037823 */ /* 0x000fc80000000803 */
[----:B------:R-:W-:Y:S01]  /*1000*/  FFMA R12, R12, 1.925963033500011079e-08, R3 ;  /* 0x32a570600c0c7823 */ /* 0x000fe20000000003 */
[----:B------:R-:W-:Y:S02]  /*1010*/  SHF.L.U32 R3, R0, 0x17, RZ ;  /* 0x0000001700037819 */ /* 0x000fe400000006ff */
[----:B------:R-:W2:Y:S03]  /*1020*/  MUFU.EX2 R13, R13 ;  /* 0x0000000d000d7308 */ /* 0x000ea60000000800 */
[----:B0-----:R-:W-:Y:S01]  /*1030*/  FFMA R3, R3, R11, R6 ;  /* 0x0000000b03037223 */ /* 0x001fe20000000006 */
[----:B------:R-:W-:-:S04]  /*1040*/  SHF.L.U32 R11, R10, 0x17, RZ ;  /* 0x000000170a0b7819 */ /* 0x000fc800000006ff */
[----:B------:R-:W0:Y:S01]  /*1050*/  MUFU.EX2 R12, R12 ;  /* 0x0000000c000c7308 */ /* 0x000e220000000800 */
[----:B-1----:R-:W-:Y:S01]  /*1060*/  FFMA R2, R2, R15, R3 ;  /* 0x0000000f02027223 */ /* 0x002fe20000000003 */
[----:B------:R-:W-:-:S03]  /*1070*/  SHF.L.U32 R3, R18, 0x17, RZ ;  /* 0x0000001712037819 */ /* 0x000fc600000006ff */
[----:B--2---:R-:W-:-:S04]  /*1080*/  FFMA R2, R11, R13, R2 ;  /* 0x0000000d0b027223 */ /* 0x004fc80000000002 */
[----:B0-----:R-:W-:-:S07]  /*1090*/  FFMA R6, R3, R12, R2 ;  /* 0x0000000c03067223 */ /* 0x001fce0000000002 */
.L_x_206:
[----:B------:R-:W-:Y:S05]  /*10a0*/  BRA.U !UP1, `(.L_x_203) ;  /* 0x0000000109a87547 */ /* 0x000fea000b800000 */
[----:B------:R-:W-:Y:S02]  /*10b0*/  UISETP.NE.AND UP0, UPT, UR5, 0x1, UPT ;  /* 0x000000010500788c */ /* 0x000fe4000bf05270 */
[----:B------:R-:W-:-:S04]  /*10c0*/  ULOP3.LUT UR4, UR4, 0x1, URZ, 0xc0, !UPT ;  /* 0x0000000104047892 */ /* 0x000fc8000f8ec0ff */
[----:B------:R-:W-:-:S03]  /*10d0*/  UISETP.NE.U32.AND UP1, UPT, UR4, 0x1, UPT ;  /* 0x000000010400788c */ /* 0x000fc6000bf25070 */
[----:B------:R-:W-:Y:S08]  /*10e0*/  BRA.U !UP0, `(.L_x_207) ;  /* 0x0000000108607547 */ /* 0x000ff0000b800000 */
[----:B------:R-:W-:-:S05]  /*10f0*/  IMAD.WIDE.U32 R2, R9, 0x4, R16 ;  /* 0x0000000409027825 */ /* 0x000fca00078e0010 */
[----:B------:R-:W2:Y:S04]  /*1100*/  LDG.E R0, desc[UR8][R2.64] ;  /* 0x0000000802007981 */ /* 0x000ea8000c1e1900 */
[----:B------:R-:W3:Y:S01]  /*1110*/  LDG.E R10, desc[UR8][R2.64+0x4] ;  /* 0x00000408020a7981 */ /* 0x000ee2000c1e1900 */
[----:B------:R-:W-:Y:S01]  /*1120*/  HFMA2 R11, -RZ, RZ, 0.96630859375, -0.0022525787353515625 ;  /* 0x3bbb989dff0b7431 */ /* 0x000fe200000001ff */
[----:B------:R-:W-:Y:S02]  /*1130*/  MOV R13, 0x437c0000 ;  /* 0x437c0000000d7802 */ /* 0x000fe40000000f00 */
[----:B------:R-:W-:Y:S01]  /*1140*/  IADD3 R9, PT, PT, R9, 0x2, RZ ;  /* 0x0000000209097810 */ /* 0x000fe20007ffe0ff */
[----:B--2---:R-:W-:-:S04]  /*1150*/  FADD R0, R0, -R5 ;  /* 0x8000000500007221 */ /* 0x004fc80000000000 */
[----:B------:R-:W-:Y:S01]  /*1160*/  FFMA.SAT R8, R0, R11, 0.5 ;  /* 0x3f00000000087423 */ /* 0x000fe2000000200b */
[----:B---3--:R-:W-:-:S03]  /*1170*/  FADD R10, R10, -R5 ;  /* 0x800000050a0a7221 */ /* 0x008fc60000000000 */
[----:B------:R-:W-:Y:S01]  /*1180*/  FFMA.RM R8, R8, R13, 12582913 ;  /* 0x4b40000108087423 */ /* 0x000fe2000000400d */
[----:B------:R-:W-:-:S03]  /*1190*/  FFMA.SAT R12, R10, R11, 0.5 ;  /* 0x3f0000000a0c7423 */ /* 0x000fc6000000200b */
[----:B------:R-:W-:Y:S01]  /*11a0*/  FADD R11, R8, -12583039 ;  /* 0xcb40007f080b7421 */ /* 0x000fe20000000000 */
[----:B------:R-:W-:-:S03]  /*11b0*/  FFMA.RM R12, R12, R13, 12582913 ;  /* 0x4b4000010c0c7423 */ /* 0x000fc6000000400d */
[----:B------:R-:W-:Y:S01]  /*11c0*/  FFMA R11, R0, 1.4426950216293334961, -R11 ;  /* 0x3fb8aa3b000b7823 */ /* 0x000fe2000000080b */
[C---:B------:R-:W-:Y:S01]  /*11d0*/  FADD R3, R12.reuse, -12583039 ;  /* 0xcb40007f0c037421 */ /* 0x040fe20000000000 */
[----:B------:R-:W-:Y:S02]  /*11e0*/  SHF.L.U32 R12, R12, 0x17, RZ ;  /* 0x000000170c0c7819 */ /* 0x000fe400000006ff */
[----:B------:R-:W-:Y:S01]  /*11f0*/  FFMA R11, R0, 1.925963033500011079e-08, R11 ;  /* 0x32a57060000b7823 */ /* 0x000fe2000000000b */
[----:B------:R-:W-:-:S04]  /*1200*/  FFMA R3, R10, 1.4426950216293334961, -R3 ;  /* 0x3fb8aa3b0a037823 */ /* 0x000fc80000000803 */
[----:B------:R-:W-:Y:S01]  /*1210*/  FFMA R10, R10, 1.925963033500011079e-08, R3 ;  /* 0x32a570600a0a7823 */ /* 0x000fe20000000003 */
[----:B------:R-:W0:Y:S01]  /*1220*/  MUFU.EX2 R11, R11 ;  /* 0x0000000b000b7308 */ /* 0x000e220000000800 */
[----:B------:R-:W-:-:S07]  /*1230*/  SHF.L.U32 R3, R8, 0x17, RZ ;  /* 0x0000001708037819 */ /* 0x000fce00000006ff */
[----:B------:R-:W1:Y:S01]  /*1240*/  MUFU.EX2 R10, R10 ;  /* 0x0000000a000a7308 */ /* 0x000e620000000800 */
[----:B0-----:R-:W-:-:S04]  /*1250*/  FFMA R3, R3, R11, R6 ;  /* 0x0000000b03037223 */ /* 0x001fc80000000006 */
[----:B-1----:R-:W-:-:S07]  /*1260*/  FFMA R6, R12, R10, R3 ;  /* 0x0000000a0c067223 */ /* 0x002fce0000000003 */
.L_x_207:
[----:B------:R-:W-:Y:S05]  /*1270*/  BRA.U UP1, `(.L_x_203) ;  /* 0x0000000101347547 */ /* 0x000fea000b800000 */
[----:B------:R-:W-:-:S06]  /*1280*/  IMAD.WIDE.U32 R2, R9, 0x4, R16 ;  /* 0x0000000409027825 */ /* 0x000fcc00078e0010 */
[----:B------:R-:W2:Y:S01]  /*1290*/  LDG.E R2, desc[UR8][R2.64] ;  /* 0x0000000802027981 */ /* 0x000ea2000c1e1900 */
[----:B------:R-:W-:Y:S01]  /*12a0*/  HFMA2 R9, -RZ, RZ, 0.96630859375, -0.0022525787353515625 ;  /* 0x3bbb989dff097431 */ /* 0x000fe200000001ff */
[----:B------:R-:W-:Y:S01]  /*12b0*/  MOV R11, 0x437c0000 ;  /* 0x437c0000000b7802 */ /* 0x000fe20000000f00 */
[----:B--2---:R-:W-:-:S04]  /*12c0*/  FADD R0, R2, -R5 ;  /* 0x8000000502007221 */ /* 0x004fc80000000000 */
[----:B------:R-:W-:-:S04]  /*12d0*/  FFMA.SAT R8, R0, R9, 0.5 ;  /* 0x3f00000000087423 */ /* 0x000fc80000002009 */
[----:B------:R-:W-:-:S04]  /*12e0*/  FFMA.RM R8, R8, R11, 12582913 ;  /* 0x4b40000108087423 */ /* 0x000fc8000000400b */
[C---:B------:R-:W-:Y:S01]  /*12f0*/  FADD R9, R8.reuse, -12583039 ;  /* 0xcb40007f08097421 */ /* 0x040fe20000000000 */
[----:B------:R-:W-:-:S03]  /*1300*/  SHF.L.U32 R11, R8, 0x17, RZ ;  /* 0x00000017080b7819 */ /* 0x000fc600000006ff */
[----:B------:R-:W-:-:S04]  /*1310*/  FFMA R9, R0, 1.4426950216293334961, -R9 ;  /* 0x3fb8aa3b00097823 */ /* 0x000fc80000000809 */
[----:B------:R-:W-:-:S06]  /*1320*/  FFMA R9, R0, 1.925963033500011079e-08, R9 ;  /* 0x32a5706000097823 */ /* 0x000fcc0000000009 */
[----:B------:R-:W0:Y:S02]  /*1330*/  MUFU.EX2 R9, R9 ;  /* 0x0000000900097308 */ /* 0x000e240000000800 */
[----:B0-----:R-:W-:-:S07]  /*1340*/  FFMA R6, R11, R9, R6 ;  /* 0x000000090b067223 */ /* 0x001fce0000000006 */
.L_x_203:
[----:B------:R-:W0:Y:S02]  /*1350*/  LDC R0, c[0x0][0x394] ;  /* 0x0000e500ff007b82 */ /* 0x000e240000000800 */
[----:B0-----:R-:W-:-:S13]  /*1360*/  ISETP.GE.AND P0, PT, R0, 0x1, PT ;  /* 0x000000010000780c */ /* 0x001fda0003f06270 */
[----:B------:R-:W-:Y:S05]  /*1370*/  @!P0 EXIT ;  /* 0x000000000000894d */ /* 0x000fea0003800000 */
[----:B------:R-:W0:Y:S02]  /*1380*/  LDCU.U8 UR4, c[0x0][0x398] ;  /* 0x00007300ff0477ac */ /* 0x000e240008000000 */
[----:B0-----:R-:W-:-:S04]  /*1390*/  UPRMT UR4, UR4, 0x8880, URZ ;  /* 0x0000888004047896 */ /* 0x001fc800080000ff */
[----:B------:R-:W-:-:S09]  /*13a0*/  UISETP.NE.AND UP0, UPT, UR4, URZ, UPT ;  /* 0x000000ff0400728c */ /* 0x000fd2000bf05270 */
[----:B------:R-:W-:Y:S05]  /*13b0*/  BRA.U UP0, `(.L_x_208) ;  /* 0x0000000d00c07547 */ /* 0x000fea000b800000 */
[C---:B------:R-:W-:Y:S01]  /*13c0*/  ISETP.GE.U32.AND P0, PT, R0.reuse, 0x4, PT ;  /* 0x000000040000780c */ /* 0x040fe20003f06070 */
[----:B------:R-:W-:Y:S01]  /*13d0*/  HFMA2 R15, -RZ, RZ, 0, 0 ;  /* 0x00000000ff0f7431 */ /* 0x000fe200000001ff */
[----:B------:R-:W-:-:S11]  /*13e0*/  LOP3.LUT R19, R0, 0x3, RZ, 0xc0, !PT ;  /* 0x0000000300137812 */ /* 0x000fd600078ec0ff */
[----:B------:R-:W-:Y:S05]  /*13f0*/  @!P0 BRA `(.L_x_209) ;  /* 0x0000000800088947 */ /* 0x000fea0003800000 */
[----:B------:R-:W0:Y:S01]  /*1400*/  LDCU.128 UR4, c[0x0][0x380] ;  /* 0x00007000ff0477ac */ /* 0x000e220008000c00 */
[----:B------:R-:W-:Y:S02]  /*1410*/  LEA R2, P0, R4, 0x8, 0x2 ;  /* 0x0000000804027811 */ /* 0x000fe400078010ff */
[----:B------:R-:W-:Y:S02]  /*1420*/  LOP3.LUT R15, R0, 0x7ffffffc, RZ, 0xc0, !PT ;  /* 0x7ffffffc000f7812 */ /* 0x000fe400078ec0ff */
[----:B------:R-:W-:Y:S02]  /*1430*/  LEA.HI.X R3, R4, RZ, R7, 0x2, P0 ;  /* 0x000000ff04037211 */ /* 0x000fe400000f1407 */
[----:B------:R-:W-:Y:S02]  /*1440*/  IADD3 R14, PT, PT, -R15, RZ, RZ ;  /* 0x000000ff0f0e7210 */ /* 0x000fe40007ffe1ff */
[C---:B0-----:R-:W-:Y:S02]  /*1450*/  IADD3 R20, P1, PT, R2.reuse, UR6, RZ ;  /* 0x0000000602147c10 */ /* 0x041fe4000ff3e0ff */
[----:B------:R-:W-:-:S02]  /*1460*/  IADD3 R2, P2, PT, R2, UR4, RZ ;  /* 0x0000000402027c10 */ /* 0x000fc4000ff5e0ff */
[C---:B------:R-:W-:Y:S02]  /*1470*/  IADD3.X R21, PT, PT, R3.reuse, UR7, RZ, P1, !PT ;  /* 0x0000000703157c10 */ /* 0x040fe40008ffe4ff */
[----:B------:R-:W-:-:S09]  /*1480*/  IADD3.X R3, PT, PT, R3, UR5, RZ, P2, !PT ;  /* 0x0000000503037c10 */ /* 0x000fd200097fe4ff */
.L_x_218:
[----:B------:R-:W2:Y:S01]  /*1490*/  LDG.E R0, desc[UR8][R20.64+-0x8] ;  /* 0xfffff80814007981 */ /* 0x000ea2000c1e1900 */
[----:B------:R-:W-:Y:S01]  /*14a0*/  HFMA2 R11, -RZ, RZ, 3.7421875, 0 ;  /* 0x437c0000ff0b7431 */ /* 0x000fe200000001ff */
[----:B------:R-:W-:Y:S01]  /*14b0*/  MOV R9, 0x3bbb989d ;  /* 0x3bbb989d00097802 */ /* 0x000fe20000000f00 */
[----:B------:R-:W-:Y:S01]  /*14c0*/  BSSY.RECONVERGENT B2, `(.L_x_210) ;  /* 0x0000018000027945 */ /* 0x000fe20003800200 */
[----:B------:R-:W-:Y:S01]  /*14d0*/  MOV R10, R2 ;  /* 0x00000002000a7202 */ /* 0x000fe20000000f00 */
[----:B--2---:R-:W-:-:S04]  /*14e0*/  FADD R0, R0, -R5 ;  /* 0x8000000500007221 */ /* 0x004fc80000000000 */
[----:B------:R-:W-:-:S04]  /*14f0*/  FFMA.SAT R8, R0, R9, 0.5 ;  /* 0x3f00000000087423 */ /* 0x000fc80000002009 */
[----:B------:R-:W-:Y:S02]  /*1500*/  FFMA.RM R8, R8, R11, 12582913 ;  /* 0x4b40000108087423 */ /* 0x000fe4000000400b */
[----:B------:R-:W0:Y:S02]  /*1510*/  MUFU.RCP R11, R6 ;  /* 0x00000006000b7308 */ /* 0x000e240000001000 */
[----:B------:R-:W-:-:S04]  /*1520*/  FADD R9, R8, -12583039 ;  /* 0xcb40007f08097421 */ /* 0x000fc80000000000 */
[----:B------:R-:W-:-:S04]  /*1530*/  FFMA R9, R0, 1.4426950216293334961, -R9 ;  /* 0x3fb8aa3b00097823 */ /* 0x000fc80000000809 */
[----:B------:R-:W-:Y:S01]  /*1540*/  FFMA R9, R0, 1.925963033500011079e-08, R9 ;  /* 0x32a5706000097823 */ /* 0x000fe20000000009 */
[----:B------:R-:W-:-:S05]  /*1550*/  SHF.L.U32 R0, R8, 0x17, RZ ;  /* 0x0000001708007819 */ /* 0x000fca00000006ff */
[----:B------:R-:W1:Y:S01]  /*1560*/  MUFU.EX2 R9, R9 ;  /* 0x0000000900097308 */ /* 0x000e620000000800 */
[----:B0-----:R-:W-:-:S04]  /*1570*/  FFMA R8, R11, -R6, 1 ;  /* 0x3f8000000b087423 */ /* 0x001fc80000000806 */
[----:B------:R-:W-:Y:S01]  /*1580*/  FFMA R11, R11, R8, R11 ;  /* 0x000000080b0b7223 */ /* 0x000fe2000000000b */
[----:B-1----:R-:W-:-:S04]  /*1590*/  FMUL R0, R0, R9 ;  /* 0x0000000900007220 */ /* 0x002fc80000400000 */
[----:B------:R-:W0:Y:S01]  /*15a0*/  FCHK P0, R0, R6 ;  /* 0x0000000600007302 */ /* 0x000e220000000000 */
[----:B------:R-:W-:-:S04]  /*15b0*/  FFMA R13, R0, R11, RZ ;  /* 0x0000000b000d7223 */ /* 0x000fc800000000ff */
[----:B------:R-:W-:-:S04]  /*15c0*/  FFMA R8, R13, -R6, R0 ;  /* 0x800000060d087223 */ /* 0x000fc80000000000 */
[----:B------:R-:W-:Y:S01]  /*15d0*/  FFMA R8, R11, R8, R13 ;  /* 0x000000080b087223 */ /* 0x000fe2000000000d */
[----:B------:R-:W-:Y:S01]  /*15e0*/  MOV R11, R3 ;  /* 0x00000003000b7202 */ /* 0x000fe20000000f00 */
[----:B0-----:R-:W-:Y:S06]  /*15f0*/  @!P0 BRA `(.L_x_211) ;  /* 0x0000000000108947 */ /* 0x001fec0003800000 */
[----:B------:R-:W-:Y:S02]  /*1600*/  MOV R3, R6 ;  /* 0x0000000600037202 */ /* 0x000fe40000000f00 */
[----:B------:R-:W-:-:S07]  /*1610*/  MOV R2, 0x1630 ;  /* 0x0000163000027802 */ /* 0x000fce0000000f00 */
[----:B------:R-:W-:Y:S05]  /*1620*/  CALL.REL.NOINC `($__internal_1_$__cuda_sm3x_div_rn_noftz_f32_slowpath) ;  /* 0x0000002000747944 */ /* 0x000fea0003c00000 */
[----:B------:R-:W-:-:S07]  /*1630*/  MOV R8, R0 ;  /* 0x0000000000087202 */ /* 0x000fce0000000f00 */
.L_x_211:
[----:B------:R-:W-:Y:S05]  /*1640*/  BSYNC.RECONVERGENT B2 ;  /* 0x0000000000027941 */ /* 0x000fea0003800200 */
.L_x_210:
[----:B------:R-:W-:-:S05]  /*1650*/  FMNMX R3, R8, 9.9999999392252902908e-09, !PT ;  /* 0x322bcc7708037809 */ /* 0x000fca0007800000 */
[----:B------:R0:W-:Y:S04]  /*1660*/  STG.E desc[UR8][R10.64+-0x8], R3 ;  /* 0xfffff8030a007986 */ /* 0x0001e8000c101908 */
[----:B------:R-:W2:Y:S01]  /*1670*/  LDG.E R0, desc[UR8][R20.64+-0x4] ;  /* 0xfffffc0814007981 */ /* 0x000ea2000c1e1900 */
[----:B------:R-:W-:Y:S01]  /*1680*/  HFMA2 R9, -RZ, RZ, 0.96630859375, -0.0022525787353515625 ;  /* 0x3bbb989dff097431 */ /* 0x000fe200000001ff */
[----:B------:R-:W-:Y:S01]  /*1690*/  MOV R13, 0x437c0000 ;  /* 0x437c0000000d7802 */ /* 0x000fe20000000f00 */
[----:B------:R-:W-:Y:S01]  /*16a0*/  BSSY.RECONVERGENT B2, `(.L_x_212) ;  /* 0x0000016000027945 */ /* 0x000fe20003800200 */
[----:B--2---:R-:W-:-:S04]  /*16b0*/  FADD R0, R0, -R5 ;  /* 0x8000000500007221 */ /* 0x004fc80000000000 */
[----:B------:R-:W-:-:S04]  /*16c0*/  FFMA.SAT R2, R0, R9, 0.5 ;  /* 0x3f00000000027423 */ /* 0x000fc80000002009 */
[----:B------:R-:W-:Y:S02]  /*16d0*/  FFMA.RM R2, R2, R13, 12582913 ;  /* 0x4b40000102027423 */ /* 0x000fe4000000400d */
[----:B------:R-:W1:Y:S02]  /*16e0*/  MUFU.RCP R13, R6 ;  /* 0x00000006000d7308 */ /* 0x000e640000001000 */
[C---:B------:R-:W-:Y:S01]  /*16f0*/  FADD R9, R2.reuse, -12583039 ;  /* 0xcb40007f02097421 */ /* 0x040fe20000000000 */
[----:B------:R-:W-:-:S03]  /*1700*/  SHF.L.U32 R2, R2, 0x17, RZ ;  /* 0x0000001702027819 */ /* 0x000fc600000006ff */
[----:B------:R-:W-:-:S04]  /*1710*/  FFMA R9, R0, 1.4426950216293334961, -R9 ;  /* 0x3fb8aa3b00097823 */ /* 0x000fc80000000809 */
[----:B------:R-:W-:-:S06]  /*1720*/  FFMA R9, R0, 1.925963033500011079e-08, R9 ;  /* 0x32a5706000097823 */ /* 0x000fcc0000000009 */
[----:B------:R-:W2:Y:S01]  /*1730*/  MUFU.EX2 R9, R9 ;  /* 0x0000000900097308 */ /* 0x000ea20000000800 */
[----:B-1----:R-:W-:-:S04]  /*1740*/  FFMA R0, R13, -R6, 1 ;  /* 0x3f8000000d007423 */ /* 0x002fc80000000806 */
[----:B------:R-:W-:Y:S01]  /*1750*/  FFMA R0, R13, R0, R13 ;  /* 0x000000000d007223 */ /* 0x000fe2000000000d */
[----:B--2---:R-:W-:-:S04]  /*1760*/  FMUL R8, R2, R9 ;  /* 0x0000000902087220 */ /* 0x004fc80000400000 */
[----:B------:R-:W1:Y:S01]  /*1770*/  FCHK P0, R8, R6 ;  /* 0x0000000608007302 */ /* 0x000e620000000000 */
[----:B0-----:R-:W-:-:S04]  /*1780*/  FFMA R3, R0, R8, RZ ;  /* 0x0000000800037223 */ /* 0x001fc800000000ff */
[----:B------:R-:W-:-:S04]  /*1790*/  FFMA R2, R3, -R6, R8 ;  /* 0x8000000603027223 */ /* 0x000fc80000000008 */
[----:B------:R-:W-:Y:S01]  /*17a0*/  FFMA R0, R0, R2, R3 ;  /* 0x0000000200007223 */ /* 0x000fe20000000003 */
[----:B-1----:R-:W-:Y:S06]  /*17b0*/  @!P0 BRA `(.L_x_213) ;  /* 0x0000000000108947 */ /* 0x002fec0003800000 */
[----:B------:R-:W-:Y:S02]  /*17c0*/  MOV R0, R8 ;  /* 0x0000000800007202 */ /* 0x000fe40000000f00 */
[----:B------:R-:W-:Y:S02]  /*17d0*/  MOV R3, R6 ;  /* 0x0000000600037202 */ /* 0x000fe40000000f00 */
[----:B------:R-:W-:-:S07]  /*17e0*/  MOV R2, 0x1800 ;  /* 0x0000180000027802 */ /* 0x000fce0000000f00 */
[----:B------:R-:W-:Y:S05]  /*17f0*/  CALL.REL.NOINC `($__internal_1_$__cuda_sm3x_div_rn_noftz_f32_slowpath) ;  /* 0x0000002000007944 */ /* 0x000fea0003c00000 */
.L_x_213:
[----:B------:R-:W-:Y:S05]  /*1800*/  BSYNC.RECONVERGENT B2 ;  /* 0x0000000000027941 */ /* 0x000fea0003800200 */
.L_x_212:
        /* <DEDUP_REMOVED lines=27> */
.L_x_215:
[----:B------:R-:W-:Y:S05]  /*19c0*/  BSYNC.RECONVERGENT B2 ;  /* 0x0000000000027941 */ /* 0x000fea0003800200 */
.L_x_214:
        /* <DEDUP_REMOVED lines=27> */
.L_x_217:
[----:B------:R-:W-:Y:S05]  /*1b80*/  BSYNC.RECONVERGENT B2 ;  /* 0x0000000000027941 */ /* 0x000fea0003800200 */
.L_x_216:
[----:B------:R-:W-:Y:S02]  /*1b90*/  FMNMX R9, R0, 9.9999999392252902908e-09, !PT ;  /* 0x322bcc7700097809 */ /* 0x000fe40007800000 */
[----:B------:R-:W-:Y:S02]  /*1ba0*/  IADD3 R14, PT, PT, R14, 0x4, RZ ;  /* 0x000000040e0e7810 */ /* 0x000fe40007ffe0ff */
[----:B------:R-:W-:Y:S01]  /*1bb0*/  IADD3 R20, P1, PT, R20, 0x10, RZ ;  /* 0x0000001014147810 */ /* 0x000fe20007f3e0ff */
[----:B------:R0:W-:Y:S01]  /*1bc0*/  STG.E desc[UR8][R10.64+0x4], R9 ;  /* 0x000004090a007986 */ /* 0x0001e2000c101908 */
[----:B------:R-:W-:Y:S02]  /*1bd0*/  ISETP.NE.AND P0, PT, R14, RZ, PT ;  /* 0x000000ff0e00720c */ /* 0x000fe40003f05270 */
[----:B------:R-:W-:Y:S02]  /*1be0*/  IADD3 R2, P2, PT, R10, 0x10, RZ ;  /* 0x000000100a027810 */ /* 0x000fe40007f5e0ff */
[----:B------:R-:W-:-:S02]  /*1bf0*/  IADD3.X R21, PT, PT, RZ, R21, RZ, P1, !PT ;  /* 0x00000015ff157210 */ /* 0x000fc40000ffe4ff */
[----:B------:R-:W-:-:S07]  /*1c00*/  IADD3.X R3, PT, PT, RZ, R11, RZ, P2, !PT ;  /* 0x0000000bff037210 */ /* 0x000fce00017fe4ff */
[----:B0-----:R-:W-:Y:S05]  /*1c10*/  @P0 BRA `(.L_x_218) ;  /* 0xfffffff8001c0947 */ /* 0x001fea000383ffff */
.L_x_209:
[----:B------:R-:W-:-:S13]  /*1c20*/  ISETP.NE.AND P0, PT, R19, RZ, PT ;  /* 0x000000ff1300720c */ /* 0x000fda0003f05270 */
[----:B------:R-:W-:Y:S05]  /*1c30*/  @!P0 EXIT ;  /* 0x000000000000894d */ /* 0x000fea0003800000 */
[----:B------:R-:W-:-:S13]  /*1c40*/  ISETP.NE.AND P0, PT, R19, 0x1, PT ;  /* 0x000000011300780c */ /* 0x000fda0003f05270 */
[----:B------:R-:W-:Y:S05]  /*1c50*/  @!P0 BRA `(.L_x_219) ;  /* 0x0000000000fc8947 */ /* 0x000fea0003800000 */
[----:B------:R-:W-:-:S05]  /*1c60*/  IMAD.WIDE.U32 R20, R15, 0x4, R16 ;  /* 0x000000040f147825 */ /* 0x000fca00078e0010 */
[----:B------:R-:W2:Y:S01]  /*1c70*/  LDG.E R0, desc[UR8][R20.64] ;  /* 0x0000000814007981 */ /* 0x000ea2000c1e1900 */
[----:B------:R-:W-:Y:S01]  /*1c80*/  HFMA2 R3, -RZ, RZ, 0.96630859375, -0.0022525787353515625 ;  /* 0x3bbb989dff037431 */ /* 0x000fe200000001ff */
[----:B------:R-:W-:Y:S01]  /*1c90*/  MOV R9, 0x437c0000 ;  /* 0x437c000000097802 */ /* 0x000fe20000000f00 */
[----:B------:R-:W-:Y:S01]  /*1ca0*/  BSSY.RECONVERGENT B2, `(.L_x_220) ;  /* 0x0000016000027945 */ /* 0x000fe20003800200 */
[----:B--2---:R-:W-:-:S04]  /*1cb0*/  FADD R0, R0, -R5 ;  /* 0x8000000500007221 */ /* 0x004fc80000000000 */
[----:B------:R-:W-:-:S04]  /*1cc0*/  FFMA.SAT R2, R0, R3, 0.5 ;  /* 0x3f00000000027423 */ /* 0x000fc80000002003 */
[----:B------:R-:W-:Y:S02]  /*1cd0*/  FFMA.RM R2, R2, R9, 12582913 ;  /* 0x4b40000102027423 */ /* 0x000fe40000004009 */
[----:B------:R-:W0:Y:S02]  /*1ce0*/  MUFU.RCP R9, R6 ;  /* 0x0000000600097308 */ /* 0x000e240000001000 */
[C---:B------:R-:W-:Y:S01]  /*1cf0*/  FADD R3, R2.reuse, -12583039 ;  /* 0xcb40007f02037421 */ /* 0x040fe20000000000 */
[----:B------:R-:W-:-:S03]  /*1d00*/  SHF.L.U32 R2, R2, 0x17, RZ ;  /* 0x0000001702027819 */ /* 0x000fc600000006ff */
[----:B------:R-:W-:-:S04]  /*1d10*/  FFMA R3, R0, 1.4426950216293334961, -R3 ;  /* 0x3fb8aa3b00037823 */ /* 0x000fc80000000803 */
[----:B------:R-:W-:-:S06]  /*1d20*/  FFMA R3, R0, 1.925963033500011079e-08, R3 ;  /* 0x32a5706000037823 */ /* 0x000fcc0000000003 */
        /* <DEDUP_REMOVED lines=8> */
[----:B0-----:R-:W-:Y:S06]  /*1db0*/  @!P0 BRA `(.L_x_221) ;  /* 0x0000000000108947 */ /* 0x001fec0003800000 */
[----:B------:R-:W-:Y:S02]  /*1dc0*/  MOV R0, R8 ;  /* 0x0000000800007202 */ /* 0x000fe40000000f00 */
[----:B------:R-:W-:Y:S02]  /*1dd0*/  MOV R3, R6 ;  /* 0x0000000600037202 */ /* 0x000fe40000000f00 */
[----:B------:R-:W-:-:S07]  /*1de0*/  MOV R2, 0x1e00 ;  /* 0x00001e0000027802 */ /* 0x000fce0000000f00 */
[----:B------:R-:W-:Y:S05]  /*1df0*/  CALL.REL.NOINC `($__internal_1_$__cuda_sm3x_div_rn_noftz_f32_slowpath) ;  /* 0x0000001800807944 */ /* 0x000fea0003c00000 */
.L_x_221:
[----:B------:R-:W-:Y:S05]  /*1e00*/  BSYNC.RECONVERGENT B2 ;  /* 0x0000000000027941 */ /* 0x000fea0003800200 */
.L_x_220:
[----:B------:R-:W0:Y:S01]  /*1e10*/  LDCU.64 UR4, c[0x0][0x380] ;  /* 0x00007000ff0477ac */ /* 0x000e220008000a00 */
[----:B------:R-:W-:-:S04]  /*1e20*/  IADD3 R2, P0, PT, R4, R15, RZ ;  /* 0x0000000f04027210 */ /* 0x000fc80007f1e0ff */
[----:B------:R-:W-:Y:S02]  /*1e30*/  IADD3.X R3, PT, PT, RZ, R7, RZ, P0, !PT ;  /* 0x00000007ff037210 */ /* 0x000fe400007fe4ff */
[----:B0-----:R-:W-:-:S04]  /*1e40*/  LEA R10, P0, R2, UR4, 0x2 ;  /* 0x00000004020a7c11 */ /* 0x001fc8000f8010ff */
[----:B------:R-:W-:Y:S02]  /*1e50*/  LEA.HI.X R11, R2, UR5, R3, 0x2, P0 ;  /* 0x00000005020b7c11 */ /* 0x000fe400080f1403 */
        /* <DEDUP_REMOVED lines=27> */
.L_x_223:
[----:B------:R-:W-:Y:S05]  /*2010*/  BSYNC.RECONVERGENT B2 ;  /* 0x0000000000027941 */ /* 0x000fea0003800200 */
.L_x_222:
[----:B------:R-:W-:Y:S02]  /*2020*/  FMNMX R3, R0, 9.9999999392252902908e-09, !PT ;  /* 0x322bcc7700037809 */ /* 0x000fe40007800000 */
[----:B------:R-:W-:-:S03]  /*2030*/  IADD3 R15, PT, PT, R15, 0x2, RZ ;  /* 0x000000020f0f7810 */ /* 0x000fc60007ffe0ff */
[----:B------:R0:W-:Y:S04]  /*2040*/  STG.E desc[UR8][R10.64+0x4], R3 ;  /* 0x000004030a007986 */ /* 0x0001e8000c101908 */
.L_x_219:
[----:B------:R-:W1:Y:S02]  /*2050*/  LDC R0, c[0x0][0x394] ;  /* 0x0000e500ff007b82 */ /* 0x000e640000000800 */
[----:B-1----:R-:W-:-:S04]  /*2060*/  LOP3.LUT R0, R0, 0x1, RZ, 0xc0, !PT ;  /* 0x0000000100007812 */ /* 0x002fc800078ec0ff */
[----:B------:R-:W-:-:S13]  /*2070*/  ISETP.NE.U32.AND P0, PT, R0, 0x1, PT ;  /* 0x000000010000780c */ /* 0x000fda0003f05070 */
[----:B------:R-:W-:Y:S05]  /*2080*/  @P0 EXIT ;  /* 0x000000000000094d */ /* 0x000fea0003800000 */
[----:B------:R-:W-:-:S06]  /*2090*/  IMAD.WIDE.U32 R16, R15, 0x4, R16 ;  /* 0x000000040f107825 */ /* 0x000fcc00078e0010 */
[----:B------:R-:W2:Y:S01]  /*20a0*/  LDG.E R16, desc[UR8][R16.64] ;  /* 0x0000000810107981 */ /* 0x000ea2000c1e1900 */
[----:B------:R-:W-:Y:S01]  /*20b0*/  HFMA2 R0, -RZ, RZ, 0.96630859375, -0.0022525787353515625 ;  /* 0x3bbb989dff007431 */ /* 0x000fe200000001ff */
[----:B0-----:R-:W-:Y:S01]  /*20c0*/  MOV R3, 0x437c0000 ;  /* 0x437c000000037802 */ /* 0x001fe20000000f00 */
[----:B------:R-:W0:Y:S01]  /*20d0*/  MUFU.RCP R9, R6 ;  /* 0x0000000600097308 */ /* 0x000e220000001000 */
[----:B------:R-:W-:Y:S01]  /*20e0*/  BSSY.RECONVERGENT B2, `(.L_x_224) ;  /* 0x0000015000027945 */ /* 0x000fe20003800200 */
[----:B0-----:R-:W-:Y:S01]  /*20f0*/  FFMA R8, R9, -R6, 1 ;  /* 0x3f80000009087423 */ /* 0x001fe20000000806 */
[----:B--2---:R-:W-:-:S04]  /*2100*/  FADD R5, R16, -R5 ;  /* 0x8000000510057221 */ /* 0x004fc80000000000 */
[----:B------:R-:W-:-:S04]  /*2110*/  FFMA.SAT R0, R5, R0, 0.5 ;  /* 0x3f00000005007423 */ /* 0x000fc80000002000 */
[----:B------:R-:W-:-:S04]  /*2120*/  FFMA.RM R0, R0, R3, 12582913 ;  /* 0x4b40000100007423 */ /* 0x000fc80000004003 */
[C---:B------:R-:W-:Y:S01]  /*2130*/  FADD R2, R0.reuse, -12583039 ;  /* 0xcb40007f00027421 */ /* 0x040fe20000000000 */
[----:B------:R-:W-:-:S03]  /*2140*/  SHF.L.U32 R0, R0, 0x17, RZ ;  /* 0x0000001700007819 */ /* 0x000fc600000006ff */
[----:B------:R-:W-:-:S04]  /*2150*/  FFMA R2, R5, 1.4426950216293334961, -R2 ;  /* 0x3fb8aa3b05027823 */ /* 0x000fc80000000802 */
[----:B------:R-:W-:-:S04]  /*2160*/  FFMA R2, R5, 1.925963033500011079e-08, R2 ;  /* 0x32a5706005027823 */ /* 0x000fc80000000002 */
[----:B------:R-:W0:Y:S02]  /*2170*/  MUFU.EX2 R3, R2 ;  /* 0x0000000200037308 */ /* 0x000e240000000800 */
[----:B0-----:R-:W-:Y:S01]  /*2180*/  FMUL R5, R0, R3 ;  /* 0x0000000300057220 */ /* 0x001fe20000400000 */
[----:B------:R-:W-:-:S05]  /*2190*/  FFMA R0, R9, R8, R9 ;  /* 0x0000000809007223 */ /* 0x000fca0000000009 */
        /* <DEDUP_REMOVED lines=9> */
.L_x_225:
[----:B------:R-:W-:Y:S05]  /*2230*/  BSYNC.RECONVERGENT B2 ;  /* 0x0000000000027941 */ /* 0x000fea0003800200 */
.L_x_224:
[----:B------:R-:W0:Y:S01]  /*2240*/  LDCU.64 UR4, c[0x0][0x380] ;  /* 0x00007000ff0477ac */ /* 0x000e220008000a00 */
[----:B------:R-:W-:Y:S02]  /*2250*/  IADD3 R4, P0, PT, R4, R15, RZ ;  /* 0x0000000f04047210 */ /* 0x000fe40007f1e0ff */
[----:B------:R-:W-:Y:S02]  /*2260*/  FMNMX R5, R0, 9.9999999392252902908e-09, !PT ;  /* 0x322bcc7700057809 */ /* 0x000fe40007800000 */
[----:B------:R-:W-:Y:S02]  /*2270*/  IADD3.X R7, PT, PT, RZ, R7, RZ, P0, !PT ;  /* 0x00000007ff077210 */ /* 0x000fe400007fe4ff */
[----:B0-----:R-:W-:-:S04]  /*2280*/  LEA R2, P0, R4, UR4, 0x2 ;  /* 0x0000000404027c11 */ /* 0x001fc8000f8010ff */
[----:B------:R-:W-:-:S05]  /*2290*/  LEA.HI.X R3, R4, UR5, R7, 0x2, P0 ;  /* 0x0000000504037c11 */ /* 0x000fca00080f1407 */
[----:B------:R-:W-:Y:S01]  /*22a0*/  STG.E desc[UR8][R2.64], R5 ;  /* 0x0000000502007986 */ /* 0x000fe2000c101908 */
[----:B------:R-:W-:Y:S05]  /*22b0*/  EXIT ;  /* 0x000000000000794d */ /* 0x000fea0003800000 */
.L_x_208:
[----:B------:R-:W0:Y:S01]  /*22c0*/  LDCU UR4, c[0x0][0x390] ;  /* 0x00007200ff0477ac */ /* 0x000e220008000800 */
[C---:B------:R-:W-:Y:S01]  /*22d0*/  ISETP.GE.U32.AND P0, PT, R0.reuse, 0x4, PT ;  /* 0x000000040000780c */ /* 0x040fe20003f06070 */
[----:B------:R-:W-:Y:S01]  /*22e0*/  HFMA2 R21, -RZ, RZ, 0, 0 ;  /* 0x00000000ff157431 */ /* 0x000fe200000001ff */
[----:B------:R-:W-:Y:S02]  /*22f0*/  LOP3.LUT R22, R0, 0x3, RZ, 0xc0, !PT ;  /* 0x0000000300167812 */ /* 0x000fe400078ec0ff */
[----:B0-----:R-:W-:-:S09]  /*2300*/  I2FP.F32.S32 R20, UR4 ;  /* 0x0000000400147c45 */ /* 0x001fd20008201400 */
        /* <DEDUP_REMOVED lines=10> */
.L_x_243:
[----:B0-----:R-:W2:Y:S01]  /*23b0*/  LDG.E R0, desc[UR8][R14.64+-0x8] ;  /* 0xfffff8080e007981 */ /* 0x001ea2000c1e1900 */
[----:B------:R-:W-:Y:S01]  /*23c0*/  HFMA2 R11, -RZ, RZ, 3.7421875, 0 ;  /* 0x437c0000ff0b7431 */ /* 0x000fe200000001ff */
[----:B------:R-:W-:Y:S01]  /*23d0*/  MOV R9, 0x3bbb989d ;  /* 0x3bbb989d00097802 */ /* 0x000fe20000000f00 */
[----:B------:R-:W-:Y:S01]  /*23e0*/  BSSY.RECONVERGENT B2, `(.L_x_227) ;  /* 0x000001a000027945 */ /* 0x000fe20003800200 */
[----:B------:R-:W-:Y:S02]  /*23f0*/  IADD3 R19, PT, PT, R19, 0x4, RZ ;  /* 0x0000000413137810 */ /* 0x000fe40007ffe0ff */
[----:B------:R-:W-:Y:S02]  /*2400*/  MOV R10, R2 ;  /* 0x00000002000a7202 */ /* 0x000fe40000000f00 */
[----:B------:R-:W-:Y:S01]  /*2410*/  ISETP.NE.AND P2, PT, R19, RZ, PT ;  /* 0x000000ff1300720c */ /* 0x000fe20003f45270 */
        /* <DEDUP_REMOVED lines=19> */
[----:B------:R-:W-:Y:S02]  /*2550*/  MOV R3, R6 ;  /* 0x0000000600037202 */ /* 0x000fe40000000f00 */
[----:B------:R-:W-:-:S07]  /*2560*/  MOV R2, 0x2580 ;  /* 0x0000258000027802 */ /* 0x000fce0000000f00 */
[----:B------:R-:W-:Y:S05]  /*2570*/  CALL.REL.NOINC `($__internal_1_$__cuda_sm3x_div_rn_noftz_f32_slowpath) ;  /* 0x0000001000a07944 */ /* 0x000fea0003c00000 */
.L_x_228:
[----:B------:R-:W-:Y:S05]  /*2580*/  BSYNC.RECONVERGENT B2 ;  /* 0x0000000000027941 */ /* 0x000fea0003800200 */
.L_x_227:
[----:B------:R-:W0:Y:S01]  /*2590*/  MUFU.RCP R3, R20 ;  /* 0x0000001400037308 */ /* 0x000e220000001000 */
[----:B------:R-:W-:Y:S01]  /*25a0*/  FMNMX R0, R0, 9.9999999392252902908e-09, !PT ;  /* 0x322bcc7700007809 */ /* 0x000fe20007800000 */
[----:B------:R-:W-:Y:S06]  /*25b0*/  BSSY.RECONVERGENT B2, `(.L_x_229) ;  /* 0x000000c000027945 */ /* 0x000fec0003800200 */
[----:B------:R-:W1:Y:S01]  /*25c0*/  FCHK P0, R0, R20 ;  /* 0x0000001400007302 */ /* 0x000e620000000000 */
[----:B0-----:R-:W-:-:S04]  /*25d0*/  FFMA R2, R3, -R20, 1 ;  /* 0x3f80000003027423 */ /* 0x001fc80000000814 */
[----:B------:R-:W-:-:S04]  /*25e0*/  FFMA R3, R3, R2, R3 ;  /* 0x0000000203037223 */ /* 0x000fc80000000003 */
[----:B------:R-:W-:-:S04]  /*25f0*/  FFMA R9, R0, R3, RZ ;  /* 0x0000000300097223 */ /* 0x000fc800000000ff */
[----:B------:R-:W-:-:S04]  /*2600*/  FFMA R2, R9, -R20, R0 ;  /* 0x8000001409027223 */ /* 0x000fc80000000000 */
[----:B------:R-:W-:Y:S01]  /*2610*/  FFMA R3, R3, R2, R9 ;  /* 0x0000000203037223 */ /* 0x000fe20000000009 */
[----:B-1----:R-:W-:Y:S06]  /*2620*/  @!P0 BRA `(.L_x_230) ;  /* 0x0000000000108947 */ /* 0x002fec0003800000 */
[----:B------:R-:W-:Y:S02]  /*2630*/  MOV R3, R20 ;  /* 0x0000001400037202 */ /* 0x000fe40000000f00 */
[----:B------:R-:W-:-:S07]  /*2640*/  MOV R2, 0x2660 ;  /* 0x0000266000027802 */ /* 0x000fce0000000f00 */
[----:B------:R-:W-:Y:S05]  /*2650*/  CALL.REL.NOINC `($__internal_1_$__cuda_sm3x_div_rn_noftz_f32_slowpath) ;  /* 0x0000001000687944 */ /* 0x000fea0003c00000 */
[----:B------:R-:W-:-:S07]  /*2660*/  MOV R3, R0 ;  /* 0x0000000000037202 */ /* 0x000fce0000000f00 */
.L_x_230:
[----:B------:R-:W-:Y:S05]  /*2670*/  BSYNC.RECONVERGENT B2 ;  /* 0x0000000000027941 */ /* 0x000fea0003800200 */
.L_x_229:
        /* <DEDUP_REMOVED lines=26> */
.L_x_232:
[----:B------:R-:W-:Y:S05]  /*2820*/  BSYNC.RECONVERGENT B2 ;  /* 0x0000000000027941 */ /* 0x000fea0003800200 */
.L_x_231:
        /* <DEDUP_REMOVED lines=11> */
[----:B------:R-:W-:Y:S02]  /*28e0*/  MOV R3, R20 ;  /* 0x0000001400037202 */ /* 0x000fe40000000f00 */
[----:B------:R-:W-:-:S07]  /*28f0*/  MOV R2, 0x2910 ;  /* 0x0000291000027802 */ /* 0x000fce0000000f00 */
[----:B------:R-:W-:Y:S05]  /*2900*/  CALL.REL.NOINC `($__internal_1_$__cuda_sm3x_div_rn_noftz_f32_slowpath) ;  /* 0x0000000c00bc7944 */ /* 0x000fea0003c00000 */
.L_x_234:
[----:B------:R-:W-:Y:S05]  /*2910*/  BSYNC.RECONVERGENT B2 ;  /* 0x0000000000027941 */ /* 0x000fea0003800200 */
.L_x_233:
[----:B------:R0:W-:Y:S04]  /*2920*/  STG.E desc[UR8][R10.64+-0x4], R0 ;  /* 0xfffffc000a007986 */ /* 0x0001e8000c101908 */
[----:B------:R-:W2:Y:S01]  /*2930*/  LDG.E R2, desc[UR8][R14.64] ;  /* 0x000000080e027981 */ /* 0x000ea2000c1e1900 */
[----:B------:R-:W-:Y:S01]  /*2940*/  HFMA2 R3, -RZ, RZ, 0.96630859375, -0.0022525787353515625 ;  /* 0x3bbb989dff037431 */ /* 0x000fe200000001ff */
[----:B------:R-:W-:Y:S01]  /*2950*/  MOV R8, 0x437c0000 ;  /* 0x437c000000087802 */ /* 0x000fe20000000f00 */
[----:B------:R-:W1:Y:S01]  /*2960*/  MUFU.RCP R13, R6 ;  /* 0x00000006000d7308 */ /* 0x000e620000001000 */
[----:B------:R-:W-:Y:S01]  /*2970*/  BSSY.RECONVERGENT B2, `(.L_x_235) ;  /* 0x0000015000027945 */ /* 0x000fe20003800200 */
[----:B--2---:R-:W-:-:S04]  /*2980*/  FADD R2, R2, -R5 ;  /* 0x8000000502027221 */ /* 0x004fc80000000000 */
[----:B------:R-:W-:-:S04]  /*2990*/  FFMA.SAT R3, R2, R3, 0.5 ;  /* 0x3f00000002037423 */ /* 0x000fc80000002003 */
[----:B------:R-:W-:-:S04]  /*29a0*/  FFMA.RM R3, R3, R8, 12582913 ;  /* 0x4b40000103037423 */ /* 0x000fc80000004008 */
[C---:B------:R-:W-:Y:S01]  /*29b0*/  FADD R9, R3.reuse, -12583039 ;  /* 0xcb40007f03097421 */ /* 0x040fe20000000000 */
[----:B------:R-:W-:-:S03]  /*29c0*/  SHF.L.U32 R3, R3, 0x17, RZ ;  /* 0x0000001703037819 */ /* 0x000fc600000006ff */
[----:B------:R-:W-:-:S04]  /*29d0*/  FFMA R9, R2, 1.4426950216293334961, -R9 ;  /* 0x3fb8aa3b02097823 */ /* 0x000fc80000000809 */
[----:B------:R-:W-:Y:S01]  /*29e0*/  FFMA R9, R2, 1.925963033500011079e-08, R9 ;  /* 0x32a5706002097823 */ /* 0x000fe20000000009 */
[----:B-1----:R-:W-:-:S03]  /*29f0*/  FFMA R2, R13, -R6, 1 ;  /* 0x3f8000000d027423 */ /* 0x002fc60000000806 */
[----:B0-----:R-:W0:Y:S02]  /*2a00*/  MUFU.EX2 R0, R9 ;  /* 0x0000000900007308 */ /* 0x001e240000000800 */
        /* <DEDUP_REMOVED lines=11> */
.L_x_236:
[----:B------:R-:W-:Y:S05]  /*2ac0*/  BSYNC.RECONVERGENT B2 ;  /* 0x0000000000027941 */ /* 0x000fea0003800200 */
.L_x_235:
        /* <DEDUP_REMOVED lines=14> */
.L_x_238:
[----:B------:R-:W-:Y:S05]  /*2bb0*/  BSYNC.RECONVERGENT B2 ;  /* 0x0000000000027941 */ /* 0x000fea0003800200 */
.L_x_237:
        /* <DEDUP_REMOVED lines=26> */
.L_x_240:
[----:B------:R-:W-:Y:S05]  /*2d60*/  BSYNC.RECONVERGENT B2 ;  /* 0x0000000000027941 */ /* 0x000fea0003800200 */
.L_x_239:
        /* <DEDUP_REMOVED lines=14> */
.L_x_242:
[----:B------:R-:W-:Y:S05]  /*2e50*/  BSYNC.RECONVERGENT B2 ;  /* 0x0000000000027941 */ /* 0x000fea0003800200 */
.L_x_241:
[----:B------:R0:W-:Y:S01]  /*2e60*/  STG.E desc[UR8][R10.64+0x4], R0 ;  /* 0x000004000a007986 */ /* 0x0001e2000c101908 */
[----:B------:R-:W-:Y:S02]  /*2e70*/  IADD3 R14, P0, PT, R14, 0x10, RZ ;  /* 0x000000100e0e7810 */ /* 0x000fe40007f1e0ff */
[----:B------:R-:W-:Y:S02]  /*2e80*/  IADD3 R2, P1, PT, R10, 0x10, RZ ;  /* 0x000000100a027810 */ /* 0x000fe40007f3e0ff */
[----:B------:R-:W-:Y:S02]  /*2e90*/  IADD3.X R15, PT, PT, RZ, R15, RZ, P0, !PT ;  /* 0x0000000fff0f7210 */ /* 0x000fe400007fe4ff */
[----:B------:R-:W-:Y:S01]  /*2ea0*/  IADD3.X R3, PT, PT, RZ, R11, RZ, P1, !PT ;  /* 0x0000000bff037210 */ /* 0x000fe20000ffe4ff */
[----:B------:R-:W-:Y:S08]  /*2eb0*/  @P2 BRA `(.L_x_243) ;  /* 0xfffffff4003c2947 */ /* 0x000ff0000383ffff */
.L_x_226:
[----:B------:R-:W-:-:S13]  /*2ec0*/  ISETP.NE.AND P0, PT, R22, RZ, PT ;  /* 0x000000ff1600720c */ /* 0x000fda0003f05270 */
[----:B------:R-:W-:Y:S05]  /*2ed0*/  @!P0 EXIT ;  /* 0x000000000000894d */ /* 0x000fea0003800000 */
[----:B------:R-:W-:-:S13]  /*2ee0*/  ISETP.NE.AND P0, PT, R22, 0x1, PT ;  /* 0x000000011600780c */ /* 0x000fda0003f05270 */
[----:B------:R-:W-:Y:S05]  /*2ef0*/  @!P0 BRA `(.L_x_244) ;  /* 0x00000004006c8947 */ /* 0x000fea0003800000 */
[----:B------:R-:W-:-:S05]  /*2f00*/  IMAD.WIDE.U32 R14, R21, 0x4, R16 ;  /* 0x00000004150e7825 */ /* 0x000fca00078e0010 */
[----:B0-----:R-:W2:Y:S01]  /*2f10*/  LDG.E R0, desc[UR8][R14.64] ;  /* 0x000000080e007981 */ /* 0x001ea2000c1e1900 */
        /* <DEDUP_REMOVED lines=24> */
.L_x_246:
[----:B------:R-:W-:Y:S05]  /*30a0*/  BSYNC.RECONVERGENT B2 ;  /* 0x0000000000027941 */ /* 0x000fea0003800200 */
.L_x_245:
        /* <DEDUP_REMOVED lines=14> */
.L_x_248:
[----:B------:R-:W-:Y:S05]  /*3190*/  BSYNC.RECONVERGENT B2 ;  /* 0x0000000000027941 */ /* 0x000fea0003800200 */
.L_x_247:
[----:B------:R-:W0:Y:S01]  /*31a0*/  LDCU.64 UR4, c[0x0][0x380] ;  /* 0x00007000ff0477ac */ /* 0x000e220008000a00 */
[----:B------:R-:W-:-:S04]  /*31b0*/  IADD3 R2, P0, PT, R4, R21, RZ ;  /* 0x0000001504027210 */ /* 0x000fc80007f1e0ff */
[----:B------:R-:W-:Y:S02]  /*31c0*/  IADD3.X R3, PT, PT, RZ, R7, RZ, P0, !PT ;  /* 0x00000007ff037210 */ /* 0x000fe400007fe4ff */
[----:B0-----:R-:W-:-:S04]  /*31d0*/  LEA R10, P0, R2, UR4, 0x2 ;  /* 0x00000004020a7c11 */ /* 0x001fc8000f8010ff */
[----:B------:R-:W-:-:S05]  /*31e0*/  LEA.HI.X R11, R2, UR5, R3, 0x2, P0 ;  /* 0x00000005020b7c11 */ /* 0x000fca00080f1403 */
        /* <DEDUP_REMOVED lines=26> */
.L_x_250:
[----:B------:R-:W-:Y:S05]  /*3390*/  BSYNC.RECONVERGENT B2 ;  /* 0x0000000000027941 */ /* 0x000fea0003800200 */
.L_x_249:
        /* <DEDUP_REMOVED lines=14> */
.L_x_252:
[----:B------:R-:W-:Y:S05]  /*3480*/  BSYNC.RECONVERGENT B2 ;  /* 0x0000000000027941 */ /* 0x000fea0003800200 */
.L_x_251:
[----:B------:R1:W-:Y:S01]  /*3490*/  STG.E desc[UR8][R10.64+0x4], R0 ;  /* 0x000004000a007986 */ /* 0x0003e2000c101908 */
[----:B------:R-:W-:-:S07]  /*34a0*/  IADD3 R21, PT, PT, R21, 0x2, RZ ;  /* 0x0000000215157810 */ /* 0x000fce0007ffe0ff */
.L_x_244:
[----:B01----:R-:W0:Y:S02]  /*34b0*/  LDC R0, c[0x0][0x394] ;  /* 0x0000e500ff007b82 */ /* 0x003e240000000800 */
[----:B0-----:R-:W-:-:S04]  /*34c0*/  LOP3.LUT R0, R0, 0x1, RZ, 0xc0, !PT ;  /* 0x0000000100007812 */ /* 0x001fc800078ec0ff */
[----:B------:R-:W-:-:S13]  /*34d0*/  ISETP.NE.U32.AND P0, PT, R0, 0x1, PT ;  /* 0x000000010000780c */ /* 0x000fda0003f05070 */
[----:B------:R-:W-:Y:S05]  /*34e0*/  @P0 EXIT ;  /* 0x000000000000094d */ /* 0x000fea0003800000 */
[----:B------:R-:W-:-:S06]  /*34f0*/  IMAD.WIDE.U32 R16, R21, 0x4, R16 ;  /* 0x0000000415107825 */ /* 0x000fcc00078e0010 */
[----:B------:R-:W2:Y:S01]  /*3500*/  LDG.E R16, desc[UR8][R16.64] ;  /* 0x0000000810107981 */ /* 0x000ea2000c1e1900 */
[----:B------:R-:W-:Y:S01]  /*3510*/  HFMA2 R0, -RZ, RZ, 0.96630859375, -0.0022525787353515625 ;  /* 0x3bbb989dff007431 */ /* 0x000fe200000001ff */
[----:B------:R-:W-:Y:S01]  /*3520*/  MOV R3, 0x437c0000 ;  /* 0x437c000000037802 */ /* 0x000fe20000000f00 */
        /* <DEDUP_REMOVED lines=22> */
.L_x_254:
[----:B------:R-:W-:Y:S05]  /*3690*/  BSYNC.RECONVERGENT B2 ;  /* 0x0000000000027941 */ /* 0x000fea0003800200 */
.L_x_253:
        /* <DEDUP_REMOVED lines=14> */
.L_x_256:
[----:B------:R-:W-:Y:S05]  /*3780*/  BSYNC.RECONVERGENT B2 ;  /* 0x0000000000027941 */ /* 0x000fea0003800200 */
.L_x_255:
[----:B------:R-:W0:Y:S01]  /*3790*/  LDCU.64 UR4, c[0x0][0x380] ;  /* 0x00007000ff0477ac */ /* 0x000e220008000a00 */
[----:B------:R-:W-:-:S04]  /*37a0*/  IADD3 R4, P0, PT, R4, R21, RZ ;  /* 0x0000001504047210 */ /* 0x000fc80007f1e0ff */
[----:B------:R-:W-:Y:S02]  /*37b0*/  IADD3.X R7, PT, PT, RZ, R7, RZ, P0, !PT ;  /* 0x00000007ff077210 */ /* 0x000fe400007fe4ff */
[----:B0-----:R-:W-:-:S04]  /*37c0*/  LEA R2, P0, R4, UR4, 0x2 ;  /* 0x0000000404027c11 */ /* 0x001fc8000f8010ff */
[----:B------:R-:W-:-:S05]  /*37d0*/  LEA.HI.X R3, R4, UR5, R7, 0x2, P0 ;  /* 0x0000000504037c11 */ /* 0x000fca00080f1407 */
[----:B------:R-:W-:Y:S01]  /*37e0*/  STG.E desc[UR8][R2.64], R0 ;  /* 0x0000000002007986 */ /* 0x000fe2000c101908 */
[----:B------:R-:W-:Y:S05]  /*37f0*/  EXIT ;  /* 0x000000000000794d */ /* 0x000fea0003800000 */
        .weak           $__internal_1_$__cuda_sm3x_div_rn_noftz_f32_slowpath
        .type           $__internal_1_$__cuda_sm3x_div_rn_noftz_f32_slowpath,@function
        .size           $__internal_1_$__cuda_sm3x_div_rn_noftz_f32_slowpath,(.L_x_288 - $__internal_1_$__cuda_sm3x_div_rn_noftz_f32_slowpath)
$__internal_1_$__cuda_sm3x_div_rn_noftz_f32_slowpath:
[----:B------:R-:W-:Y:S01]  /*3800*/  SHF.R.U32.HI R8, RZ, 0x17, R3 ;  /* 0x00000017ff087819 */ /* 0x000fe20000011603 */
[----:B------:R-:W-:Y:S01]  /*3810*/  BSSY.RECONVERGENT B0, `(.L_x_257) ;  /* 0x0000062000007945 */ /* 0x000fe20003800200 */
[----:B------:R-:W-:Y:S02]  /*3820*/  SHF.R.U32.HI R12, RZ, 0x17, R0 ;  /* 0x00000017ff0c7819 */ /* 0x000fe40000011600 */
[----:B------:R-:W-:Y:S02]  /*3830*/  LOP3.LUT R8, R8, 0xff, RZ, 0xc0, !PT ;  /* 0x000000ff08087812 */ /* 0x000fe400078ec0ff */
[----:B------:R-:W-:Y:S02]  /*3840*/  LOP3.LUT R12, R12, 0xff, RZ, 0xc0, !PT ;  /* 0x000000ff0c0c7812 */ /* 0x000fe400078ec0ff */
[----:B------:R-:W-:Y:S02]  /*3850*/  IADD3 R13, PT, PT, R8, -0x1, RZ ;  /* 0xffffffff080d7810 */ /* 0x000fe40007ffe0ff */
[----:B------:R-:W-:-:S02]  /*3860*/  IADD3 R18, PT, PT, R12, -0x1, RZ ;  /* 0xffffffff0c127810 */ /* 0x000fc40007ffe0ff */
[----:B------:R-:W-:-:S04]  /*3870*/  ISETP.GT.U32.AND P0, PT, R13, 0xfd, PT ;  /* 0x000000fd0d00780c */ /* 0x000fc80003f04070 */
[----:B------:R-:W-:-:S13]  /*3880*/  ISETP.GT.U32.OR P0, PT, R18, 0xfd, P0 ;  /* 0x000000fd1200780c */ /* 0x000fda0000704470 */
[----:B------:R-:W-:Y:S01]  /*3890*/  @!P0 MOV R9, RZ ;  /* 0x000000ff00098202 */ /* 0x000fe20000000f00 */
[----:B------:R-:W-:Y:S06]  /*38a0*/  @!P0 BRA `(.L_x_258) ;  /* 0x00000000005c8947 */ /* 0x000fec0003800000 */
[----:B------:R-:W-:Y:S02]  /*38b0*/  FSETP.GTU.FTZ.AND P0, PT, |R0|, +INF , PT ;  /* 0x7f8000000000780b */ /* 0x000fe40003f1c200 */
[----:B------:R-:W-:-:S04]  /*38c0*/  FSETP.GTU.FTZ.AND P1, PT, |R3|, +INF , PT ;  /* 0x7f8000000300780b */ /* 0x000fc80003f3c200 */
[----:B------:R-:W-:-:S13]  /*38d0*/  PLOP3.LUT P0, PT, P0, P1, PT, 0xf8, 0x8f ;  /* 0x00000000008f781c */ /* 0x000fda0000703f70 */
[----:B------:R-:W-:Y:S05]  /*38e0*/  @P0 BRA `(.L_x_259) ;  /* 0x00000004004c0947 */ /* 0x000fea0003800000 */
[----:B------:R-:W-:-:S13]  /*38f0*/  LOP3.LUT P0, RZ, R3, 0x7fffffff, R0, 0xc8, !PT ;  /* 0x7fffffff03ff7812 */ /* 0x000fda000780c800 */
[----:B------:R-:W-:Y:S05]  /*3900*/  @!P0 BRA `(.L_x_260) ;  /* 0x00000004003c8947 */ /* 0x000fea0003800000 */
[C---:B------:R-:W-:Y:S02]  /*3910*/  FSETP.NEU.FTZ.AND P3, PT, |R0|.reuse, +INF , PT ;  /* 0x7f8000000000780b */ /* 0x040fe40003f7d200 */
[----:B------:R-:W-:Y:S02]  /*3920*/  FSETP.NEU.FTZ.AND P1, PT, |R3|, +INF , PT ;  /* 0x7f8000000300780b */ /* 0x000fe40003f3d200 */
[----:B------:R-:W-:-:S11]  /*3930*/  FSETP.NEU.FTZ.AND P0, PT, |R0|, +INF , PT ;  /* 0x7f8000000000780b */ /* 0x000fd60003f1d200 */
[----:B------:R-:W-:Y:S05]  /*3940*/  @!P1 BRA !P3, `(.L_x_260) ;  /* 0x00000004002c9947 */ /* 0x000fea0005800000 */
[----:B------:R-:W-:-:S04]  /*3950*/  LOP3.LUT P3, RZ, R0, 0x7fffffff, RZ, 0xc0, !PT ;  /* 0x7fffffff00ff7812 */ /* 0x000fc8000786c0ff */
[----:B------:R-:W-:-:S13]  /*3960*/  PLOP3.LUT P1, PT, P1, P3, PT, 0x2f, 0xf2 ;  /* 0x0000000000f2781c */ /* 0x000fda0000f26577 */
[----:B------:R-:W-:Y:S05]  /*3970*/  @P1 BRA `(.L_x_261) ;  /* 0x0000000400181947 */ /* 0x000fea0003800000 */
[----:B------:R-:W-:-:S04]  /*3980*/  LOP3.LUT P1, RZ, R3, 0x7fffffff, RZ, 0xc0, !PT ;  /* 0x7fffffff03ff7812 */ /* 0x000fc8000782c0ff */
[----:B------:R-:W-:-:S13]  /*3990*/  PLOP3.LUT P0, PT, P0, P1, PT, 0x2f, 0xf2 ;  /* 0x0000000000f2781c */ /* 0x000fda0000702577 */
[----:B------:R-:W-:Y:S05]  /*39a0*/  @P0 BRA `(.L_x_262) ;  /* 0x0000000400000947 */ /* 0x000fea0003800000 */
[----:B------:R-:W-:Y:S02]  /*39b0*/  ISETP.GE.AND P0, PT, R18, RZ, PT ;  /* 0x000000ff1200720c */ /* 0x000fe40003f06270 */
[----:B------:R-:W-:-:S11]  /*39c0*/  ISETP.GE.AND P1, PT, R13, RZ, PT ;  /* 0x000000ff0d00720c */ /* 0x000fd60003f26270 */
[----:B------:R-:W-:Y:S01]  /*39d0*/  @P0 MOV R9, RZ ;  /* 0x000000ff00090202 */ /* 0x000fe20000000f00 */
[----:B------:R-:W-:Y:S01]  /*39e0*/  @!P0 FFMA R0, R0, 1.84467440737095516160e+19, RZ ;  /* 0x5f80000000008823 */ /* 0x000fe200000000ff */
[----:B------:R-:W-:Y:S01]  /*39f0*/  @!P0 MOV R9, 0xffffffc0 ;  /* 0xffffffc000098802 */ /* 0x000fe20000000f00 */
[----:B------:R-:W-:-:S03]  /*3a00*/  @!P1 FFMA R3, R3, 1.84467440737095516160e+19, RZ ;  /* 0x5f80000003039823 */ /* 0x000fc600000000ff */
[----:B------:R-:W-:-:S07]  /*3a10*/  @!P1 IADD3 R9, PT, PT, R9, 0x40, RZ ;  /* 0x0000004009099810 */ /* 0x000fce0007ffe0ff */
.L_x_258:
[----:B------:R-:W-:Y:S01]  /*3a20*/  LEA R24, R8, 0xc0800000, 0x17 ;  /* 0xc080000008187811 */ /* 0x000fe200078eb8ff */
[----:B------:R-:W-:Y:S01]  /*3a30*/  BSSY.RECONVERGENT B1, `(.L_x_263) ;  /* 0x0000036000017945 */ /* 0x000fe20003800200 */
[----:B------:R-:W-:Y:S02]  /*3a40*/  IADD3 R13, PT, PT, R12, -0x7f, RZ ;  /* 0xffffff810c0d7810 */ /* 0x000fe40007ffe0ff */
[----:B------:R-:W-:-:S03]  /*3a50*/  IADD3 R24, PT, PT, -R24, R3, RZ ;  /* 0x0000000318187210 */ /* 0x000fc60007ffe1ff */
[----:B------:R-:W-:Y:S01]  /*3a60*/  IMAD R0, R13, -0x800000, R0 ;  /* 0xff8000000d007824 */ /* 0x000fe200078e0200 */
[----:B------:R-:W0:Y:S01]  /*3a70*/  MUFU.RCP R18, R24 ;  /* 0x0000001800127308 */ /* 0x000e220000001000 */
[----:B------:R-:W-:-:S04]  /*3a80*/  FADD.FTZ R3, -R24, -RZ ;  /* 0x800000ff18037221 */ /* 0x000fc80000010100 */
[----:B0-----:R-:W-:-:S04]  /*3a90*/  FFMA R23, R18, R3, 1 ;  /* 0x3f80000012177423 */ /* 0x001fc80000000003 */
[----:B------:R-:W-:-:S04]  /*3aa0*/  FFMA R23, R18, R23, R18 ;  /* 0x0000001712177223 */ /* 0x000fc80000000012 */
[----:B------:R-:W-:-:S04]  /*3ab0*/  FFMA R12, R0, R23, RZ ;  /* 0x00000017000c7223 */ /* 0x000fc800000000ff */
[----:B------:R-:W-:-:S04]  /*3ac0*/  FFMA R18, R3, R12, R0 ;  /* 0x0000000c03127223 */ /* 0x000fc80000000000 */
[----:B------:R-:W-:Y:S01]  /*3ad0*/  FFMA R18, R23, R18, R12 ;  /* 0x0000001217127223 */ /* 0x000fe2000000000c */
[----:B------:R-:W-:-:S03]  /*3ae0*/  IADD3 R12, PT, PT, R13, 0x7f, -R8 ;  /* 0x0000007f0d0c7810 */ /* 0x000fc60007ffe808 */
[----:B------:R-:W-:Y:S01]  /*3af0*/  FFMA R3, R3, R18, R0 ;  /* 0x0000001203037223 */ /* 0x000fe20000000000 */
[----:B------:R-:W-:-:S03]  /*3b00*/  IADD3 R9, PT, PT, R12, R9, RZ ;  /* 0x000000090c097210 */ /* 0x000fc60007ffe0ff */
[----:B------:R-:W-:-:S05]  /*3b10*/  FFMA R0, R23, R3, R18 ;  /* 0x0000000317007223 */ /* 0x000fca0000000012 */
[----:B------:R-:W-:-:S04]  /*3b20*/  SHF.R.U32.HI R8, RZ, 0x17, R0 ;  /* 0x00000017ff087819 */ /* 0x000fc80000011600 */
[----:B------:R-:W-:-:S04]  /*3b30*/  LOP3.LUT R8, R8, 0xff, RZ, 0xc0, !PT ;  /* 0x000000ff08087812 */ /* 0x000fc800078ec0ff */
[----:B------:R-:W-:-:S04]  /*3b40*/  IADD3 R8, PT, PT, R8, R9, RZ ;  /* 0x0000000908087210 */ /* 0x000fc80007ffe0ff */
[----:B------:R-:W-:-:S04]  /*3b50*/  IADD3 R12, PT, PT, R8, -0x1, RZ ;  /* 0xffffffff080c7810 */ /* 0x000fc80007ffe0ff */
        /* <DEDUP_REMOVED lines=9> */
[CCC-:B------:R-:W-:Y:S01]  /*3bf0*/  FFMA.RZ R9, R23.reuse, R3.reuse, R18.reuse ;  /* 0x0000000317097223 */ /* 0x1c0fe2000000c012 */
[CCC-:B------:R-:W-:Y:S01]  /*3c00*/  FFMA.RP R12, R23.reuse, R3.reuse, R18.reuse ;  /* 0x00000003170c7223 */ /* 0x1c0fe20000008012 */
[----:B------:R-:W-:Y:S01]  /*3c10*/  FFMA.RM R23, R23, R3, R18 ;  /* 0x0000000317177223 */ /* 0x000fe20000004012 */
[C---:B------:R-:W-:Y:S02]  /*3c20*/  IADD3 R3, PT, PT, R8.reuse, 0x20, RZ ;  /* 0x0000002008037810 */ /* 0x040fe40007ffe0ff */
[----:B------:R-:W-:Y:S02]  /*3c30*/  LOP3.LUT R9, R9, 0x7fffff, RZ, 0xc0, !PT ;  /* 0x007fffff09097812 */ /* 0x000fe400078ec0ff */
[C---:B------:R-:W-:Y:S02]  /*3c40*/  ISETP.NE.AND P3, PT, R8.reuse, RZ, PT ;  /* 0x000000ff0800720c */ /* 0x040fe40003f65270 */
[----:B------:R-:W-:Y:S02]  /*3c50*/  LOP3.LUT R18, R9, 0x800000, RZ, 0xfc, !PT ;  /* 0x0080000009127812 */ /* 0x000fe400078efcff */
[----:B------:R-:W-:-:S02]  /*3c60*/  ISETP.NE.AND P1, PT, R8, RZ, PT ;  /* 0x000000ff0800720c */ /* 0x000fc40003f25270 */
[----:B------:R-:W-:Y:S02]  /*3c70*/  IADD3 R8, PT, PT, -R8, RZ, RZ ;  /* 0x000000ff08087210 */ /* 0x000fe40007ffe1ff */
[----:B------:R-:W-:Y:S02]  /*3c80*/  SHF.L.U32 R3, R18, R3, RZ ;  /* 0x0000000312037219 */ /* 0x000fe400000006ff */
[----:B------:R-:W-:Y:S02]  /*3c90*/  FSETP.NEU.FTZ.AND P0, PT, R12, R23, PT ;  /* 0x000000170c00720b */ /* 0x000fe40003f1d000 */
[----:B------:R-:W-:Y:S02]  /*3ca0*/  SEL R9, R8, RZ, P3 ;  /* 0x000000ff08097207 */ /* 0x000fe40001800000 */
[----:B------:R-:W-:Y:S02]  /*3cb0*/  ISETP.NE.AND P1, PT, R3, RZ, P1 ;  /* 0x000000ff0300720c */ /* 0x000fe40000f25270 */
[----:B------:R-:W-:-:S02]  /*3cc0*/  SHF.R.U32.HI R18, RZ, R9, R18 ;  /* 0x00000009ff127219 */ /* 0x000fc40000011612 */
[----:B------:R-:W-:Y:S02]  /*3cd0*/  PLOP3.LUT P0, PT, P0, P1, PT, 0xf8, 0x8f ;  /* 0x00000000008f781c */ /* 0x000fe40000703f70 */
[----:B------:R-:W-:Y:S02]  /*3ce0*/  SHF.R.U32.HI R8, RZ, 0x1, R18 ;  /* 0x00000001ff087819 */ /* 0x000fe40000011612 */
[----:B------:R-:W-:-:S04]  /*3cf0*/  SEL R3, RZ, 0x1, !P0 ;  /* 0x00000001ff037807 */ /* 0x000fc80004000000 */
[----:B------:R-:W-:-:S04]  /*3d00*/  LOP3.LUT R3, R3, 0x1, R8, 0xf8, !PT ;  /* 0x0000000103037812 */ /* 0x000fc800078ef808 */
[----:B------:R-:W-:-:S04]  /*3d10*/  LOP3.LUT R3, R3, R18, RZ, 0xc0, !PT ;  /* 0x0000001203037212 */ /* 0x000fc800078ec0ff */
[----:B------:R-:W-:-:S04]  /*3d20*/  IADD3 R3, PT, PT, R8, R3, RZ ;  /* 0x0000000308037210 */ /* 0x000fc80007ffe0ff */
[----:B------:R-:W-:Y:S01]  /*3d30*/  LOP3.LUT R0, R3, R0, RZ, 0xfc, !PT ;  /* 0x0000000003007212 */ /* 0x000fe200078efcff */
[----:B------:R-:W-:Y:S06]  /*3d40*/  BRA `(.L_x_266) ;  /* 0x0000000000107947 */ /* 0x000fec0003800000 */
.L_x_265:
[----:B------:R-:W-:-:S04]  /*3d50*/  LOP3.LUT R0, R0, 0x80000000, RZ, 0xc0, !PT ;  /* 0x8000000000007812 */ /* 0x000fc800078ec0ff */
[----:B------:R-:W-:Y:S01]  /*3d60*/  LOP3.LUT R0, R0, 0x7f800000, RZ, 0xfc, !PT ;  /* 0x7f80000000007812 */ /* 0x000fe200078efcff */
[----:B------:R-:W-:Y:S06]  /*3d70*/  BRA `(.L_x_266) ;  /* 0x0000000000047947 */ /* 0x000fec0003800000 */
.L_x_264:
[----:B------:R-:W-:-:S07]  /*3d80*/  LEA R0, R9, R0, 0x17 ;  /* 0x0000000009007211 */ /* 0x000fce00078eb8ff */
.L_x_266:
[----:B------:R-:W-:Y:S05]  /*3d90*/  BSYNC.RECONVERGENT B1 ;  /* 0x0000000000017941 */ /* 0x000fea0003800200 */
.L_x_263:
[----:B------:R-:W-:Y:S05]  /*3da0*/  BRA `(.L_x_267) ;  /* 0x0000000000207947 */ /* 0x000fea0003800000 */
.L_x_262:
[----:B------:R-:W-:-:S04]  /*3db0*/  LOP3.LUT R0, R3, 0x80000000, R0, 0x48, !PT ;  /* 0x8000000003007812 */ /* 0x000fc800078e4800 */
[----:B------:R-:W-:Y:S01]  /*3dc0*/  LOP3.LUT R0, R0, 0x7f800000, RZ, 0xfc, !PT ;  /* 0x7f80000000007812 */ /* 0x000fe200078efcff */
[----:B------:R-:W-:Y:S06]  /*3dd0*/  BRA `(.L_x_267) ;  /* 0x0000000000147947 */ /* 0x000fec0003800000 */
.L_x_261:
[----:B------:R-:W-:Y:S01]  /*3de0*/  LOP3.LUT R0, R3, 0x80000000, R0, 0x48, !PT ;  /* 0x8000000003007812 */ /* 0x000fe200078e4800 */
[----:B------:R-:W-:Y:S06]  /*3df0*/  BRA `(.L_x_267) ;  /* 0x00000000000c7947 */ /* 0x000fec0003800000 */
.L_x_260:
[----:B------:R-:W0:Y:S01]  /*3e00*/  MUFU.RSQ R0, -QNAN ;  /* 0xffc0000000007908 */ /* 0x000e220000001400 */
[----:B------:R-:W-:Y:S05]  /*3e10*/  BRA `(.L_x_267) ;  /* 0x0000000000047947 */ /* 0x000fea0003800000 */
.L_x_259:
[----:B------:R-:W-:-:S07]  /*3e20*/  FADD.FTZ R0, R0, R3 ;  /* 0x0000000300007221 */ /* 0x000fce0000010000 */
.L_x_267:
[----:B------:R-:W-:Y:S05]  /*3e30*/  BSYNC.RECONVERGENT B0 ;  /* 0x0000000000007941 */ /* 0x000fea0003800200 */
.L_x_257:
[----:B------:R-:W-:-:S04]  /*3e40*/  HFMA2 R3, -RZ, RZ, 0, 0 ;  /* 0x00000000ff037431 */ /* 0x000fc800000001ff */
[----:B0-----:R-:W-:Y:S05]  /*3e50*/  RET.REL.NODEC R2 `(_Z13softmaxKernelPfS_iib) ;  /* 0xffffffc002687950 */ /* 0x001fea0003c3ffff */
.L_x_268:
        /* <DEDUP_REMOVED lines=10> */
.L_x_288:


//--------------------- .text._Z10tanhKernelPfS_i --------------------------
	.section	.text._Z10tanhKernelPfS_i,"ax",@progbits
	.align	128
        .global         _Z10tanhKernelPfS_i
        .type           _Z10tanhKernelPfS_i,@function
        .size           _Z10tanhKernelPfS_i,(.L_x_301 - _Z10tanhKernelPfS_i)
        .other          _Z10tanhKernelPfS_i,@"STO_CUDA_ENTRY STV_DEFAULT"
_Z10tanhKernelPfS_i:
.text._Z10tanhKernelPfS_i:
        /* <DEDUP_REMOVED lines=10> */
[----:B------:R-:W2:Y:S01]  /*00a0*/  LDC.64 R4, c[0x0][0x380] ;  /* 0x0000e000ff047b82 */ /* 0x000ea20000000a00 */
[----:B0-----:R-:W-:-:S05]  /*00b0*/  IMAD.WIDE R2, R7, 0x4, R2 ;  /* 0x0000000407027825 */ /* 0x001fca00078e0202 */
[----:B-1----:R2:W3:Y:S01]  /*00c0*/  LDG.E R6, desc[UR4][R2.64] ;  /* 0x0000000402067981 */ /* 0x0024e2000c1e1900 */
[----:B------:R-:W-:Y:S01]  /*00d0*/  MOV R10, 0x3c80f082 ;  /* 0x3c80f082000a7802 */ /* 0x000fe20000000f00 */
[----:B------:R-:W-:Y:S02]  /*00e0*/  HFMA2 R9, -RZ, RZ, 1.875, 0 ;  /* 0x3f800000ff097431 */ /* 0x000fe400000001ff */
[----:B--2---:R-:W-:-:S04]  /*00f0*/  IMAD.WIDE R2, R7, 0x4, R4 ;  /* 0x0000000407027825 */ /* 0x004fc800078e0204 */
[C---:B---3--:R-:W-:Y:S01]  /*0100*/  FMUL R0, |R6|.reuse, 2.8853900432586669922 ;  /* 0x4038aa3b06007820 */ /* 0x048fe20000400200 */
[C---:B------:R-:W-:Y:S01]  /*0110*/  FMUL R11, R6.reuse, R6 ;  /* 0x00000006060b7220 */ /* 0x040fe20000400000 */
[C---:B------:R-:W-:Y:S02]  /*0120*/  FSETP.GE.AND P1, PT, |R6|.reuse, 0.60000002384185791016, PT ;  /* 0x3f19999a0600780b */ /* 0x040fe40003f26200 */
[----:B------:R-:W-:Y:S01]  /*0130*/  FSETP.GE.AND P0, PT, |R6|, 9.010913848876953125, PT ;  /* 0x41102cb40600780b */ /* 0x000fe20003f06200 */
[C---:B------:R-:W-:Y:S01]  /*0140*/  FFMA R10, R11.reuse, R10, -0.052303962409496307373 ;  /* 0xbd563cae0b0a7423 */ /* 0x040fe2000000000a */
[----:B------:R-:W0:Y:S02]  /*0150*/  MUFU.EX2 R0, R0 ;  /* 0x0000000000007308 */ /* 0x000e240000000800 */
[----:B0-----:R-:W-:Y:S01]  /*0160*/  FADD R8, R0, 1 ;  /* 0x3f80000000087421 */ /* 0x001fe20000000000 */
[----:B------:R-:W-:-:S04]  /*0170*/  FFMA R0, R11, R10, 0.1331529766321182251 ;  /* 0x3e0859410b007423 */ /* 0x000fc8000000000a */
[C---:B------:R-:W-:Y:S01]  /*0180*/  FFMA R0, R11.reuse, R0, -0.33332768082618713379 ;  /* 0xbeaaa9ed0b007423 */ /* 0x040fe20000000000 */
[----:B------:R-:W0:Y:S03]  /*0190*/  MUFU.RCP R8, R8 ;  /* 0x0000000800087308 */ /* 0x000e260000001000 */
[----:B------:R-:W-:Y:S01]  /*01a0*/  FFMA R11, R11, R0, RZ ;  /* 0x000000000b0b7223 */ /* 0x000fe200000000ff */
[----:B0-----:R-:W-:-:S05]  /*01b0*/  FFMA R9, R8, -2, R9 ;  /* 0xc000000008097823 */ /* 0x001fca0000000009 */
[----:B------:R-:W-:-:S04]  /*01c0*/  FSEL R9, R9, 1, !P0 ;  /* 0x3f80000009097808 */ /* 0x000fc80004000000 */
[--C-:B------:R-:W-:Y:S01]  /*01d0*/  LOP3.LUT R9, R9, 0x80000000, R6.reuse, 0xb8, !PT ;  /* 0x8000000009097812 */ /* 0x100fe200078eb806 */
[----:B------:R-:W-:-:S05]  /*01e0*/  @!P1 FFMA R9, R6, R11, R6 ;  /* 0x0000000b06099223 */ /* 0x000fca0000000006 */
[----:B------:R-:W-:Y:S01]  /*01f0*/  STG.E desc[UR4][R2.64], R9 ;  /* 0x0000000902007986 */ /* 0x000fe2000c101904 */
[----:B------:R-:W-:Y:S05]  /*0200*/  EXIT ;  /* 0x000000000000794d */ /* 0x000fea0003800000 */
.L_x_269:
        /* <DEDUP_REMOVED lines=15> */
.L_x_301:


//--------------------- .text._Z23matrixMultiplyAddKernelPfS_S_S_iiib --------------------------
	.section	.text._Z23matrixMultiplyAddKernelPfS_S_S_iiib,"ax",@progbits
	.align	128
        .global         _Z23matrixMultiplyAddKernelPfS_S_S_iiib
        .type           _Z23matrixMultiplyAddKernelPfS_S_S_iiib,@function
        .size           _Z23matrixMultiplyAddKernelPfS_S_S_iiib,(.L_x_302 - _Z23matrixMultiplyAddKernelPfS_S_S_iiib)
        .other          _Z23matrixMultiplyAddKernelPfS_S_S_iiib,@"STO_CUDA_ENTRY STV_DEFAULT"
_Z23matrixMultiplyAddKernelPfS_S_S_iiib:
.text._Z23matrixMultiplyAddKernelPfS_S_S_iiib:
[----:B------:R-:W-:Y:S01]  /*0000*/  LDC R1, c[0x0][0x37c] ;  /* 0x0000df00ff017b82 */ /* 0x000fe20000000800 */
[----:B------:R-:W0:Y:S01]  /*0010*/  LDCU UR16, c[0x0][0x3a8] ;  /* 0x00007500ff1077ac */ /* 0x000e220008000800 */
[----:B------:R-:W1:Y:S06]  /*0020*/  S2R R4, SR_TID.X ;  /* 0x0000000000047919 */ /* 0x000e6c0000002100 */
[----:B------:R-:W1:Y:S08]  /*0030*/  S2UR UR4, SR_CTAID.X ;  /* 0x00000000000479c3 */ /* 0x000e700000002500 */
[----:B------:R-:W1:Y:S01]  /*0040*/  LDC R15, c[0x0][0x360] ;  /* 0x0000d800ff0f7b82 */ /* 0x000e620000000800 */
[----:B0-----:R-:W-:-:S04]  /*0050*/  IABS R5, UR16 ;  /* 0x0000001000057c13 */ /* 0x001fc80008000000 */
[----:B------:R-:W0:Y:S01]  /*0060*/  I2F.RP R0, R5 ;  /* 0x0000000500007306 */ /* 0x000e220000209400 */
[----:B-1----:R-:W-:Y:S01]  /*0070*/  IMAD R15, R15, UR4, R4 ;  /* 0x000000040f0f7c24 */ /* 0x002fe2000f8e0204 */
[----:B------:R-:W1:Y:S06]  /*0080*/  LDCU UR4, c[0x0][0x3a0] ;  /* 0x00007400ff0477ac */ /* 0x000e6c0008000800 */
[----:B0-----:R-:W0:Y:S01]  /*0090*/  MUFU.RCP R0, R0 ;  /* 0x0000000000007308 */ /* 0x001e220000001000 */
[----:B------:R-:W-:Y:S02]  /*00a0*/  IABS R4, R15 ;  /* 0x0000000f00047213 */ /* 0x000fe40000000000 */
[----:B0-----:R-:W-:-:S05]  /*00b0*/  IADD3 R2, PT, PT, R0, 0xffffffe, RZ ;  /* 0x0ffffffe00027810 */ /* 0x001fca0007ffe0ff */
[----:B------:R0:W2:Y:S02]  /*00c0*/  F2I.FTZ.U32.TRUNC.NTZ R3, R2 ;  /* 0x0000000200037305 */ /* 0x0000a4000021f000 */
[----:B0-----:R-:W-:Y:S01]  /*00d0*/  HFMA2 R2, -RZ, RZ, 0, 0 ;  /* 0x00000000ff027431 */ /* 0x001fe200000001ff */
[----:B--2---:R-:W-:-:S05]  /*00e0*/  IADD3 R6, PT, PT, RZ, -R3, RZ ;  /* 0x80000003ff067210 */ /* 0x004fca0007ffe0ff */
[----:B------:R-:W-:-:S04]  /*00f0*/  IMAD R7, R6, R5, RZ ;  /* 0x0000000506077224 */ /* 0x000fc800078e02ff */
[----:B------:R-:W-:-:S06]  /*0100*/  IMAD.HI.U32 R3, R3, R7, R2 ;  /* 0x0000000703037227 */ /* 0x000fcc00078e0002 */
[----:B------:R-:W-:-:S05]  /*0110*/  IMAD.HI.U32 R0, R3, R4, RZ ;  /* 0x0000000403007227 */ /* 0x000fca00078e00ff */
[----:B------:R-:W-:-:S05]  /*0120*/  IADD3 R3, PT, PT, -R0, RZ, RZ ;  /* 0x000000ff00037210 */ /* 0x000fca0007ffe1ff */
[----:B------:R-:W-:-:S05]  /*0130*/  IMAD R2, R5, R3, R4 ;  /* 0x0000000305027224 */ /* 0x000fca00078e0204 */
[----:B------:R-:W-:-:S13]  /*0140*/  ISETP.GT.U32.AND P2, PT, R5, R2, PT ;  /* 0x000000020500720c */ /* 0x000fda0003f44070 */
[-C--:B------:R-:W-:Y:S02]  /*0150*/  @!P2 IADD3 R2, PT, PT, R2, -R5.reuse, RZ ;  /* 0x800000050202a210 */ /* 0x080fe40007ffe0ff */
[----:B------:R-:W-:Y:S02]  /*0160*/  @!P2 IADD3 R0, PT, PT, R0, 0x1, RZ ;  /* 0x000000010000a810 */ /* 0x000fe40007ffe0ff */
[----:B------:R-:W-:Y:S02]  /*0170*/  ISETP.GE.U32.AND P0, PT, R2, R5, PT ;  /* 0x000000050200720c */ /* 0x000fe40003f06070 */
[----:B------:R-:W-:Y:S02]  /*0180*/  LOP3.LUT R2, R15, UR16, RZ, 0x3c, !PT ;  /* 0x000000100f027c12 */ /* 0x000fe4000f8e3cff */
[----:B------:R-:W-:Y:S02]  /*0190*/  ISETP.NE.AND P2, PT, RZ, UR16, PT ;  /* 0x00000010ff007c0c */ /* 0x000fe4000bf45270 */
[----:B------:R-:W-:-:S07]  /*01a0*/  ISETP.GE.AND P1, PT, R2, RZ, PT ;  /* 0x000000ff0200720c */ /* 0x000fce0003f26270 */
[----:B------:R-:W-:-:S06]  /*01b0*/  @P0 VIADD R0, R0, 0x1 ;  /* 0x0000000100000836 */ /* 0x000fcc0000000000 */
[----:B------:R-:W-:Y:S02]  /*01c0*/  @!P1 IADD3 R0, PT, PT, -R0, RZ, RZ ;  /* 0x000000ff00009210 */ /* 0x000fe40007ffe1ff */
[----:B------:R-:W-:-:S04]  /*01d0*/  @!P2 LOP3.LUT R0, RZ, UR16, RZ, 0x33, !PT ;  /* 0x00000010ff00ac12 */ /* 0x000fc8000f8e33ff */
[C---:B-1----:R-:W-:Y:S02]  /*01e0*/  ISETP.GE.AND P0, PT, R0.reuse, UR4, PT ;  /* 0x0000000400007c0c */ /* 0x042fe4000bf06270 */
[----:B------:R-:W-:Y:S02]  /*01f0*/  IADD3 R2, PT, PT, -R0, RZ, RZ ;  /* 0x000000ff00027210 */ /* 0x000fe40007ffe1ff */
[----:B------:R-:W-:-:S03]  /*0200*/  ISETP.GT.OR P0, PT, RZ, UR16, P0 ;  /* 0x00000010ff007c0c */ /* 0x000fc60008704670 */
[----:B------:R-:W-:-:S10]  /*0210*/  IMAD R15, R2, UR16, R15 ;  /* 0x00000010020f7c24 */ /* 0x000fd4000f8e020f */
[----:B------:R-:W-:Y:S05]  /*0220*/  @P0 EXIT ;  /* 0x000000000000094d */ /* 0x000fea0003800000 */
[----:B------:R-:W0:Y:S01]  /*0230*/  LDCU.U8 UR4, c[0x0][0x3ac] ;  /* 0x00007580ff0477ac */ /* 0x000e220008000000 */
[----:B------:R-:W1:Y:S01]  /*0240*/  LDC R17, c[0x0][0x3a4] ;  /* 0x0000e900ff117b82 */ /* 0x000e620000000800 */
[----:B------:R-:W-:Y:S01]  /*0250*/  MOV R21, RZ ;  /* 0x000000ff00157202 */ /* 0x000fe20000000f00 */
[----:B------:R-:W2:Y:S01]  /*0260*/  LDCU.64 UR14, c[0x0][0x358] ;  /* 0x00006b00ff0e77ac */ /* 0x000ea20008000a00 */
[----:B0-----:R-:W-:-:S04]  /*0270*/  UPRMT UR4, UR4, 0x8880, URZ ;  /* 0x0000888004047896 */ /* 0x001fc800080000ff */
[----:B------:R-:W-:Y:S01]  /*0280*/  UISETP.NE.AND UP0, UPT, UR4, URZ, UPT ;  /* 0x000000ff0400728c */ /* 0x000fe2000bf05270 */
[----:B-1----:R-:W-:-:S08]  /*0290*/  ISETP.GE.AND P0, PT, R17, 0x1, PT ;  /* 0x000000011100780c */ /* 0x002fd00003f06270 */
[----:B--2---:R-:W-:Y:S05]  /*02a0*/  BRA.U !UP0, `(.L_x_270) ;  /* 0x00000001080c7547 */ /* 0x004fea000b800000 */
[----:B------:R-:W0:Y:S02]  /*02b0*/  LDC.64 R2, c[0x0][0x398] ;  /* 0x0000e600ff027b82 */ /* 0x000e240000000a00 */
[----:B0-----:R-:W-:-:S05]  /*02c0*/  IMAD.WIDE R2, R15, 0x4, R2 ;  /* 0x000000040f027825 */ /* 0x001fca00078e0202 */
[----:B------:R0:W5:Y:S02]  /*02d0*/  LDG.E R21, desc[UR14][R2.64] ;  /* 0x0000000e02157981 */ /* 0x000164000c1e1900 */
.L_x_270:
[----:B------:R-:W-:Y:S05]  /*02e0*/  @!P0 BRA `(.L_x_271) ;  /* 0x0000000400f08947 */ /* 0x000fea0003800000 */
[----:B------:R-:W-:Y:S01]  /*02f0*/  ISETP.GE.U32.AND P0, PT, R17, 0x8, PT ;  /* 0x000000081100780c */ /* 0x000fe20003f06070 */
[----:B------:R-:W-:Y:S01]  /*0300*/  IMAD R16, R0, R17, RZ ;  /* 0x0000001100107224 */ /* 0x000fe200078e02ff */
[----:B0-----:R-:W-:-:S11]  /*0310*/  MOV R2, RZ ;  /* 0x000000ff00027202 */ /* 0x001fd60000000f00 */
[----:B------:R-:W-:Y:S05]  /*0320*/  @!P0 BRA `(.L_x_272) ;  /* 0x0000000000f08947 */ /* 0x000fea0003800000 */
[----:B------:R-:W0:Y:S01]  /*0330*/  LDCU.64 UR18, c[0x0][0x390] ;  /* 0x00007200ff1277ac */ /* 0x000e220008000a00 */
[----:B------:R-:W-:Y:S01]  /*0340*/  LOP3.LUT R18, R17, 0x7ffffff8, RZ, 0xc0, !PT ;  /* 0x7ffffff811127812 */ /* 0x000fe200078ec0ff */
[----:B------:R-:W-:Y:S01]  /*0350*/  IMAD.MOV.U32 R14, RZ, RZ, R16 ;  /* 0x000000ffff0e7224 */ /* 0x000fe200078e0010 */
[----:B------:R-:W-:Y:S02]  /*0360*/  MOV R19, R15 ;  /* 0x0000000f00137202 */ /* 0x000fe40000000f00 */
[----:B------:R-:W-:Y:S01]  /*0370*/  IADD3 R18, PT, PT, -R18, RZ, RZ ;  /* 0x000000ff12127210 */ /* 0x000fe20007ffe1ff */
[----:B0-----:R-:W-:Y:S02]  /*0380*/  UIMAD.WIDE.U32 UR4, UR16, 0xc, UR18 ;  /* 0x0000000c100478a5 */ /* 0x001fe4000f8e0012 */
[----:B------:R-:W-:Y:S02]  /*0390*/  UIMAD.WIDE.U32 UR6, UR16, 0x10, UR18 ;  /* 0x00000010100678a5 */ /* 0x000fe4000f8e0012 */
[----:B------:R-:W-:-:S02]  /*03a0*/  UIMAD.WIDE.U32 UR8, UR16, 0x14, UR18 ;  /* 0x00000014100878a5 */ /* 0x000fc4000f8e0012 */
[----:B------:R-:W-:Y:S02]  /*03b0*/  UIMAD.WIDE.U32 UR10, UR16, 0x18, UR18 ;  /* 0x00000018100a78a5 */ /* 0x000fe4000f8e0012 */
[----:B------:R-:W-:-:S12]  /*03c0*/  UIMAD.WIDE.U32 UR12, UR16, 0x1c, UR18 ;  /* 0x0000001c100c78a5 */ /* 0x000fd8000f8e0012 */
.L_x_273:
[----:B------:R-:W0:Y:S01]  /*03d0*/  LDC.64 R2, c[0x0][0x388] ;  /* 0x0000e200ff027b82 */ /* 0x000e220000000a00 */
[----:B------:R-:W-:Y:S01]  /*03e0*/  HFMA2 R4, -RZ, RZ, 0, 2.384185791015625e-07 ;  /* 0x00000004ff047431 */ /* 0x000fe200000001ff */
[----:B------:R-:W-:Y:S02]  /*03f0*/  UIMAD.WIDE.U32 UR20, UR16, 0x8, UR18 ;  /* 0x00000008101478a5 */ /* 0x000fe4000f8e0012 */
[----:B------:R-:W-:Y:S01]  /*0400*/  MOV R13, UR16 ;  /* 0x00000010000d7c02 */ /* 0x000fe20008000f00 */
[----:B------:R-:W-:Y:S01]  /*0410*/  HFMA2 R10, -RZ, RZ, 0, 2.384185791015625e-07 ;  /* 0x00000004ff0a7431 */ /* 0x000fe200000001ff */
[----:B------:R-:W-:Y:S02]  /*0420*/  MOV R8, 0x4 ;  /* 0x0000000400087802 */ /* 0x000fe40000000f00 */
[----:B------:R-:W-:Y:S01]  /*0430*/  MOV R7, UR21 ;  /* 0x0000001500077c02 */ /* 0x000fe20008000f00 */
[----:B------:R-:W-:Y:S02]  /*0440*/  IMAD.U32 R6, RZ, RZ, UR20 ;  /* 0x00000014ff067e24 */ /* 0x000fe4000f8e00ff */
[----:B------:R-:W-:-:S05]  /*0450*/  IMAD.WIDE R4, R19, R4, UR18 ;  /* 0x0000001213047e25 */ /* 0x000fca000f8e0204 */
[----:B------:R1:W2:Y:S01]  /*0460*/  LDG.E R20, desc[UR14][R4.64] ;  /* 0x0000000e04147981 */ /* 0x0002a2000c1e1900 */
[----:B------:R-:W-:-:S04]  /*0470*/  IMAD.WIDE.U32 R12, R13, 0x4, R4 ;  /* 0x000000040d0c7825 */ /* 0x000fc800078e0004 */
[----:B0-----:R-:W-:Y:S01]  /*0480*/  IMAD.WIDE R2, R14, 0x4, R2 ;  /* 0x000000040e027825 */ /* 0x001fe200078e0202 */
[----:B------:R0:W3:Y:S04]  /*0490*/  LDG.E R22, desc[UR14][R12.64] ;  /* 0x0000000e0c167981 */ /* 0x0000e8000c1e1900 */
[----:B------:R-:W2:Y:S01]  /*04a0*/  LDG.E R24, desc[UR14][R2.64] ;  /* 0x0000000e02187981 */ /* 0x000ea2000c1e1900 */
[----:B------:R-:W-:-:S03]  /*04b0*/  IMAD.WIDE R6, R19, 0x4, R6 ;  /* 0x0000000413067825 */ /* 0x000fc600078e0206 */
[----:B------:R-:W3:Y:S01]  /*04c0*/  LDG.E R23, desc[UR14][R2.64+0x4] ;  /* 0x0000040e02177981 */ /* 0x000ee2000c1e1900 */
[----:B------:R-:W-:-:S04]  /*04d0*/  IMAD.WIDE R8, R19, R8, UR4 ;  /* 0x0000000413087e25 */ /* 0x000fc8000f8e0208 */
[----:B------:R-:W-:Y:S01]  /*04e0*/  HFMA2 R29, -RZ, RZ, 0, 2.384185791015625e-07 ;  /* 0x00000004ff1d7431 */ /* 0x000fe200000001ff */
[----:B------:R-:W-:Y:S01]  /*04f0*/  MOV R28, 0x4 ;  /* 0x00000004001c7802 */ /* 0x000fe20000000f00 */
[----:B------:R4:W3:Y:S01]  /*0500*/  LDG.E R27, desc[UR14][R6.64] ;  /* 0x0000000e061b7981 */ /* 0x0008e2000c1e1900 */
[----:B------:R-:W-:-:S03]  /*0510*/  IMAD.WIDE R10, R19, R10, UR6 ;  /* 0x00000006130a7e25 */ /* 0x000fc6000f8e020a */
[----:B------:R-:W3:Y:S01]  /*0520*/  LDG.E R26, desc[UR14][R2.64+0x8] ;  /* 0x0000080e021a7981 */ /* 0x000ee2000c1e1900 */
[----:B-1----:R-:W-:-:S03]  /*0530*/  IMAD.WIDE R4, R19, R28, UR8 ;  /* 0x0000000813047e25 */ /* 0x002fc6000f8e021c */
[----:B------:R-:W3:Y:S04]  /*0540*/  LDG.E R8, desc[UR14][R8.64] ;  /* 0x0000000e08087981 */ /* 0x000ee8000c1e1900 */
[----:B------:R-:W3:Y:S01]  /*0550*/  LDG.E R25, desc[UR14][R2.64+0xc] ;  /* 0x00000c0e02197981 */ /* 0x000ee2000c1e1900 */
[----:B0-----:R-:W-:-:S03]  /*0560*/  IMAD.WIDE R12, R19, R29, UR10 ;  /* 0x0000000a130c7e25 */ /* 0x001fc6000f8e021d */
[----:B------:R-:W3:Y:S04]  /*0570*/  LDG.E R11, desc[UR14][R10.64] ;  /* 0x0000000e0a0b7981 */ /* 0x000ee8000c1e1900 */
[----:B------:R-:W3:Y:S01]  /*0580*/  LDG.E R28, desc[UR14][R2.64+0x10] ;  /* 0x0000100e021c7981 */ /* 0x000ee2000c1e1900 */
[----:B----4-:R-:W-:-:S03]  /*0590*/  IMAD.WIDE R6, R19, R29, UR12 ;  /* 0x0000000c13067e25 */ /* 0x010fc6000f8e021d */
[----:B------:R-:W4:Y:S04]  /*05a0*/  LDG.E R4, desc[UR14][R4.64] ;  /* 0x0000000e04047981 */ /* 0x000f28000c1e1900 */
[----:B------:R-:W4:Y:S04]  /*05b0*/  LDG.E R9, desc[UR14][R2.64+0x14] ;  /* 0x0000140e02097981 */ /* 0x000f28000c1e1900 */
[----:B------:R-:W4:Y:S04]  /*05c0*/  LDG.E R12, desc[UR14][R12.64] ;  /* 0x0000000e0c0c7981 */ /* 0x000f28000c1e1900 */
[----:B------:R-:W4:Y:S04]  /*05d0*/  LDG.E R29, desc[UR14][R2.64+0x18] ;  /* 0x0000180e021d7981 */ /* 0x000f28000c1e1900 */
[----:B------:R-:W4:Y:S04]  /*05e0*/  LDG.E R5, desc[UR14][R2.64+0x1c] ;  /* 0x00001c0e02057981 */ /* 0x000f28000c1e1900 */
[----:B------:R-:W4:Y:S01]  /*05f0*/  LDG.E R6, desc[UR14][R6.64] ;  /* 0x0000000e06067981 */ /* 0x000f22000c1e1900 */
[----:B------:R-:W-:-:S04]  /*0600*/  IADD3 R18, PT, PT, R18, 0x8, RZ ;  /* 0x0000000812127810 */ /* 0x000fc80007ffe0ff */
[----:B------:R-:W-:Y:S02]  /*0610*/  ISETP.NE.AND P0, PT, R18, RZ, PT ;  /* 0x000000ff1200720c */ /* 0x000fe40003f05270 */
[----:B------:R-:W-:Y:S01]  /*0620*/  IADD3 R14, PT, PT, R14, 0x8, RZ ;  /* 0x000000080e0e7810 */ /* 0x000fe20007ffe0ff */
[----:B--2--5:R-:W-:-:S04]  /*0630*/  FFMA R20, R24, R20, R21 ;  /* 0x0000001418147223 */ /* 0x024fc80000000015 */
[----:B---3--:R-:W-:-:S04]  /*0640*/  FFMA R23, R23, R22, R20 ;  /* 0x0000001617177223 */ /* 0x008fc80000000014 */
[----:B------:R-:W-:-:S04]  /*0650*/  FFMA R26, R26, R27, R23 ;  /* 0x0000001b1a1a7223 */ /* 0x000fc80000000017 */
[----:B------:R-:W-:Y:S01]  /*0660*/  FFMA R25, R25, R8, R26 ;  /* 0x0000000819197223 */ /* 0x000fe2000000001a */
[----:B------:R-:W-:-:S03]  /*0670*/  IMAD.U32 R8, RZ, RZ, UR16 ;  /* 0x00000010ff087e24 */ /* 0x000fc6000f8e00ff */
[----:B------:R-:W-:-:S04]  /*0680*/  FFMA R28, R28, R11, R25 ;  /* 0x0000000b1c1c7223 */ /* 0x000fc80000000019 */
[----:B----4-:R-:W-:Y:S01]  /*0690*/  FFMA R4, R9, R4, R28 ;  /* 0x0000000409047223 */ /* 0x010fe2000000001c */
[----:B------:R-:W-:-:S03]  /*06a0*/  LEA R19, R8, R19, 0x3 ;  /* 0x0000001308137211 */ /* 0x000fc600078e18ff */
[----:B------:R-:W-:-:S04]  /*06b0*/  FFMA R4, R29, R12, R4 ;  /* 0x0000000c1d047223 */ /* 0x000fc80000000004 */
[----:B------:R-:W-:Y:S01]  /*06c0*/  FFMA R21, R5, R6, R4 ;  /* 0x0000000605157223 */ /* 0x000fe20000000004 */
[----:B------:R-:W-:Y:S06]  /*06d0*/  @P0 BRA `(.L_x_273) ;  /* 0xfffffffc003c0947 */ /* 0x000fec000383ffff */
[----:B------:R-:W-:-:S07]  /*06e0*/  LOP3.LUT R2, R17, 0x7ffffff8, RZ, 0xc0, !PT ;  /* 0x7ffffff811027812 */ /* 0x000fce00078ec0ff */
.L_x_272:
[----:B------:R-:W-:-:S04]  /*06f0*/  LOP3.LUT R3, R17, 0x7, RZ, 0xc0, !PT ;  /* 0x0000000711037812 */ /* 0x000fc800078ec0ff */
[----:B------:R-:W-:-:S13]  /*0700*/  ISETP.NE.AND P0, PT, R3, RZ, PT ;  /* 0x000000ff0300720c */ /* 0x000fda0003f05270 */
[----:B------:R-:W-:Y:S05]  /*0710*/  @!P0 BRA `(.L_x_271) ;  /* 0x0000000000e48947 */ /* 0x000fea0003800000 */
[----:B------:R-:W-:Y:S02]  /*0720*/  ISETP.GE.U32.AND P0, PT, R3, 0x4, PT ;  /* 0x000000040300780c */ /* 0x000fe40003f06070 */
[----:B------:R-:W-:-:S04]  /*0730*/  LOP3.LUT R18, R17, 0x3, RZ, 0xc0, !PT ;  /* 0x0000000311127812 */ /* 0x000fc800078ec0ff */
[----:B------:R-:W-:-:S07]  /*0740*/  ISETP.NE.AND P1, PT, R18, RZ, PT ;  /* 0x000000ff1200720c */ /* 0x000fce0003f25270 */
[----:B------:R-:W-:Y:S06]  /*0750*/  @!P0 BRA `(.L_x_274) ;  /* 0x0000000000648947 */ /* 0x000fec0003800000 */
[----:B------:R-:W0:Y:S01]  /*0760*/  LDC.64 R12, c[0x0][0x390] ;  /* 0x0000e400ff0c7b82 */ /* 0x000e220000000a00 */
[----:B------:R-:W-:Y:S01]  /*0770*/  IMAD R7, R2, UR16, R15 ;  /* 0x0000001002077c24 */ /* 0x000fe2000f8e020f */
[----:B------:R-:W-:Y:S02]  /*0780*/  MOV R11, UR16 ;  /* 0x00000010000b7c02 */ /* 0x000fe40008000f00 */
[----:B------:R-:W-:-:S04]  /*0790*/  IADD3 R3, PT, PT, R16, R2, RZ ;  /* 0x0000000210037210 */ /* 0x000fc80007ffe0ff */
[----:B------:R-:W1:Y:S01]  /*07a0*/  LDC.64 R4, c[0x0][0x388] ;  /* 0x0000e200ff047b82 */ /* 0x000e620000000a00 */
[----:B------:R-:W-:Y:S02]  /*07b0*/  IMAD.U32 R9, RZ, RZ, UR16 ;  /* 0x00000010ff097e24 */ /* 0x000fe4000f8e00ff */
[----:B0-----:R-:W-:Y:S01]  /*07c0*/  IMAD.WIDE R12, R7, 0x4, R12 ;  /* 0x00000004070c7825 */ /* 0x001fe200078e020c */
[----:B------:R-:W-:-:S03]  /*07d0*/  MOV R7, UR16 ;  /* 0x0000001000077c02 */ /* 0x000fc60008000f00 */
[----:B------:R-:W-:Y:S02]  /*07e0*/  IMAD.WIDE.U32 R10, R11, 0x4, R12 ;  /* 0x000000040b0a7825 */ /* 0x000fe400078e000c */
[----:B------:R-:W2:Y:S02]  /*07f0*/  LDG.E R12, desc[UR14][R12.64] ;  /* 0x0000000e0c0c7981 */ /* 0x000ea4000c1e1900 */
[----:B-1----:R-:W-:-:S04]  /*0800*/  IMAD.WIDE R4, R3, 0x4, R4 ;  /* 0x0000000403047825 */ /* 0x002fc800078e0204 */
[----:B------:R-:W-:Y:S01]  /*0810*/  IMAD.WIDE.U32 R6, R7, 0x4, R10 ;  /* 0x0000000407067825 */ /* 0x000fe200078e000a */
[----:B------:R-:W2:Y:S04]  /*0820*/  LDG.E R14, desc[UR14][R4.64] ;  /* 0x0000000e040e7981 */ /* 0x000ea8000c1e1900 */
[----:B------:R-:W3:Y:S01]  /*0830*/  LDG.E R10, desc[UR14][R10.64] ;  /* 0x0000000e0a0a7981 */ /* 0x000ee2000c1e1900 */
[----:B------:R-:W-:-:S03]  /*0840*/  IMAD.WIDE.U32 R8, R9, 0x4, R6 ;  /* 0x0000000409087825 */ /* 0x000fc600078e0006 */
[----:B------:R-:W3:Y:S04]  /*0850*/  LDG.E R3, desc[UR14][R4.64+0x4] ;  /* 0x0000040e04037981 */ /* 0x000ee8000c1e1900 */
[----:B------:R-:W4:Y:S04]  /*0860*/  LDG.E R19, desc[UR14][R6.64] ;  /* 0x0000000e06137981 */ /* 0x000f28000c1e1900 */
[----:B------:R-:W4:Y:S04]  /*0870*/  LDG.E R20, desc[UR14][R4.64+0x8] ;  /* 0x0000080e04147981 */ /* 0x000f28000c1e1900 */
[----:B------:R-:W4:Y:S04]  /*0880*/  LDG.E R22, desc[UR14][R4.64+0xc] ;  /* 0x00000c0e04167981 */ /* 0x000f28000c1e1900 */
[----:B------:R-:W4:Y:S01]  /*0890*/  LDG.E R8, desc[UR14][R8.64] ;  /* 0x0000000e08087981 */ /* 0x000f22000c1e1900 */
[----:B------:R-:W-:Y:S01]  /*08a0*/  IADD3 R2, PT, PT, R2, 0x4, RZ ;  /* 0x0000000402027810 */ /* 0x000fe20007ffe0ff */
[----:B--2--5:R-:W-:-:S04]  /*08b0*/  FFMA R12, R14, R12, R21 ;  /* 0x0000000c0e0c7223 */ /* 0x024fc80000000015 */
[----:B---3--:R-:W-:-:S04]  /*08c0*/  FFMA R3, R3, R10, R12 ;  /* 0x0000000a03037223 */ /* 0x008fc8000000000c */
[----:B----4-:R-:W-:-:S04]  /*08d0*/  FFMA R3, R20, R19, R3 ;  /* 0x0000001314037223 */ /* 0x010fc80000000003 */
[----:B------:R-:W-:-:S07]  /*08e0*/  FFMA R21, R22, R8, R3 ;  /* 0x0000000816157223 */ /* 0x000fce0000000003 */
.L_x_274:
[----:B------:R-:W-:Y:S05]  /*08f0*/  @!P1 BRA `(.L_x_271) ;  /* 0x00000000006c9947 */ /* 0x000fea0003800000 */
[----:B------:R-:W-:Y:S02]  /*0900*/  ISETP.NE.AND P0, PT, R18, 0x1, PT ;  /* 0x000000011200780c */ /* 0x000fe40003f05270 */
[----:B------:R-:W-:-:S04]  /*0910*/  LOP3.LUT R17, R17, 0x1, RZ, 0xc0, !PT ;  /* 0x0000000111117812 */ /* 0x000fc800078ec0ff */
[----:B------:R-:W-:-:S07]  /*0920*/  ISETP.NE.U32.AND P1, PT, R17, 0x1, PT ;  /* 0x000000011100780c */ /* 0x000fce0003f25070 */
[----:B------:R-:W0:Y:S01]  /*0930*/  @P0 LDC.64 R8, c[0x0][0x390] ;  /* 0x0000e400ff080b82 */ /* 0x000e220000000a00 */
[----:B------:R-:W-:Y:S01]  /*0940*/  @P0 IMAD R13, R2, UR16, R15 ;  /* 0x00000010020d0c24 */ /* 0x000fe2000f8e020f */
[----:B------:R-:W-:Y:S02]  /*0950*/  @P0 IADD3 R3, PT, PT, R16, R2, RZ ;  /* 0x0000000210030210 */ /* 0x000fe40007ffe0ff */
[----:B------:R-:W-:-:S04]  /*0960*/  @P0 IADD3 R2, PT, PT, R2, 0x2, RZ ;  /* 0x0000000202020810 */ /* 0x000fc80007ffe0ff */
[----:B------:R-:W1:Y:S08]  /*0970*/  @P0 LDC.64 R10, c[0x0][0x388] ;  /* 0x0000e200ff0a0b82 */ /* 0x000e700000000a00 */
[----:B------:R-:W2:Y:S08]  /*0980*/  @!P1 LDC.64 R6, c[0x0][0x388] ;  /* 0x0000e200ff069b82 */ /* 0x000eb00000000a00 */
[----:B------:R-:W3:Y:S01]  /*0990*/  @!P1 LDC.64 R4, c[0x0][0x390] ;  /* 0x0000e400ff049b82 */ /* 0x000ee20000000a00 */
[----:B0-----:R-:W-:Y:S01]  /*09a0*/  @P0 IMAD.WIDE R12, R13, 0x4, R8 ;  /* 0x000000040d0c0825 */ /* 0x001fe200078e0208 */
[----:B------:R-:W-:-:S03]  /*09b0*/  MOV R9, UR16 ;  /* 0x0000001000097c02 */ /* 0x000fc60008000f00 */
[----:B------:R-:W-:Y:S01]  /*09c0*/  @!P1 IMAD R17, R2, UR16, R15 ;  /* 0x0000001002119c24 */ /* 0x000fe2000f8e020f */
[----:B------:R-:W4:Y:S01]  /*09d0*/  @P0 LDG.E R14, desc[UR14][R12.64] ;  /* 0x0000000e0c0e0981 */ /* 0x000f22000c1e1900 */
[----:B-1----:R-:W-:Y:S01]  /*09e0*/  @P0 IMAD.WIDE R10, R3, 0x4, R10 ;  /* 0x00000004030a0825 */ /* 0x002fe200078e020a */
[----:B------:R-:W-:-:S03]  /*09f0*/  @!P1 IADD3 R3, PT, PT, R16, R2, RZ ;  /* 0x0000000210039210 */ /* 0x000fc60007ffe0ff */
[----:B------:R-:W-:Y:S01]  /*0a00*/  @P0 IMAD.WIDE.U32 R8, R9, 0x4, R12 ;  /* 0x0000000409080825 */ /* 0x000fe200078e000c */
[----:B------:R-:W4:Y:S03]  /*0a10*/  @P0 LDG.E R2, desc[UR14][R10.64] ;  /* 0x0000000e0a020981 */ /* 0x000f26000c1e1900 */
[----:B--2---:R-:W-:Y:S01]  /*0a20*/  @!P1 IMAD.WIDE R6, R3, 0x4, R6 ;  /* 0x0000000403069825 */ /* 0x004fe200078e0206 */
[----:B------:R-:W2:Y:S04]  /*0a30*/  @P0 LDG.E R19, desc[UR14][R10.64+0x4] ;  /* 0x0000040e0a130981 */ /* 0x000ea8000c1e1900 */
[----:B------:R-:W2:Y:S01]  /*0a40*/  @P0 LDG.E R8, desc[UR14][R8.64] ;  /* 0x0000000e08080981 */ /* 0x000ea2000c1e1900 */
[----:B---3--:R-:W-:-:S03]  /*0a50*/  @!P1 IMAD.WIDE R4, R17, 0x4, R4 ;  /* 0x0000000411049825 */ /* 0x008fc600078e0204 */
[----:B------:R-:W3:Y:S04]  /*0a60*/  @!P1 LDG.E R6, desc[UR14][R6.64] ;  /* 0x0000000e06069981 */ /* 0x000ee8000c1e1900 */
[----:B------:R-:W3:Y:S01]  /*0a70*/  @!P1 LDG.E R4, desc[UR14][R4.64] ;  /* 0x0000000e04049981 */ /* 0x000ee2000c1e1900 */
[----:B----45:R-:W-:-:S04]  /*0a80*/  @P0 FFMA R2, R2, R14, R21 ;  /* 0x0000000e02020223 */ /* 0x030fc80000000015 */
[----:B--2---:R-:W-:-:S04]  /*0a90*/  @P0 FFMA R21, R19, R8, R2 ;  /* 0x0000000813150223 */ /* 0x004fc80000000002 */
[----:B---3--:R-:W-:-:S07]  /*0aa0*/  @!P1 FFMA R21, R6, R4, R21 ;  /* 0x0000000406159223 */ /* 0x008fce0000000015 */
.L_x_271:
[----:B0-----:R-:W0:Y:S01]  /*0ab0*/  LDC.64 R2, c[0x0][0x380] ;  /* 0x0000e000ff027b82 */ /* 0x001e220000000a00 */
[----:B------:R-:W-:-:S04]  /*0ac0*/  IMAD R15, R0, UR16, R15 ;  /* 0x00000010000f7c24 */ /* 0x000fc8000f8e020f */
[----:B0-----:R-:W-:-:S05]  /*0ad0*/  IMAD.WIDE R2, R15, 0x4, R2 ;  /* 0x000000040f027825 */ /* 0x001fca00078e0202 */
[----:B-----5:R-:W-:Y:S01]  /*0ae0*/  STG.E desc[UR14][R2.64], R21 ;  /* 0x0000001502007986 */ /* 0x020fe2000c10190e */
[----:B------:R-:W-:Y:S05]  /*0af0*/  EXIT ;  /* 0x000000000000794d */ /* 0x000fea0003800000 */
.L_x_275:
        /* <DEDUP_REMOVED lines=16> */
.L_x_302:


//--------------------- .text._Z32populateTensorRandomNormalKernelPfiffi --------------------------
	.section	.text._Z32populateTensorRandomNormalKernelPfiffi,"ax",@progbits
	.align	128
        .global         _Z32populateTensorRandomNormalKernelPfiffi
        .type           _Z32populateTensorRandomNormalKernelPfiffi,@function
        .size           _Z32populateTensorRandomNormalKernelPfiffi,(.L_x_289 - _Z32populateTensorRandomNormalKernelPfiffi)
        .other          _Z32populateTensorRandomNormalKernelPfiffi,@"STO_CUDA_ENTRY STV_DEFAULT"
_Z32populateTensorRandomNormalKernelPfiffi:
.text._Z32populateTensorRandomNormalKernelPfiffi:
[----:B------:R-:W-:Y:S01]  /*0000*/  LDC R1, c[0x0][0x37c] ;  /* 0x0000df00ff017b82 */ /* 0x000fe20000000800 */
[----:B------:R-:W0:Y:S07]  /*0010*/  S2R R3, SR_TID.X ;  /* 0x0000000000037919 */ /* 0x000e2e0000002100 */
[----:B------:R-:W0:Y:S08]  /*0020*/  S2UR UR4, SR_CTAID.X ;  /* 0x00000000000479c3 */ /* 0x000e300000002500 */
[----:B------:R-:W0:Y:S08]  /*0030*/  LDC R2, c[0x0][0x360] ;  /* 0x0000d800ff027b82 */ /* 0x000e300000000800 */
[----:B------:R-:W1:Y:S01]  /*0040*/  LDC R7, c[0x0][0x388] ;  /* 0x0000e200ff077b82 */ /* 0x000e620000000800 */
[----:B0-----:R-:W-:-:S05]  /*0050*/  IMAD R2, R2, UR4, R3 ;  /* 0x0000000402027c24 */ /* 0x001fca000f8e0203 */
[----:B-1----:R-:W-:-:S13]  /*0060*/  ISETP.GE.AND P0, PT, R2, R7, PT ;  /* 0x000000070200720c */ /* 0x002fda0003f06270 */
[----:B------:R-:W-:Y:S05]  /*0070*/  @P0 EXIT ;  /* 0x000000000000094d */ /* 0x000fea0003800000 */
[----:B------:R-:W0:Y:S01]  /*0080*/  LDCU UR4, c[0x0][0x394] ;  /* 0x00007280ff0477ac */ /* 0x000e220008000800 */
[----:B------:R-:W-:Y:S01]  /*0090*/  IMAD.MOV.U32 R3, RZ, RZ, 0x17385ca9 ;  /* 0x17385ca9ff037424 */ /* 0x000fe200078e00ff */
[----:B------:R-:W-:Y:S01]  /*00a0*/  BSSY.RECONVERGENT B0, `(.L_x_276) ;  /* 0x000008a000007945 */ /* 0x000fe20003800200 */
[----:B------:R-:W-:Y:S01]  /*00b0*/  IMAD.MOV.U32 R9, RZ, RZ, 0x3e055027 ;  /* 0x3e055027ff097424 */ /* 0x000fe200078e00ff */
[----:B------:R-:W1:Y:S01]  /*00c0*/  LDCU.64 UR6, c[0x0][0x358] ;  /* 0x00006b00ff0677ac */ /* 0x000e620008000a00 */
[----:B0-----:R-:W-:-:S04]  /*00d0*/  VIADD R0, R2, UR4 ;  /* 0x0000000402007c36 */ /* 0x001fc80008000000 */
[----:B------:R-:W-:-:S05]  /*00e0*/  IMAD R3, R0, R3, 0x47502932 ;  /* 0x4750293200037424 */ /* 0x000fca00078e0203 */
[----:B------:R-:W-:Y:S01]  /*00f0*/  LOP3.LUT R0, R3, 0x7fffffff, RZ, 0xc0, !PT ;  /* 0x7fffffff03007812 */ /* 0x000fe200078ec0ff */
[----:B------:R-:W-:-:S03]  /*0100*/  IMAD R3, R7, 0x17385ca9, R3 ;  /* 0x17385ca907037824 */ /* 0x000fc600078e0203 */
[----:B------:R-:W-:Y:S02]  /*0110*/  I2FP.F32.U32 R0, R0 ;  /* 0x0000000000007245 */ /* 0x000fe40000201000 */
[----:B------:R-:W-:-:S03]  /*0120*/  LOP3.LUT R3, R3, 0x7fffffff, RZ, 0xc0, !PT ;  /* 0x7fffffff03037812 */ /* 0x000fc600078ec0ff */
[----:B------:R-:W-:Y:S01]  /*0130*/  FMUL R0, R0, 4.6566128730773925781e-10 ;  /* 0x3000000000007820 */ /* 0x000fe20000400000 */
[----:B------:R-:W-:-:S04]  /*0140*/  I2FP.F32.U32 R3, R3 ;  /* 0x0000000300037245 */ /* 0x000fc80000201000 */
[----:B------:R-:W-:Y:S01]  /*0150*/  FSETP.GEU.AND P0, PT, R0, 1.175494350822287508e-38, PT ;  /* 0x008000000000780b */ /* 0x000fe20003f0e000 */
[----:B------:R-:W-:-:S04]  /*0160*/  FMUL R3, R3, 4.6566128730773925781e-10 ;  /* 0x3000000003037820 */ /* 0x000fc80000400000 */
[----:B------:R-:W-:-:S04]  /*0170*/  FMUL R3, R3, 6.283184051513671875 ;  /* 0x40c90fd803037820 */ /* 0x000fc80000400000 */
[C---:B------:R-:W-:Y:S01]  /*0180*/  FMUL R8, R3.reuse, 0.63661974668502807617 ;  /* 0x3f22f98303087820 */ /* 0x040fe20000400000 */
[----:B------:R-:W-:-:S03]  /*0190*/  FSETP.GE.AND P1, PT, |R3|, 105615, PT ;  /* 0x47ce47800300780b */ /* 0x000fc60003f26200 */
[----:B------:R-:W-:Y:S01]  /*01a0*/  @!P0 FMUL R0, R0, 8388608 ;  /* 0x4b00000000008820 */ /* 0x000fe20000400000 */
[----:B------:R-:W0:Y:S04]  /*01b0*/  F2I.NTZ R10, R8 ;  /* 0x00000008000a7305 */ /* 0x000e280000203100 */
[----:B------:R-:W-:-:S04]  /*01c0*/  IADD3 R4, PT, PT, R0, -0x3f2aaaab, RZ ;  /* 0xc0d5555500047810 */ /* 0x000fc80007ffe0ff */
[----:B------:R-:W-:-:S05]  /*01d0*/  LOP3.LUT R5, R4, 0xff800000, RZ, 0xc0, !PT ;  /* 0xff80000004057812 */ /* 0x000fca00078ec0ff */
[----:B------:R-:W-:Y:S01]  /*01e0*/  IMAD.IADD R4, R0, 0x1, -R5 ;  /* 0x0000000100047824 */ /* 0x000fe200078e0a05 */
[----:B------:R-:W-:-:S03]  /*01f0*/  I2FP.F32.S32 R5, R5 ;  /* 0x0000000500057245 */ /* 0x000fc60000201400 */
[----:B------:R-:W-:Y:S01]  /*0200*/  FADD R6, R4, -1 ;  /* 0xbf80000004067421 */ /* 0x000fe20000000000 */
[----:B------:R-:W-:Y:S02]  /*0210*/  FSEL R4, RZ, -23, P0 ;  /* 0xc1b80000ff047808 */ /* 0x000fe40000000000 */
[----:B------:R-:W-:Y:S01]  /*0220*/  ISETP.GT.U32.AND P0, PT, R0, 0x7f7fffff, PT ;  /* 0x7f7fffff0000780c */ /* 0x000fe20003f04070 */
[C---:B------:R-:W-:Y:S01]  /*0230*/  FFMA R7, R6.reuse, -R9, 0.14084610342979431152 ;  /* 0x3e1039f606077423 */ /* 0x040fe20000000809 */
[----:B------:R-:W-:Y:S01]  /*0240*/  MOV R9, 0x7f800000 ;  /* 0x7f80000000097802 */ /* 0x000fe20000000f00 */
[----:B------:R-:W-:Y:S02]  /*0250*/  FFMA R4, R5, 1.1920928955078125e-07, R4 ;  /* 0x3400000005047823 */ /* 0x000fe40000000004 */
[----:B------:R-:W-:-:S04]  /*0260*/  FFMA R7, R6, R7, -0.12148627638816833496 ;  /* 0xbdf8cdcc06077423 */ /* 0x000fc80000000007 */
[----:B------:R-:W-:-:S04]  /*0270*/  FFMA R7, R6, R7, 0.13980610668659210205 ;  /* 0x3e0f295506077423 */ /* 0x000fc80000000007 */
[----:B------:R-:W-:-:S04]  /*0280*/  FFMA R7, R6, R7, -0.16684235632419586182 ;  /* 0xbe2ad8b906077423 */ /* 0x000fc80000000007 */
[----:B------:R-:W-:-:S04]  /*0290*/  FFMA R7, R6, R7, 0.20012299716472625732 ;  /* 0x3e4ced0b06077423 */ /* 0x000fc80000000007 */
[----:B------:R-:W-:-:S04]  /*02a0*/  FFMA R7, R6, R7, -0.24999669194221496582 ;  /* 0xbe7fff2206077423 */ /* 0x000fc80000000007 */
[----:B------:R-:W-:-:S04]  /*02b0*/  FFMA R7, R6, R7, 0.33333182334899902344 ;  /* 0x3eaaaa7806077423 */ /* 0x000fc80000000007 */
[----:B------:R-:W-:-:S04]  /*02c0*/  FFMA R7, R6, R7, -0.5 ;  /* 0xbf00000006077423 */ /* 0x000fc80000000007 */
[----:B------:R-:W-:-:S04]  /*02d0*/  FMUL R7, R6, R7 ;  /* 0x0000000706077220 */ /* 0x000fc80000400000 */
[----:B------:R-:W-:Y:S01]  /*02e0*/  FFMA R7, R6, R7, R6 ;  /* 0x0000000706077223 */ /* 0x000fe20000000006 */
[----:B0-----:R-:W-:-:S03]  /*02f0*/  I2FP.F32.S32 R6, R10 ;  /* 0x0000000a00067245 */ /* 0x001fc60000201400 */
[----:B------:R-:W-:Y:S01]  /*0300*/  FFMA R4, R4, 0.69314718246459960938, R7 ;  /* 0x3f31721804047823 */ /* 0x000fe20000000007 */
[----:B------:R-:W-:Y:S01]  /*0310*/  @P0 FFMA R4, R0, R9, +INF ;  /* 0x7f80000000040423 */ /* 0x000fe20000000009 */
[----:B------:R-:W-:Y:S01]  /*0320*/  FFMA R5, R6, -1.5707962512969970703, R3 ;  /* 0xbfc90fda06057823 */ /* 0x000fe20000000003 */
[----:B------:R-:W-:Y:S02]  /*0330*/  FSETP.NEU.AND P0, PT, R0, RZ, PT ;  /* 0x000000ff0000720b */ /* 0x000fe40003f0d000 */
[----:B------:R-:W-:Y:S01]  /*0340*/  FMUL R4, R4, -2 ;  /* 0xc000000004047820 */ /* 0x000fe20000400000 */
[----:B------:R-:W-:-:S04]  /*0350*/  FFMA R5, R6, -7.5497894158615963534e-08, R5 ;  /* 0xb3a2216806057823 */ /* 0x000fc80000000005 */
[----:B------:R-:W-:Y:S01]  /*0360*/  FFMA R0, R6, -5.3903029534742383927e-15, R5 ;  /* 0xa7c234c506007823 */ /* 0x000fe20000000005 */
[----:B------:R-:W-:Y:S01]  /*0370*/  FSEL R4, R4, +INF , P0 ;  /* 0x7f80000004047808 */ /* 0x000fe20000000000 */
[----:B-1----:R-:W-:Y:S06]  /*0380*/  @!P1 BRA `(.L_x_277) ;  /* 0x00000004006c9947 */ /* 0x002fec0003800000 */
[----:B------:R-:W-:-:S13]  /*0390*/  FSETP.NEU.AND P0, PT, |R3|, +INF , PT ;  /* 0x7f8000000300780b */ /* 0x000fda0003f0d200 */
[----:B------:R-:W-:Y:S01]  /*03a0*/  @!P0 FMUL R0, RZ, R3 ;  /* 0x00000003ff008220 */ /* 0x000fe20000400000 */
[----:B------:R-:W-:Y:S01]  /*03b0*/  @!P0 IMAD.MOV.U32 R10, RZ, RZ, RZ ;  /* 0x000000ffff0a8224 */ /* 0x000fe200078e00ff */
[----:B------:R-:W-:Y:S06]  /*03c0*/  @!P0 BRA `(.L_x_277) ;  /* 0x00000004005c8947 */ /* 0x000fec0003800000 */
[----:B------:R-:W-:Y:S02]  /*03d0*/  IMAD.SHL.U32 R5, R3, 0x100, RZ ;  /* 0x0000010003057824 */ /* 0x000fe400078e00ff */
[----:B------:R-:W-:Y:S02]  /*03e0*/  HFMA2 R0, -RZ, RZ, 0, 0 ;  /* 0x00000000ff007431 */ /* 0x000fe400000001ff */
[----:B------:R-:W-:Y:S01]  /*03f0*/  IMAD.MOV.U32 R16, RZ, RZ, RZ ;  /* 0x000000ffff107224 */ /* 0x000fe200078e00ff */
[----:B------:R-:W0:Y:S01]  /*0400*/  LDCU.64 UR8, c[0x4][0x140] ;  /* 0x01002800ff0877ac */ /* 0x000e220008000a00 */
[----:B------:R-:W-:Y:S01]  /*0410*/  LOP3.LUT R5, R5, 0x80000000, RZ, 0xfc, !PT ;  /* 0x8000000005057812 */ /* 0x000fe200078efcff */
[----:B------:R-:W-:Y:S01]  /*0420*/  UMOV UR5, URZ ;  /* 0x000000ff00057c82 */ /* 0x000fe20008000000 */
[----:B------:R-:W-:-:S05]  /*0430*/  UMOV UR4, URZ ;  /* 0x000000ff00047c82 */ /* 0x000fca0008000000 */
.L_x_278:
[----:B0-----:R-:W-:Y:S01]  /*0440*/  IMAD.U32 R8, RZ, RZ, UR8 ;  /* 0x00000008ff087e24 */ /* 0x001fe2000f8e00ff */
[----:B------:R-:W-:-:S05]  /*0450*/  MOV R9, UR9 ;  /* 0x0000000900097c02 */ /* 0x000fca0008000f00 */
[----:B------:R-:W2:Y:S01]  /*0460*/  LDG.E.CONSTANT R6, desc[UR6][R8.64] ;  /* 0x0000000608067981 */ /* 0x000ea2000c1e9900 */
[----:B------:R-:W-:Y:S01]  /*0470*/  UIADD3 UR4, UPT, UPT, UR4, 0x1, URZ ;  /* 0x0000000104047890 */ /* 0x000fe2000fffe0ff */
[C---:B------:R-:W-:Y:S01]  /*0480*/  ISETP.EQ.AND P0, PT, R16.reuse, RZ, PT ;  /* 0x000000ff1000720c */ /* 0x040fe20003f02270 */
[----:B------:R-:W-:Y:S01]  /*0490*/  UIADD3 UR8, UP1, UPT, UR8, 0x4, URZ ;  /* 0x0000000408087890 */ /* 0x000fe2000ff3e0ff */
[C---:B------:R-:W-:Y:S01]  /*04a0*/  ISETP.EQ.AND P1, PT, R16.reuse, 0x4, PT ;  /* 0x000000041000780c */ /* 0x040fe20003f22270 */
[----:B------:R-:W-:Y:S01]  /*04b0*/  UISETP.NE.AND UP0, UPT, UR4, 0x6, UPT ;  /* 0x000000060400788c */ /* 0x000fe2000bf05270 */
[C---:B------:R-:W-:Y:S01]  /*04c0*/  ISETP.EQ.AND P2, PT, R16.reuse, 0x8, PT ;  /* 0x000000081000780c */ /* 0x040fe20003f42270 */
[----:B------:R-:W-:Y:S01]  /*04d0*/  UIADD3.X UR9, UPT, UPT, URZ, UR9, URZ, UP1, !UPT ;  /* 0x00000009ff097290 */ /* 0x000fe20008ffe4ff */
[C---:B------:R-:W-:Y:S02]  /*04e0*/  ISETP.EQ.AND P3, PT, R16.reuse, 0xc, PT ;  /* 0x0000000c1000780c */ /* 0x040fe40003f62270 */
[----:B------:R-:W-:-:S02]  /*04f0*/  ISETP.EQ.AND P4, PT, R16, 0x10, PT ;  /* 0x000000101000780c */ /* 0x000fc40003f82270 */
[C---:B------:R-:W-:Y:S01]  /*0500*/  ISETP.EQ.AND P5, PT, R16.reuse, 0x14, PT ;  /* 0x000000141000780c */ /* 0x040fe20003fa2270 */
[----:B------:R-:W-:Y:S02]  /*0510*/  VIADD R16, R16, 0x4 ;  /* 0x0000000410107836 */ /* 0x000fe40000000000 */
[----:B--2---:R-:W-:-:S03]  /*0520*/  IMAD.WIDE.U32 R6, R6, R5, RZ ;  /* 0x0000000506067225 */ /* 0x004fc600078e00ff */
[----:B------:R-:W-:-:S04]  /*0530*/  IADD3 R6, P6, PT, R6, R0, RZ ;  /* 0x0000000006067210 */ /* 0x000fc80007fde0ff */
[----:B------:R-:W-:Y:S01]  /*0540*/  IADD3.X R0, PT, PT, R7, UR5, RZ, P6, !PT ;  /* 0x0000000507007c10 */ /* 0x000fe2000b7fe4ff */
[--C-:B------:R-:W-:Y:S01]  /*0550*/  @P0 IMAD.MOV.U32 R10, RZ, RZ, R6.reuse ;  /* 0x000000ffff0a0224 */ /* 0x100fe200078e0006 */
[-C--:B------:R-:W-:Y:S01]  /*0560*/  @P2 MOV R12, R6.reuse ;  /* 0x00000006000c2202 */ /* 0x080fe20000000f00 */
[--C-:B------:R-:W-:Y:S01]  /*0570*/  @P1 IMAD.MOV.U32 R11, RZ, RZ, R6.reuse ;  /* 0x000000ffff0b1224 */ /* 0x100fe200078e0006 */
[----:B------:R-:W-:Y:S01]  /*0580*/  @P5 MOV R15, R6 ;  /* 0x00000006000f5202 */ /* 0x000fe20000000f00 */
[--C-:B------:R-:W-:Y:S02]  /*0590*/  @P3 IMAD.MOV.U32 R13, RZ, RZ, R6.reuse ;  /* 0x000000ffff0d3224 */ /* 0x100fe400078e0006 */
[----:B------:R-:W-:Y:S01]  /*05a0*/  @P4 IMAD.MOV.U32 R14, RZ, RZ, R6 ;  /* 0x000000ffff0e4224 */ /* 0x000fe200078e0006 */
[----:B------:R-:W-:Y:S06]  /*05b0*/  BRA.U UP0, `(.L_x_278) ;  /* 0xfffffffd00a07547 */ /* 0x000fec000b83ffff */
[----:B------:R-:W-:Y:S01]  /*05c0*/  SHF.R.U32.HI R3, RZ, 0x17, R3 ;  /* 0x00000017ff037819 */ /* 0x000fe20000011603 */
[----:B------:R-:W-:Y:S03]  /*05d0*/  BSSY.RECONVERGENT B1, `(.L_x_279) ;  /* 0x0000028000017945 */ /* 0x000fe60003800200 */
[C---:B------:R-:W-:Y:S02]  /*05e0*/  LOP3.LUT R5, R3.reuse, 0xe0, RZ, 0xc0, !PT ;  /* 0x000000e003057812 */ /* 0x040fe400078ec0ff */
[----:B------:R-:W-:-:S03]  /*05f0*/  LOP3.LUT P6, RZ, R3, 0x1f, RZ, 0xc0, !PT ;  /* 0x0000001f03ff7812 */ /* 0x000fc600078cc0ff */
[----:B------:R-:W-:-:S05]  /*0600*/  VIADD R5, R5, 0xffffff80 ;  /* 0xffffff8005057836 */ /* 0x000fca0000000000 */
[----:B------:R-:W-:-:S04]  /*0610*/  SHF.R.U32.HI R5, RZ, 0x5, R5 ;  /* 0x00000005ff057819 */ /* 0x000fc80000011605 */
[----:B------:R-:W-:-:S04]  /*0620*/  LEA R8, -R5, RZ, 0x2 ;  /* 0x000000ff05087211 */ /* 0x000fc800078e11ff */
[C---:B------:R-:W-:Y:S02]  /*0630*/  ISETP.EQ.AND P3, PT, R8.reuse, -0x18, PT ;  /* 0xffffffe80800780c */ /* 0x040fe40003f62270 */
[C---:B------:R-:W-:Y:S02]  /*0640*/  ISETP.EQ.AND P4, PT, R8.reuse, -0x14, PT ;  /* 0xffffffec0800780c */ /* 0x040fe40003f82270 */
[C---:B------:R-:W-:Y:S02]  /*0650*/  ISETP.EQ.AND P2, PT, R8.reuse, -0x10, PT ;  /* 0xfffffff00800780c */ /* 0x040fe40003f42270 */
[C---:B------:R-:W-:Y:S02]  /*0660*/  ISETP.EQ.AND P1, PT, R8.reuse, -0xc, PT ;  /* 0xfffffff40800780c */ /* 0x040fe40003f22270 */
[C---:B------:R-:W-:Y:S02]  /*0670*/  ISETP.EQ.AND P0, PT, R8.reuse, -0x8, PT ;  /* 0xfffffff80800780c */ /* 0x040fe40003f02270 */
[----:B------:R-:W-:-:S03]  /*0680*/  ISETP.EQ.AND P5, PT, R8, RZ, PT ;  /* 0x000000ff0800720c */ /* 0x000fc60003fa2270 */
[--C-:B------:R-:W-:Y:S01]  /*0690*/  @P3 IMAD.MOV.U32 R5, RZ, RZ, R10.reuse ;  /* 0x000000ffff053224 */ /* 0x100fe200078e000a */
[C---:B------:R-:W-:Y:S01]  /*06a0*/  ISETP.EQ.AND P3, PT, R8.reuse, -0x4, PT ;  /* 0xfffffffc0800780c */ /* 0x040fe20003f62270 */
[----:B------:R-:W-:Y:S01]  /*06b0*/  @P4 IMAD.MOV.U32 R6, RZ, RZ, R10 ;  /* 0x000000ffff064224 */ /* 0x000fe200078e000a */
[----:B------:R-:W-:Y:S01]  /*06c0*/  @P4 MOV R5, R11 ;  /* 0x0000000b00054202 */ /* 0x000fe20000000f00 */
[----:B------:R-:W-:Y:S01]  /*06d0*/  @P2 IMAD.MOV.U32 R6, RZ, RZ, R11 ;  /* 0x000000ffff062224 */ /* 0x000fe200078e000b */
[----:B------:R-:W-:Y:S01]  /*06e0*/  ISETP.EQ.AND P4, PT, R8, 0x4, PT ;  /* 0x000000040800780c */ /* 0x000fe20003f82270 */
[----:B------:R-:W-:Y:S01]  /*06f0*/  @P1 IMAD.MOV.U32 R6, RZ, RZ, R12 ;  /* 0x000000ffff061224 */ /* 0x000fe200078e000c */
[----:B------:R-:W-:Y:S01]  /*0700*/  @P2 MOV R5, R12 ;  /* 0x0000000c00052202 */ /* 0x000fe20000000f00 */
[----:B------:R-:W-:Y:S01]  /*0710*/  @P0 IMAD.MOV.U32 R6, RZ, RZ, R13 ;  /* 0x000000ffff060224 */ /* 0x000fe200078e000d */
[----:B------:R-:W-:Y:S02]  /*0720*/  @P1 MOV R5, R13 ;  /* 0x0000000d00051202 */ /* 0x000fe40000000f00 */
[----:B------:R-:W-:-:S03]  /*0730*/  @P0 MOV R5, R14 ;  /* 0x0000000e00050202 */ /* 0x000fc60000000f00 */
[----:B------:R-:W-:Y:S01]  /*0740*/  @P3 IMAD.MOV.U32 R6, RZ, RZ, R14 ;  /* 0x000000ffff063224 */ /* 0x000fe200078e000e */
[----:B------:R-:W-:Y:S01]  /*0750*/  @P3 MOV R5, R15 ;  /* 0x0000000f00053202 */ /* 0x000fe20000000f00 */
[----:B------:R-:W-:Y:S01]  /*0760*/  @P5 IMAD.MOV.U32 R6, RZ, RZ, R15 ;  /* 0x000000ffff065224 */ /* 0x000fe200078e000f */
[----:B------:R-:W-:Y:S01]  /*0770*/  @P5 MOV R5, R0 ;  /* 0x0000000000055202 */ /* 0x000fe20000000f00 */
[----:B------:R-:W-:Y:S01]  /*0780*/  @P4 IMAD.MOV.U32 R6, RZ, RZ, R0 ;  /* 0x000000ffff064224 */ /* 0x000fe200078e0000 */
[----:B------:R-:W-:Y:S06]  /*0790*/  @!P6 BRA `(.L_x_280) ;  /* 0x00000000002ce947 */ /* 0x000fec0003800000 */
[----:B------:R-:W-:Y:S01]  /*07a0*/  @P2 MOV R7, R10 ;  /* 0x0000000a00072202 */ /* 0x000fe20000000f00 */
[----:B------:R-:W-:Y:S01]  /*07b0*/  @P1 IMAD.MOV.U32 R7, RZ, RZ, R11 ;  /* 0x000000ffff071224 */ /* 0x000fe200078e000b */
[----:B------:R-:W-:Y:S01]  /*07c0*/  @P0 MOV R7, R12 ;  /* 0x0000000c00070202 */ /* 0x000fe20000000f00 */
[----:B------:R-:W-:Y:S01]  /*07d0*/  @P3 IMAD.MOV.U32 R7, RZ, RZ, R13 ;  /* 0x000000ffff073224 */ /* 0x000fe200078e000d */
[----:B------:R-:W-:Y:S02]  /*07e0*/  ISETP.EQ.AND P0, PT, R8, 0x8, PT ;  /* 0x000000080800780c */ /* 0x000fe40003f02270 */
[----:B------:R-:W-:Y:S01]  /*07f0*/  @P5 MOV R7, R14 ;  /* 0x0000000e00075202 */ /* 0x000fe20000000f00 */
[----:B------:R-:W-:Y:S01]  /*0800*/  @P4 IMAD.MOV.U32 R7, RZ, RZ, R15 ;  /* 0x000000ffff074224 */ /* 0x000fe200078e000f */
[----:B------:R-:W-:-:S04]  /*0810*/  LOP3.LUT R3, R3, 0x1f, RZ, 0xc0, !PT ;  /* 0x0000001f03037812 */ /* 0x000fc800078ec0ff */
[----:B------:R-:W-:-:S05]  /*0820*/  SHF.L.W.U32.HI R5, R6, R3, R5 ;  /* 0x0000000306057219 */ /* 0x000fca0000010e05 */
[----:B------:R-:W-:-:S04]  /*0830*/  @P0 MOV R7, R0 ;  /* 0x0000000000070202 */ /* 0x000fc80000000f00 */
[----:B------:R-:W-:-:S07]  /*0840*/  SHF.L.W.U32.HI R6, R7, R3, R6 ;  /* 0x0000000307067219 */ /* 0x000fce0000010e06 */
.L_x_280:
[----:B------:R-:W-:Y:S05]  /*0850*/  BSYNC.RECONVERGENT B1 ;  /* 0x0000000000017941 */ /* 0x000fea0003800200 */
.L_x_279:
[C---:B------:R-:W-:Y:S01]  /*0860*/  SHF.L.W.U32.HI R10, R6.reuse, 0x2, R5 ;  /* 0x00000002060a7819 */ /* 0x040fe20000010e05 */
[----:B------:R-:W-:Y:S01]  /*0870*/  IMAD.SHL.U32 R6, R6, 0x4, RZ ;  /* 0x0000000406067824 */ /* 0x000fe200078e00ff */
[----:B------:R-:W-:Y:S01]  /*0880*/  UMOV UR4, 0x54442d19 ;  /* 0x54442d1900047882 */ /* 0x000fe20000000000 */
[----:B------:R-:W-:Y:S01]  /*0890*/  UMOV UR5, 0x3bf921fb ;  /* 0x3bf921fb00057882 */ /* 0x000fe20000000000 */
[----:B------:R-:W-:Y:S02]  /*08a0*/  SHF.R.S32.HI R3, RZ, 0x1f, R10 ;  /* 0x0000001fff037819 */ /* 0x000fe4000001140a */
[----:B------:R-:W-:Y:S02]  /*08b0*/  ISETP.GE.AND P0, PT, R10, RZ, PT ;  /* 0x000000ff0a00720c */ /* 0x000fe40003f06270 */
[C---:B------:R-:W-:Y:S02]  /*08c0*/  LOP3.LUT R8, R3.reuse, R6, RZ, 0x3c, !PT ;  /* 0x0000000603087212 */ /* 0x040fe400078e3cff */
[----:B------:R-:W-:-:S02]  /*08d0*/  LOP3.LUT R9, R3, R10, RZ, 0x3c, !PT ;  /* 0x0000000a03097212 */ /* 0x000fc400078e3cff */
[----:B------:R-:W-:Y:S02]  /*08e0*/  SHF.R.U32.HI R5, RZ, 0x1e, R5 ;  /* 0x0000001eff057819 */ /* 0x000fe40000011605 */
[----:B------:R-:W0:Y:S02]  /*08f0*/  I2F.F64.S64 R6, R8 ;  /* 0x0000000800067312 */ /* 0x000e240000301c00 */
[----:B------:R-:W-:Y:S01]  /*0900*/  LEA.HI R10, R10, R5, RZ, 0x1 ;  /* 0x000000050a0a7211 */ /* 0x000fe200078f08ff */
[----:B0-----:R-:W-:-:S10]  /*0910*/  DMUL R6, R6, UR4 ;  /* 0x0000000406067c28 */ /* 0x001fd40008000000 */
[----:B------:R-:W0:Y:S02]  /*0920*/  F2F.F32.F64 R6, R6 ;  /* 0x0000000600067310 */ /* 0x000e240000301000 */
[----:B0-----:R-:W-:-:S07]  /*0930*/  FSEL R0, -R6, R6, !P0 ;  /* 0x0000000606007208 */ /* 0x001fce0004000100 */
.L_x_277:
[----:B------:R-:W-:Y:S05]  /*0940*/  BSYNC.RECONVERGENT B0 ;  /* 0x0000000000007941 */ /* 0x000fea0003800200 */
.L_x_276:
[----:B------:R-:W-:Y:S01]  /*0950*/  LOP3.LUT R7, R10, 0x1, RZ, 0xc0, !PT ;  /* 0x000000010a077812 */ /* 0x000fe200078ec0ff */
[----:B------:R-:W-:Y:S01]  /*0960*/  FMUL R3, R0, R0 ;  /* 0x0000000000037220 */ /* 0x000fe20000400000 */
[----:B------:R-:W-:Y:S01]  /*0970*/  MOV R6, 0x37cbac00 ;  /* 0x37cbac0000067802 */ /* 0x000fe20000000f00 */
[----:B------:R-:W-:Y:S01]  /*0980*/  IMAD.MOV.U32 R8, RZ, RZ, 0x3c0885e4 ;  /* 0x3c0885e4ff087424 */ /* 0x000fe200078e00ff */
[----:B------:R-:W-:Y:S01]  /*0990*/  ISETP.NE.U32.AND P0, PT, R7, 0x1, PT ;  /* 0x000000010700780c */ /* 0x000fe20003f05070 */
[----:B------:R-:W-:Y:S01]  /*09a0*/  IMAD.MOV.U32 R7, RZ, RZ, 0x3e2aaaa8 ;  /* 0x3e2aaaa8ff077424 */ /* 0x000fe200078e00ff */
[----:B------:R-:W-:Y:S01]  /*09b0*/  IADD3 R10, PT, PT, R10, 0x1, RZ ;  /* 0x000000010a0a7810 */ /* 0x000fe20007ffe0ff */
[----:B------:R-:W-:Y:S01]  /*09c0*/  FFMA R5, R3, R6, -0.0013887860113754868507 ;  /* 0xbab607ed03057423 */ /* 0x000fe20000000006 */
[----:B------:R-:W-:Y:S01]  /*09d0*/  FSEL R8, R8, 0.041666727513074874878, !P0 ;  /* 0x3d2aaabb08087808 */ /* 0x000fe20004000000 */
[----:B------:R-:W-:Y:S01]  /*09e0*/  BSSY.RECONVERGENT B0, `(.L_x_281) ;  /* 0x0000015000007945 */ /* 0x000fe20003800200 */
[----:B------:R-:W-:-:S02]  /*09f0*/  LOP3.LUT P1, RZ, R10, 0x2, RZ, 0xc0, !PT ;  /* 0x000000020aff7812 */ /* 0x000fc4000782c0ff */
[----:B------:R-:W-:Y:S02]  /*0a00*/  FSEL R10, -R7, -0.4999999701976776123, !P0 ;  /* 0xbeffffff070a7808 */ /* 0x000fe40004000100 */
[----:B------:R-:W-:Y:S02]  /*0a10*/  IADD3 R7, PT, PT, R4, -0xd000000, RZ ;  /* 0xf300000004077810 */ /* 0x000fe40007ffe0ff */
[----:B------:R-:W-:Y:S02]  /*0a20*/  FSEL R6, R5, -0.00019574658654164522886, P0 ;  /* 0xb94d415305067808 */ /* 0x000fe40000000000 */
[----:B------:R-:W-:Y:S01]  /*0a30*/  FSEL R0, R0, 1, !P0 ;  /* 0x3f80000000007808 */ /* 0x000fe20004000000 */
[----:B------:R0:W1:Y:S01]  /*0a40*/  MUFU.RSQ R5, R4 ;  /* 0x0000000400057308 */ /* 0x0000620000001400 */
[----:B------:R-:W-:Y:S01]  /*0a50*/  ISETP.GT.U32.AND P0, PT, R7, 0x727fffff, PT ;  /* 0x727fffff0700780c */ /* 0x000fe20003f04070 */
[----:B------:R-:W-:-:S04]  /*0a60*/  FFMA R6, R3, R6, R8 ;  /* 0x0000000603067223 */ /* 0x000fc80000000008 */
[C---:B------:R-:W-:Y:S01]  /*0a70*/  FFMA R6, R3.reuse, R6, R10 ;  /* 0x0000000603067223 */ /* 0x040fe2000000000a */
[----:B------:R-:W-:-:S04]  /*0a80*/  FFMA R3, R3, R0, RZ ;  /* 0x0000000003037223 */ /* 0x000fc800000000ff */
[----:B------:R-:W-:-:S04]  /*0a90*/  FFMA R3, R3, R6, R0 ;  /* 0x0000000603037223 */ /* 0x000fc80000000000 */
[----:B------:R-:W-:Y:S01]  /*0aa0*/  @P1 FADD R3, RZ, -R3 ;  /* 0x80000003ff031221 */ /* 0x000fe20000000000 */
[----:B0-----:R-:W-:Y:S06]  /*0ab0*/  @!P0 BRA `(.L_x_282) ;  /* 0x00000000000c8947 */ /* 0x001fec0003800000 */
[----:B------:R-:W-:-:S07]  /*0ac0*/  MOV R9, 0xae0 ;  /* 0x00000ae000097802 */ /* 0x000fce0000000f00 */
[----:B-1----:R-:W-:Y:S05]  /*0ad0*/  CALL.REL.NOINC `($__internal_2_$__cuda_sm20_sqrt_rn_f32_slowpath) ;  /* 0x0000000000387944 */ /* 0x002fea0003c00000 */
[----:B------:R-:W-:Y:S05]  /*0ae0*/  BRA `(.L_x_283) ;  /* 0x0000000000107947 */ /* 0x000fea0003800000 */
.L_x_282:
[----:B-1----:R-:W-:Y:S01]  /*0af0*/  FMUL.FTZ R7, R4, R5 ;  /* 0x0000000504077220 */ /* 0x002fe20000410000 */
[----:B------:R-:W-:-:S03]  /*0b00*/  FMUL.FTZ R5, R5, 0.5 ;  /* 0x3f00000005057820 */ /* 0x000fc60000410000 */
[----:B------:R-:W-:-:S04]  /*0b10*/  FFMA R0, -R7, R7, R4 ;  /* 0x0000000707007223 */ /* 0x000fc80000000104 */
[----:B------:R-:W-:-:S07]  /*0b20*/  FFMA R0, R0, R5, R7 ;  /* 0x0000000500007223 */ /* 0x000fce0000000007 */
.L_x_283:
[----:B------:R-:W-:Y:S05]  /*0b30*/  BSYNC.RECONVERGENT B0 ;  /* 0x0000000000007941 */ /* 0x000fea0003800200 */
.L_x_281:
[----:B------:R-:W0:Y:S01]  /*0b40*/  LDC R7, c[0x0][0x38c] ;  /* 0x0000e300ff077b82 */ /* 0x000e220000000800 */
[----:B------:R-:W0:Y:S01]  /*0b50*/  LDCU UR4, c[0x0][0x390] ;  /* 0x00007200ff0477ac */ /* 0x000e220008000800 */
[----:B------:R-:W-:-:S06]  /*0b60*/  FMUL R0, R3, R0 ;  /* 0x0000000003007220 */ /* 0x000fcc0000400000 */
[----:B------:R-:W1:Y:S01]  /*0b70*/  LDC.64 R4, c[0x0][0x380] ;  /* 0x0000e000ff047b82 */ /* 0x000e620000000a00 */
[----:B0-----:R-:W-:Y:S01]  /*0b80*/  FFMA R7, R0, UR4, R7 ;  /* 0x0000000400077c23 */ /* 0x001fe20008000007 */
[----:B-1----:R-:W-:-:S05]  /*0b90*/  IMAD.WIDE R2, R2, 0x4, R4 ;  /* 0x0000000402027825 */ /* 0x002fca00078e0204 */
[----:B------:R-:W-:Y:S01]  /*0ba0*/  STG.E desc[UR6][R2.64], R7 ;  /* 0x0000000702007986 */ /* 0x000fe2000c101906 */
[----:B------:R-:W-:Y:S05]  /*0bb0*/  EXIT ;  /* 0x000000000000794d */ /* 0x000fea0003800000 */
        .weak           $__internal_2_$__cuda_sm20_sqrt_rn_f32_slowpath
        .type           $__internal_2_$__cuda_sm20_sqrt_rn_f32_slowpath,@function
        .size           $__internal_2_$__cuda_sm20_sqrt_rn_f32_slowpath,(.L_x_289 - $__internal_2_$__cuda_sm20_sqrt_rn_f32_slowpath)
$__internal_2_$__cuda_sm20_sqrt_rn_f32_slowpath:
[----:B------:R-:W-:-:S13]  /*0bc0*/  LOP3.LUT P0, RZ, R4, 0x7fffffff, RZ, 0xc0, !PT ;  /* 0x7fffffff04ff7812 */ /* 0x000fda000780c0ff */
[----:B------:R-:W-:Y:S05]  /*0bd0*/  @!P0 BRA `(.L_x_284) ;  /* 0x0000000000448947 */ /* 0x000fea0003800000 */
[----:B------:R-:W-:Y:S01]  /*0be0*/  FSETP.GEU.FTZ.AND P0, PT, R4, RZ, PT ;  /* 0x000000ff0400720b */ /* 0x000fe20003f1e000 */
[----:B------:R-:W-:-:S12]  /*0bf0*/  IMAD.MOV.U32 R0, RZ, RZ, R4 ;  /* 0x000000ffff007224 */ /* 0x000fd800078e0004 */
[----:B------:R-:W-:Y:S01]  /*0c00*/  @!P0 MOV R4, 0x7fffffff ;  /* 0x7fffffff00048802 */ /* 0x000fe20000000f00 */
[----:B------:R-:W-:Y:S06]  /*0c10*/  @!P0 BRA `(.L_x_284) ;  /* 0x0000000000348947 */ /* 0x000fec0003800000 */
[----:B------:R-:W-:-:S13]  /*0c20*/  FSETP.GTU.FTZ.AND P0, PT, |R0|, +INF , PT ;  /* 0x7f8000000000780b */ /* 0x000fda0003f1c200 */
[----:B------:R-:W-:Y:S01]  /*0c30*/  @P0 FADD.FTZ R4, R0, 1 ;  /* 0x3f80000000040421 */ /* 0x000fe20000010000 */
[----:B------:R-:W-:Y:S06]  /*0c40*/  @P0 BRA `(.L_x_284) ;  /* 0x0000000000280947 */ /* 0x000fec0003800000 */
[----:B------:R-:W-:-:S13]  /*0c50*/  FSETP.NEU.FTZ.AND P0, PT, |R0|, +INF , PT ;  /* 0x7f8000000000780b */ /* 0x000fda0003f1d200 */
[----:B------:R-:W-:-:S04]  /*0c60*/  @P0 FFMA R5, R0, 1.84467440737095516160e+19, RZ ;  /* 0x5f80000000050823 */ /* 0x000fc800000000ff */
[----:B------:R-:W0:Y:S02]  /*0c70*/  @P0 MUFU.RSQ R4, R5 ;  /* 0x0000000500040308 */ /* 0x000e240000001400 */
[----:B0-----:R-:W-:Y:S01]  /*0c80*/  @P0 FMUL.FTZ R6, R5, R4 ;  /* 0x0000000405060220 */ /* 0x001fe20000410000 */
[----:B------:R-:W-:Y:S01]  /*0c90*/  @P0 FMUL.FTZ R8, R4, 0.5 ;  /* 0x3f00000004080820 */ /* 0x000fe20000410000 */
[----:B------:R-:W-:Y:S02]  /*0ca0*/  @!P0 IMAD.MOV.U32 R4, RZ, RZ, R0 ;  /* 0x000000ffff048224 */ /* 0x000fe400078e0000 */
[----:B------:R-:W-:-:S04]  /*0cb0*/  @P0 FADD.FTZ R7, -R6, -RZ ;  /* 0x800000ff06070221 */ /* 0x000fc80000010100 */
[----:B------:R-:W-:-:S04]  /*0cc0*/  @P0 FFMA R7, R6, R7, R5 ;  /* 0x0000000706070223 */ /* 0x000fc80000000005 */
[----:B------:R-:W-:-:S04]  /*0cd0*/  @P0 FFMA R7, R7, R8, R6 ;  /* 0x0000000807070223 */ /* 0x000fc80000000006 */
[----:B------:R-:W-:-:S07]  /*0ce0*/  @P0 FMUL.FTZ R4, R7, 2.3283064365386962891e-10 ;  /* 0x2f80000007040820 */ /* 0x000fce0000410000 */
.L_x_284:
[----:B------:R-:W-:Y:S01]  /*0cf0*/  HFMA2 R5, -RZ, RZ, 0, 0 ;  /* 0x00000000ff057431 */ /* 0x000fe200000001ff */
[----:B------:R-:W-:Y:S01]  /*0d00*/  MOV R0, R4 ;  /* 0x0000000400007202 */ /* 0x000fe20000000f00 */
[----:B------:R-:W-:-:S04]  /*0d10*/  IMAD.MOV.U32 R4, RZ, RZ, R9 ;  /* 0x000000ffff047224 */ /* 0x000fc800078e0009 */
[----:B------:R-:W-:Y:S05]  /*0d20*/  RET.REL.NODEC R4 `(_Z32populateTensorRandomNormalKernelPfiffi) ;  /* 0xfffffff004b47950 */ /* 0x000fea0003c3ffff */
.L_x_285:
        /* <DEDUP_REMOVED lines=13> */
.L_x_289:


//--------------------- .text._Z11test_kernelPfS_i --------------------------
	.section	.text._Z11test_kernelPfS_i,"ax",@progbits
	.align	128
        .global         _Z11test_kernelPfS_i
        .type           _Z11test_kernelPfS_i,@function
        .size           _Z11test_kernelPfS_i,(.L_x_304 - _Z11test_kernelPfS_i)
        .other          _Z11test_kernelPfS_i,@"STO_CUDA_ENTRY STV_DEFAULT"
_Z11test_kernelPfS_i:
.text._Z11test_kernelPfS_i:
        /* <DEDUP_REMOVED lines=11> */
[----:B0-----:R-:W-:-:S06]  /*00b0*/  IMAD.WIDE R2, R7, 0x4, R2 ;  /* 0x0000000407027825 */ /* 0x001fcc00078e0202 */
[----:B-1----:R-:W3:Y:S01]  /*00c0*/  LDG.E R3, desc[UR4][R2.64] ;  /* 0x0000000402037981 */ /* 0x002ee2000c1e1900 */
[----:B--2---:R-:W-:-:S05]  /*00d0*/  IMAD.WIDE R4, R7, 0x4, R4 ;  /* 0x0000000407047825 */ /* 0x004fca00078e0204 */
[----:B---3--:R-:W-:Y:S01]  /*00e0*/  STG.E desc[UR4][R4.64], R3 ;  /* 0x0000000304007986 */ /* 0x008fe2000c101904 */
[----:B------:R-:W-:Y:S05]  /*00f0*/  EXIT ;  /* 0x000000000000794d */ /* 0x000fea0003800000 */
.L_x_286:
        /* <DEDUP_REMOVED lines=16> */
.L_x_304:


//--------------------- .nv.global.init           --------------------------
	.section	.nv.global.init,"aw",@progbits
	.align	4
.nv.global.init:
	.type		__cudart_i2opi_f,@object
	.size		__cudart_i2opi_f,(.L_40 - __cudart_i2opi_f)
__cudart_i2opi_f:
        /*0000*/ 	.byte	0x41, 0x90, 0x43, 0x3c, 0x99, 0x95, 0x62, 0xdb, 0xc0, 0xdd, 0x34, 0xf5, 0xd1, 0x57, 0x27, 0xfc
        /*0010*/ 	.byte	0x29, 0x15, 0x44, 0x4e, 0x6e, 0x83, 0xf9, 0xa2
.L_40:


//--------------------- .nv.shared._ZN3cub18CUB_300001_SM_10006detail6reduce28DeviceReduceSingleTileKernelINS2_10policy_hubIfyN4cuda3std3__44plusIvEEE10Policy1000EPfSC_iS9_ffNS7_10__identityEEEvT0_T1_T2_T3_T4_T6_ --------------------------
	.section	.nv.shared._ZN3cub18CUB_300001_SM_10006detail6reduce28DeviceReduceSingleTileKernelINS2_10policy_hubIfyN4cuda3std3__44plusIvEEE10Policy1000EPfSC_iS9_ffNS7_10__identityEEEvT0_T1_T2_T3_T4_T6_,"aw",@nobits
	.sectionflags	@""
	.align	16
.nv.shared._ZN3cub18CUB_300001_SM_10006detail6reduce28DeviceReduceSingleTileKernelINS2_10policy_hubIfyN4cuda3std3__44plusIvEEE10Policy1000EPfSC_iS9_ffNS7_10__identityEEEvT0_T1_T2_T3_T4_T6_:
	.zero		1072


//--------------------- .nv.shared.reserved.0     --------------------------
	.section	.nv.shared.reserved.0,"aw",@nobits
	.weak		__nv_reservedSMEM_offset_0_alias
	.size		__nv_reservedSMEM_offset_0_alias, 0, 64
	.other		__nv_reservedSMEM_offset_0_alias,@"STO_CUDA_RESERVED_SHARED STV_DEFAULT"
__nv_reservedSMEM_offset_0_alias:
	.zero		0
	.zero		64


//--------------------- .nv.global                --------------------------
	.section	.nv.global,"aw",@nobits
.nv.global:
	.type		_ZN34_INTERNAL_3ee8894b_4_k_cu_508a07ab6thrust24THRUST_300001_SM_1000_NS12placeholders2_5E,@object
	.size		_ZN34_INTERNAL_3ee8894b_4_k_cu_508a07ab6thrust24THRUST_300001_SM_1000_NS12placeholders2_5E,(_ZN34_INTERNAL_3ee8894b_4_k_cu_508a07ab4cuda3std3__45__cpo3endE - _ZN34_INTERNAL_3ee8894b_4_k_cu_508a07ab6thrust24THRUST_300001_SM_1000_NS12placeholders2_5E)
_ZN34_INTERNAL_3ee8894b_4_k_cu_508a07ab6thrust24THRUST_300001_SM_1000_NS12placeholders2_5E:
	.zero		1
	.type		_ZN34_INTERNAL_3ee8894b_4_k_cu_508a07ab4cuda3std3__45__cpo3endE,@object
	.size		_ZN34_INTERNAL_3ee8894b_4_k_cu_508a07ab4cuda3std3__45__cpo3endE,(_ZN34_INTERNAL_3ee8894b_4_k_cu_508a07ab4cuda3std6ranges3__45__cpo3endE - _ZN34_INTERNAL_3ee8894b_4_k_cu_508a07ab4cuda3std3__45__cpo3endE)
_ZN34_INTERNAL_3ee8894b_4_k_cu_508a07ab4cuda3std3__45__cpo3endE:
	.zero		1
	.type		_ZN34_INTERNAL_3ee8894b_4_k_cu_508a07ab4cuda3std6ranges3__45__cpo3endE,@object
	.size		_ZN34_INTERNAL_3ee8894b_4_k_cu_508a07ab4cuda3std6ranges3__45__cpo3endE,(_ZN34_INTERNAL_3ee8894b_4_k_cu_508a07ab4cuda3std3__48in_placeE - _ZN34_INTERNAL_3ee8894b_4_k_cu_508a07ab4cuda3std6ranges3__45__cpo3endE)
_ZN34_INTERNAL_3ee8894b_4_k_cu_508a07ab4cuda3std6ranges3__45__cpo3endE:
	.zero		1
	.type		_ZN34_INTERNAL_3ee8894b_4_k_cu_508a07ab4cuda3std3__48in_placeE,@object
	.size		_ZN34_INTERNAL_3ee8894b_4_k_cu_508a07ab4cuda3std3__48in_placeE,(_ZN34_INTERNAL_3ee8894b_4_k_cu_508a07ab4cuda3std6ranges3__45__cpo4sizeE - _ZN34_INTERNAL_3ee8894b_4_k_cu_508a07ab4cuda3std3__48in_placeE)
_ZN34_INTERNAL_3ee8894b_4_k_cu_508a07ab4cuda3std3__48in_placeE:
	.zero		1
	.type		_ZN34_INTERNAL_3ee8894b_4_k_cu_508a07ab4cuda3std6ranges3__45__cpo4sizeE,@object
	.size		_ZN34_INTERNAL_3ee8894b_4_k_cu_508a07ab4cuda3std6ranges3__45__cpo4sizeE,(_ZN34_INTERNAL_3ee8894b_4_k_cu_508a07ab6thrust24THRUST_300001_SM_1000_NS12placeholders2_9E - _ZN34_INTERNAL_3ee8894b_4_k_cu_508a07ab4cuda3std6ranges3__45__cpo4sizeE)
_ZN34_INTERNAL_3ee8894b_4_k_cu_508a07ab4cuda3std6ranges3__45__cpo4sizeE:
	.zero		1
	.type		_ZN34_INTERNAL_3ee8894b_4_k_cu_508a07ab6thrust24THRUST_300001_SM_1000_NS12placeholders2_9E,@object
	.size		_ZN34_INTERNAL_3ee8894b_4_k_cu_508a07ab6thrust24THRUST_300001_SM_1000_NS12placeholders2_9E,(_ZN34_INTERNAL_3ee8894b_4_k_cu_508a07ab4cuda3std3__45__cpo4rendE - _ZN34_INTERNAL_3ee8894b_4_k_cu_508a07ab6thrust24THRUST_300001_SM_1000_NS12placeholders2_9E)
_ZN34_INTERNAL_3ee8894b_4_k_cu_508a07ab6thrust24THRUST_300001_SM_1000_NS12placeholders2_9E:
	.zero		1
	.type		_ZN34_INTERNAL_3ee8894b_4_k_cu_508a07ab4cuda3std3__45__cpo4rendE,@object
	.size		_ZN34_INTERNAL_3ee8894b_4_k_cu_508a07ab4cuda3std3__45__cpo4rendE,(_ZN34_INTERNAL_3ee8894b_4_k_cu_508a07ab4cuda3std6ranges3__45__cpo4nextE - _ZN34_INTERNAL_3ee8894b_4_k_cu_508a07ab4cuda3std3__45__cpo4rendE)
_ZN34_INTERNAL_3ee8894b_4_k_cu_508a07ab4cuda3std3__45__cpo4rendE:
	.zero		1
	.type		_ZN34_INTERNAL_3ee8894b_4_k_cu_508a07ab4cuda3std6ranges3__45__cpo4nextE,@object
	.size		_ZN34_INTERNAL_3ee8894b_4_k_cu_508a07ab4cuda3std6ranges3__45__cpo4nextE,(_ZN34_INTERNAL_3ee8894b_4_k_cu_508a07ab4cuda3std6ranges3__45__cpo4swapE - _ZN34_INTERNAL_3ee8894b_4_k_cu_508a07ab4cuda3std6ranges3__45__cpo4nextE)
_ZN34_INTERNAL_3ee8894b_4_k_cu_508a07ab4cuda3std6ranges3__45__cpo4nextE:
	.zero		1
	.type		_ZN34_INTERNAL_3ee8894b_4_k_cu_508a07ab4cuda3std6ranges3__45__cpo4swapE,@object
	.size		_ZN34_INTERNAL_3ee8894b_4_k_cu_508a07ab4cuda3std6ranges3__45__cpo4swapE,(_ZN34_INTERNAL_3ee8894b_4_k_cu_508a07ab6thrust24THRUST_300001_SM_1000_NS12placeholders2_1E - _ZN34_INTERNAL_3ee8894b_4_k_cu_508a07ab4cuda3std6ranges3__45__cpo4swapE)
_ZN34_INTERNAL_3ee8894b_4_k_cu_508a07ab4cuda3std6ranges3__45__cpo4swapE:
	.zero		1
	.type		_ZN34_INTERNAL_3ee8894b_4_k_cu_508a07ab6thrust24THRUST_300001_SM_1000_NS12placeholders2_1E,@object
	.size		_ZN34_INTERNAL_3ee8894b_4_k_cu_508a07ab6thrust24THRUST_300001_SM_1000_NS12placeholders2_1E,(_ZN34_INTERNAL_3ee8894b_4_k_cu_508a07ab6thrust24THRUST_300001_SM_1000_NS12placeholders2_3E - _ZN34_INTERNAL_3ee8894b_4_k_cu_508a07ab6thrust24THRUST_300001_SM_1000_NS12placeholders2_1E)
_ZN34_INTERNAL_3ee8894b_4_k_cu_508a07ab6thrust24THRUST_300001_SM_1000_NS12placeholders2_1E:
	.zero		1
	.type		_ZN34_INTERNAL_3ee8894b_4_k_cu_508a07ab6thrust24THRUST_300001_SM_1000_NS12placeholders2_3E,@object
	.size		_ZN34_INTERNAL_3ee8894b_4_k_cu_508a07ab6thrust24THRUST_300001_SM_1000_NS12placeholders2_3E,(_ZN34_INTERNAL_3ee8894b_4_k_cu_508a07ab4cuda3std3__436_GLOBAL__N__3ee8894b_4_k_cu_508a07ab6ignoreE - _ZN34_INTERNAL_3ee8894b_4_k_cu_508a07ab6thrust24THRUST_300001_SM_1000_NS12placeholders2_3E)
_ZN34_INTERNAL_3ee8894b_4_k_cu_508a07ab6thrust24THRUST_300001_SM_1000_NS12placeholders2_3E:
	.zero		1
	.type		_ZN34_INTERNAL_3ee8894b_4_k_cu_508a07ab4cuda3std3__436_GLOBAL__N__3ee8894b_4_k_cu_508a07ab6ignoreE,@object
	.size		_ZN34_INTERNAL_3ee8894b_4_k_cu_508a07ab4cuda3std3__436_GLOBAL__N__3ee8894b_4_k_cu_508a07ab6ignoreE,(_ZN34_INTERNAL_3ee8894b_4_k_cu_508a07ab4cuda3std6ranges3__45__cpo7advanceE - _ZN34_INTERNAL_3ee8894b_4_k_cu_508a07ab4cuda3std3__436_GLOBAL__N__3ee8894b_4_k_cu_508a07ab6ignoreE)
_ZN34_INTERNAL_3ee8894b_4_k_cu_508a07ab4cuda3std3__436_GLOBAL__N__3ee8894b_4_k_cu_508a07ab6ignoreE:
	.zero		1
	.type		_ZN34_INTERNAL_3ee8894b_4_k_cu_508a07ab4cuda3std6ranges3__45__cpo7advanceE,@object
	.size		_ZN34_INTERNAL_3ee8894b_4_k_cu_508a07ab4cuda3std6ranges3__45__cpo7advanceE,(_ZN34_INTERNAL_3ee8894b_4_k_cu_508a07ab4cuda3std3__45__cpo5crendE - _ZN34_INTERNAL_3ee8894b_4_k_cu_508a07ab4cuda3std6ranges3__45__cpo7advanceE)
_ZN34_INTERNAL_3ee8894b_4_k_cu_508a07ab4cuda3std6ranges3__45__cpo7advanceE:
	.zero		1
	.type		_ZN34_INTERNAL_3ee8894b_4_k_cu_508a07ab4cuda3std3__45__cpo5crendE,@object
	.size		_ZN34_INTERNAL_3ee8894b_4_k_cu_508a07ab4cuda3std3__45__cpo5crendE,(_ZN34_INTERNAL_3ee8894b_4_k_cu_508a07ab4cuda3std6ranges3__45__cpo4dataE - _ZN34_INTERNAL_3ee8894b_4_k_cu_508a07ab4cuda3std3__45__cpo5crendE)
_ZN34_INTERNAL_3ee8894b_4_k_cu_508a07ab4cuda3std3__45__cpo5crendE:
	.zero		1
	.type		_ZN34_INTERNAL_3ee8894b_4_k_cu_508a07ab4cuda3std6ranges3__45__cpo4dataE,@object
	.size		_ZN34_INTERNAL_3ee8894b_4_k_cu_508a07ab4cuda3std6ranges3__45__cpo4dataE,(_ZN34_INTERNAL_3ee8894b_4_k_cu_508a07ab6thrust24THRUST_300001_SM_1000_NS12placeholders2_7E - _ZN34_INTERNAL_3ee8894b_4_k_cu_508a07ab4cuda3std6ranges3__45__cpo4dataE)
_ZN34_INTERNAL_3ee8894b_4_k_cu_508a07ab4cuda3std6ranges3__45__cpo4dataE:
	.zero		1
	.type		_ZN34_INTERNAL_3ee8894b_4_k_cu_508a07ab6thrust24THRUST_300001_SM_1000_NS12placeholders2_7E,@object
	.size		_ZN34_INTERNAL_3ee8894b_4_k_cu_508a07ab6thrust24THRUST_300001_SM_1000_NS12placeholders2_7E,(_ZN34_INTERNAL_3ee8894b_4_k_cu_508a07ab4cuda3std3__45__cpo4cendE - _ZN34_INTERNAL_3ee8894b_4_k_cu_508a07ab6thrust24THRUST_300001_SM_1000_NS12placeholders2_7E)
_ZN34_INTERNAL_3ee8894b_4_k_cu_508a07ab6thrust24THRUST_300001_SM_1000_NS12placeholders2_7E:
	.zero		1
	.type		_ZN34_INTERNAL_3ee8894b_4_k_cu_508a07ab4cuda3std3__45__cpo4cendE,@object
	.size		_ZN34_INTERNAL_3ee8894b_4_k_cu_508a07ab4cuda3std3__45__cpo4cendE,(_ZN34_INTERNAL_3ee8894b_4_k_cu_508a07ab4cuda3std6ranges3__45__cpo4cendE - _ZN34_INTERNAL_3ee8894b_4_k_cu_508a07ab4cuda3std3__45__cpo4cendE)
_ZN34_INTERNAL_3ee8894b_4_k_cu_508a07ab4cuda3std3__45__cpo4cendE:
	.zero		1
	.type		_ZN34_INTERNAL_3ee8894b_4_k_cu_508a07ab4cuda3std6ranges3__45__cpo4cendE,@object
	.size		_ZN34_INTERNAL_3ee8894b_4_k_cu_508a07ab4cuda3std6ranges3__45__cpo4cendE,(_ZN34_INTERNAL_3ee8894b_4_k_cu_508a07ab4cuda3std3__47nulloptE - _ZN34_INTERNAL_3ee8894b_4_k_cu_508a07ab4cuda3std6ranges3__45__cpo4cendE)
_ZN34_INTERNAL_3ee8894b_4_k_cu_508a07ab4cuda3std6ranges3__45__cpo4cendE:
	.zero		1
	.type		_ZN34_INTERNAL_3ee8894b_4_k_cu_508a07ab4cuda3std3__47nulloptE,@object
	.size		_ZN34_INTERNAL_3ee8894b_4_k_cu_508a07ab4cuda3std3__47nulloptE,(_ZN34_INTERNAL_3ee8894b_4_k_cu_508a07ab4cuda3std6ranges3__45__cpo8distanceE - _ZN34_INTERNAL_3ee8894b_4_k_cu_508a07ab4cuda3std3__47nulloptE)
_ZN34_INTERNAL_3ee8894b_4_k_cu_508a07ab4cuda3std3__47nulloptE:
	.zero		1
	.type		_ZN34_INTERNAL_3ee8894b_4_k_cu_508a07ab4cuda3std6ranges3__45__cpo8distanceE,@object
	.size		_ZN34_INTERNAL_3ee8894b_4_k_cu_508a07ab4cuda3std6ranges3__45__cpo8distanceE,(_ZN34_INTERNAL_3ee8894b_4_k_cu_508a07ab6thrust24THRUST_300001_SM_1000_NS12placeholders2_6E - _ZN34_INTERNAL_3ee8894b_4_k_cu_508a07ab4cuda3std6ranges3__45__cpo8distanceE)
_ZN34_INTERNAL_3ee8894b_4_k_cu_508a07ab4cuda3std6ranges3__45__cpo8distanceE:
	.zero		1
	.type		_ZN34_INTERNAL_3ee8894b_4_k_cu_508a07ab6thrust24THRUST_300001_SM_1000_NS12placeholders2_6E,@object
	.size		_ZN34_INTERNAL_3ee8894b_4_k_cu_508a07ab6thrust24THRUST_300001_SM_1000_NS12placeholders2_6E,(_ZN34_INTERNAL_3ee8894b_4_k_cu_508a07ab4cuda3std3__45__cpo6cbeginE - _ZN34_INTERNAL_3ee8894b_4_k_cu_508a07ab6thrust24THRUST_300001_SM_1000_NS12placeholders2_6E)
_ZN34_INTERNAL_3ee8894b_4_k_cu_508a07ab6thrust24THRUST_300001_SM_1000_NS12placeholders2_6E:
	.zero		1
	.type		_ZN34_INTERNAL_3ee8894b_4_k_cu_508a07ab4cuda3std3__45__cpo6cbeginE,@object
	.size		_ZN34_INTERNAL_3ee8894b_4_k_cu_508a07ab4cuda3std3__45__cpo6cbeginE,(_ZN34_INTERNAL_3ee8894b_4_k_cu_508a07ab4cuda3std6ranges3__45__cpo6cbeginE - _ZN34_INTERNAL_3ee8894b_4_k_cu_508a07ab4cuda3std3__45__cpo6cbeginE)
_ZN34_INTERNAL_3ee8894b_4_k_cu_508a07ab4cuda3std3__45__cpo6cbeginE:
	.zero		1
	.type		_ZN34_INTERNAL_3ee8894b_4_k_cu_508a07ab4cuda3std6ranges3__45__cpo6cbeginE,@object
	.size		_ZN34_INTERNAL_3ee8894b_4_k_cu_508a07ab4cuda3std6ranges3__45__cpo6cbeginE,(_ZN34_INTERNAL_3ee8894b_4_k_cu_508a07ab4cuda3std3__420unreachable_sentinelE - _ZN34_INTERNAL_3ee8894b_4_k_cu_508a07ab4cuda3std6ranges3__45__cpo6cbeginE)
_ZN34_INTERNAL_3ee8894b_4_k_cu_508a07ab4cuda3std6ranges3__45__cpo6cbeginE:
	.zero		1
	.type		_ZN34_INTERNAL_3ee8894b_4_k_cu_508a07ab4cuda3std3__420unreachable_sentinelE,@object
	.size		_ZN34_INTERNAL_3ee8894b_4_k_cu_508a07ab4cuda3std3__420unreachable_sentinelE,(_ZN34_INTERNAL_3ee8894b_4_k_cu_508a07ab4cuda3std6ranges3__45__cpo5ssizeE - _ZN34_INTERNAL_3ee8894b_4_k_cu_508a07ab4cuda3std3__420unreachable_sentinelE)
_ZN34_INTERNAL_3ee8894b_4_k_cu_508a07ab4cuda3std3__420unreachable_sentinelE:
	.zero		1
	.type		_ZN34_INTERNAL_3ee8894b_4_k_cu_508a07ab4cuda3std6ranges3__45__cpo5ssizeE,@object
	.size		_ZN34_INTERNAL_3ee8894b_4_k_cu_508a07ab4cuda3std6ranges3__45__cpo5ssizeE,(_ZN34_INTERNAL_3ee8894b_4_k_cu_508a07ab6thrust24THRUST_300001_SM_1000_NS12placeholders3_10E - _ZN34_INTERNAL_3ee8894b_4_k_cu_508a07ab4cuda3std6ranges3__45__cpo5ssizeE)
_ZN34_INTERNAL_3ee8894b_4_k_cu_508a07ab4cuda3std6ranges3__45__cpo5ssizeE:
	.zero		1
	.type		_ZN34_INTERNAL_3ee8894b_4_k_cu_508a07ab6thrust24THRUST_300001_SM_1000_NS12placeholders3_10E,@object
	.size		_ZN34_INTERNAL_3ee8894b_4_k_cu_508a07ab6thrust24THRUST_300001_SM_1000_NS12placeholders3_10E,(_ZN34_INTERNAL_3ee8894b_4_k_cu_508a07ab4cuda3std3__45__cpo7crbeginE - _ZN34_INTERNAL_3ee8894b_4_k_cu_508a07ab6thrust24THRUST_300001_SM_1000_NS12placeholders3_10E)
_ZN34_INTERNAL_3ee8894b_4_k_cu_508a07ab6thrust24THRUST_300001_SM_1000_NS12placeholders3_10E:
	.zero		1
	.type		_ZN34_INTERNAL_3ee8894b_4_k_cu_508a07ab4cuda3std3__45__cpo7crbeginE,@object
	.size		_ZN34_INTERNAL_3ee8894b_4_k_cu_508a07ab4cuda3std3__45__cpo7crbeginE,(_ZN34_INTERNAL_3ee8894b_4_k_cu_508a07ab4cuda3std6ranges3__45__cpo4prevE - _ZN34_INTERNAL_3ee8894b_4_k_cu_508a07ab4cuda3std3__45__cpo7crbeginE)
_ZN34_INTERNAL_3ee8894b_4_k_cu_508a07ab4cuda3std3__45__cpo7crbeginE:
	.zero		1
	.type		_ZN34_INTERNAL_3ee8894b_4_k_cu_508a07ab4cuda3std6ranges3__45__cpo4prevE,@object
	.size		_ZN34_INTERNAL_3ee8894b_4_k_cu_508a07ab4cuda3std6ranges3__45__cpo4prevE,(_ZN34_INTERNAL_3ee8894b_4_k_cu_508a07ab4cuda3std6ranges3__45__cpo9iter_moveE - _ZN34_INTERNAL_3ee8894b_4_k_cu_508a07ab4cuda3std6ranges3__45__cpo4prevE)
_ZN34_INTERNAL_3ee8894b_4_k_cu_508a07ab4cuda3std6ranges3__45__cpo4prevE:
	.zero		1
	.type		_ZN34_INTERNAL_3ee8894b_4_k_cu_508a07ab4cuda3std6ranges3__45__cpo9iter_moveE,@object
	.size		_ZN34_INTERNAL_3ee8894b_4_k_cu_508a07ab4cuda3std6ranges3__45__cpo9iter_moveE,(_ZN34_INTERNAL_3ee8894b_4_k_cu_508a07ab6thrust24THRUST_300001_SM_1000_NS12placeholders2_2E - _ZN34_INTERNAL_3ee8894b_4_k_cu_508a07ab4cuda3std6ranges3__45__cpo9iter_moveE)
_ZN34_INTERNAL_3ee8894b_4_k_cu_508a07ab4cuda3std6ranges3__45__cpo9iter_moveE:
	.zero		1
	.type		_ZN34_INTERNAL_3ee8894b_4_k_cu_508a07ab6thrust24THRUST_300001_SM_1000_NS12placeholders2_2E,@object
	.size		_ZN34_INTERNAL_3ee8894b_4_k_cu_508a07ab6thrust24THRUST_300001_SM_1000_NS12placeholders2_2E,(_ZN34_INTERNAL_3ee8894b_4_k_cu_508a07ab6thrust24THRUST_300001_SM_1000_NS12placeholders2_4E - _ZN34_INTERNAL_3ee8894b_4_k_cu_508a07ab6thrust24THRUST_300001_SM_1000_NS12placeholders2_2E)
_ZN34_INTERNAL_3ee8894b_4_k_cu_508a07ab6thrust24THRUST_300001_SM_1000_NS12placeholders2_2E:
	.zero		1
	.type		_ZN34_INTERNAL_3ee8894b_4_k_cu_508a07ab6thrust24THRUST_300001_SM_1000_NS12placeholders2_4E,@object
	.size		_ZN34_INTERNAL_3ee8894b_4_k_cu_508a07ab6thrust24THRUST_300001_SM_1000_NS12placeholders2_4E,(_ZN34_INTERNAL_3ee8894b_4_k_cu_508a07ab4cuda3std3__45__cpo5beginE - _ZN34_INTERNAL_3ee8894b_4_k_cu_508a07ab6thrust24THRUST_300001_SM_1000_NS12placeholders2_4E)
_ZN34_INTERNAL_3ee8894b_4_k_cu_508a07ab6thrust24THRUST_300001_SM_1000_NS12placeholders2_4E:
	.zero		1
	.type		_ZN34_INTERNAL_3ee8894b_4_k_cu_508a07ab4cuda3std3__45__cpo5beginE,@object
	.size		_ZN34_INTERNAL_3ee8894b_4_k_cu_508a07ab4cuda3std3__45__cpo5beginE,(_ZN34_INTERNAL_3ee8894b_4_k_cu_508a07ab4cuda3std6ranges3__45__cpo5beginE - _ZN34_INTERNAL_3ee8894b_4_k_cu_508a07ab4cuda3std3__45__cpo5beginE)
_ZN34_INTERNAL_3ee8894b_4_k_cu_508a07ab4cuda3std3__45__cpo5beginE:
	.zero		1
	.type		_ZN34_INTERNAL_3ee8894b_4_k_cu_508a07ab4cuda3std6ranges3__45__cpo5beginE,@object
	.size		_ZN34_INTERNAL_3ee8894b_4_k_cu_508a07ab4cuda3std6ranges3__45__cpo5beginE,(_ZN34_INTERNAL_3ee8894b_4_k_cu_508a07ab4cuda3std3__419piecewise_constructE - _ZN34_INTERNAL_3ee8894b_4_k_cu_508a07ab4cuda3std6ranges3__45__cpo5beginE)
_ZN34_INTERNAL_3ee8894b_4_k_cu_508a07ab4cuda3std6ranges3__45__cpo5beginE:
	.zero		1
	.type		_ZN34_INTERNAL_3ee8894b_4_k_cu_508a07ab4cuda3std3__419piecewise_constructE,@object
	.size		_ZN34_INTERNAL_3ee8894b_4_k_cu_508a07ab4cuda3std3__419piecewise_constructE,(_ZN34_INTERNAL_3ee8894b_4_k_cu_508a07ab4cuda3std6ranges3__45__cpo5cdataE - _ZN34_INTERNAL_3ee8894b_4_k_cu_508a07ab4cuda3std3__419piecewise_constructE)
_ZN34_INTERNAL_3ee8894b_4_k_cu_508a07ab4cuda3std3__419piecewise_constructE:
	.zero		1
	.type		_ZN34_INTERNAL_3ee8894b_4_k_cu_508a07ab4cuda3std6ranges3__45__cpo5cdataE,@object
	.size		_ZN34_INTERNAL_3ee8894b_4_k_cu_508a07ab4cuda3std6ranges3__45__cpo5cdataE,(_ZN34_INTERNAL_3ee8894b_4_k_cu_508a07ab6thrust24THRUST_300001_SM_1000_NS12placeholders2_8E - _ZN34_INTERNAL_3ee8894b_4_k_cu_508a07ab4cuda3std6ranges3__45__cpo5cdataE)
_ZN34_INTERNAL_3ee8894b_4_k_cu_508a07ab4cuda3std6ranges3__45__cpo5cdataE:
	.zero		1
	.type		_ZN34_INTERNAL_3ee8894b_4_k_cu_508a07ab6thrust24THRUST_300001_SM_1000_NS12placeholders2_8E,@object
	.size		_ZN34_INTERNAL_3ee8894b_4_k_cu_508a07ab6thrust24THRUST_300001_SM_1000_NS12placeholders2_8E,(_ZN34_INTERNAL_3ee8894b_4_k_cu_508a07ab4cuda3std3__45__cpo6rbeginE - _ZN34_INTERNAL_3ee8894b_4_k_cu_508a07ab6thrust24THRUST_300001_SM_1000_NS12placeholders2_8E)
_ZN34_INTERNAL_3ee8894b_4_k_cu_508a07ab6thrust24THRUST_300001_SM_1000_NS12placeholders2_8E:
	.zero		1
	.type		_ZN34_INTERNAL_3ee8894b_4_k_cu_508a07ab4cuda3std3__45__cpo6rbeginE,@object
	.size		_ZN34_INTERNAL_3ee8894b_4_k_cu_508a07ab4cuda3std3__45__cpo6rbeginE,(_ZN34_INTERNAL_3ee8894b_4_k_cu_508a07ab4cuda3std6ranges3__45__cpo9iter_swapE - _ZN34_INTERNAL_3ee8894b_4_k_cu_508a07ab4cuda3std3__45__cpo6rbeginE)
_ZN34_INTERNAL_3ee8894b_4_k_cu_508a07ab4cuda3std3__45__cpo6rbeginE:
	.zero		1
	.type		_ZN34_INTERNAL_3ee8894b_4_k_cu_508a07ab4cuda3std6ranges3__45__cpo9iter_swapE,@object
	.size		_ZN34_INTERNAL_3ee8894b_4_k_cu_508a07ab4cuda3std6ranges3__45__cpo9iter_swapE,(_ZN34_INTERNAL_3ee8894b_4_k_cu_508a07ab4cuda3std3__48unexpectE - _ZN34_INTERNAL_3ee8894b_4_k_cu_508a07ab4cuda3std6ranges3__45__cpo9iter_swapE)
_ZN34_INTERNAL_3ee8894b_4_k_cu_508a07ab4cuda3std6ranges3__45__cpo9iter_swapE:
	.zero		1
	.type		_ZN34_INTERNAL_3ee8894b_4_k_cu_508a07ab4cuda3std3__48unexpectE,@object
	.size		_ZN34_INTERNAL_3ee8894b_4_k_cu_508a07ab4cuda3std3__48unexpectE,(_ZN34_INTERNAL_3ee8894b_4_k_cu_508a07ab6thrust24THRUST_300001_SM_1000_NS6system6detail10sequential3seqE - _ZN34_INTERNAL_3ee8894b_4_k_cu_508a07ab4cuda3std3__48unexpectE)
_ZN34_INTERNAL_3ee8894b_4_k_cu_508a07ab4cuda3std3__48unexpectE:
	.zero		1
	.type		_ZN34_INTERNAL_3ee8894b_4_k_cu_508a07ab6thrust24THRUST_300001_SM_1000_NS6system6detail10sequential3seqE,@object
	.size		_ZN34_INTERNAL_3ee8894b_4_k_cu_508a07ab6thrust24THRUST_300001_SM_1000_NS6system6detail10sequential3seqE,(.L_29 - _ZN34_INTERNAL_3ee8894b_4_k_cu_508a07ab6thrust24THRUST_300001_SM_1000_NS6system6detail10sequential3seqE)
_ZN34_INTERNAL_3ee8894b_4_k_cu_508a07ab6thrust24THRUST_300001_SM_1000_NS6system6detail10sequential3seqE:
	.zero		1
.L_29:


//--------------------- .nv.shared._ZN3cub18CUB_300001_SM_10006detail6reduce18DeviceReduceKernelINS2_10policy_hubIfyN4cuda3std3__44plusIvEEE10Policy1000EPfyS9_fNS7_10__identityEEEvT0_PT3_T1_NS0_13GridEvenShareISH_EET2_T4_ --------------------------
	.section	.nv.shared._ZN3cub18CUB_300001_SM_10006detail6reduce18DeviceReduceKernelINS2_10policy_hubIfyN4cuda3std3__44plusIvEEE10Policy1000EPfyS9_fNS7_10__identityEEEvT0_PT3_T1_NS0_13GridEvenShareISH_EET2_T4_,"aw",@nobits
	.sectionflags	@""
	.align	16
.nv.shared._ZN3cub18CUB_300001_SM_10006detail6reduce18DeviceReduceKernelINS2_10policy_hubIfyN4cuda3std3__44plusIvEEE10Policy1000EPfyS9_fNS7_10__identityEEEvT0_PT3_T1_NS0_13GridEvenShareISH_EET2_T4_:
	.zero		1072


//--------------------- .nv.shared._ZN3cub18CUB_300001_SM_10006detail6reduce28DeviceReduceSingleTileKernelINS2_10policy_hubIfyN4cuda3std3__44plusIvEEE10Policy1000EPfSC_yS9_ffNS7_10__identityEEEvT0_T1_T2_T3_T4_T6_ --------------------------
	.section	.nv.shared._ZN3cub18CUB_300001_SM_10006detail6reduce28DeviceReduceSingleTileKernelINS2_10policy_hubIfyN4cuda3std3__44plusIvEEE10Policy1000EPfSC_yS9_ffNS7_10__identityEEEvT0_T1_T2_T3_T4_T6_,"aw",@nobits
	.sectionflags	@""
	.align	16
.nv.shared._ZN3cub18CUB_300001_SM_10006detail6reduce28DeviceReduceSingleTileKernelINS2_10policy_hubIfyN4cuda3std3__44plusIvEEE10Policy1000EPfSC_yS9_ffNS7_10__identityEEEvT0_T1_T2_T3_T4_T6_:
	.zero		1072


//--------------------- .nv.shared._ZN3cub18CUB_300001_SM_10006detail11EmptyKernelIvEEvv --------------------------
	.section	.nv.shared._ZN3cub18CUB_300001_SM_10006detail11EmptyKernelIvEEvv,"aw",@nobits
	.sectionflags	@""
	.align	16
	.zero		1024


//--------------------- .nv.shared._Z21parameterUpdateKernelPfS_fi --------------------------
	.section	.nv.shared._Z21parameterUpdateKernelPfS_fi,"aw",@nobits
	.sectionflags	@""
	.align	16
	.zero		1024


//--------------------- .nv.shared._Z18tanhBackwardKernelPfS_S_i --------------------------
	.section	.nv.shared._Z18tanhBackwardKernelPfS_S_i,"aw",@nobits
	.sectionflags	@""
	.align	16
	.zero		1024


//--------------------- .nv.shared._Z18biasBackwardKernelPfPKfii --------------------------
	.section	.nv.shared._Z18biasBackwardKernelPfPKfii,"aw",@nobits
	.sectionflags	@""
	.align	16
	.zero		1024


//--------------------- .nv.shared._Z15transposeKernelPfPKfii --------------------------
	.section	.nv.shared._Z15transposeKernelPfPKfii,"aw",@nobits
	.sectionflags	@""
	.align	16
	.zero		1024


//--------------------- .nv.shared._Z21subtractOneDivBKernelPfPiii --------------------------
	.section	.nv.shared._Z21subtractOneDivBKernelPfPiii,"aw",@nobits
	.sectionflags	@""
	.align	16
	.zero		1024


//--------------------- .nv.shared._Z18crossEntropyKernelPfS_Piii --------------------------
	.section	.nv.shared._Z18crossEntropyKernelPfS_Piii,"aw",@nobits
	.sectionflags	@""
	.align	16
	.zero		1024


//--------------------- .nv.shared._Z13softmaxKernelPfS_iib --------------------------
	.section	.nv.shared._Z13softmaxKernelPfS_iib,"aw",@nobits
	.sectionflags	@""
	.align	16
	.zero		1024


//--------------------- .nv.shared._Z10tanhKernelPfS_i --------------------------
	.section	.nv.shared._Z10tanhKernelPfS_i,"aw",@nobits
	.sectionflags	@""
	.align	16
	.zero		1024


//--------------------- .nv.shared._Z23matrixMultiplyAddKernelPfS_S_S_iiib --------------------------
	.section	.nv.shared._Z23matrixMultiplyAddKernelPfS_S_S_iiib,"aw",@nobits
	.sectionflags	@""
	.align	16
	.zero		1024


//--------------------- .nv.shared._Z32populateTensorRandomNormalKernelPfiffi --------------------------
	.section	.nv.shared._Z32populateTensorRandomNormalKernelPfiffi,"aw",@nobits
	.sectionflags	@""
	.align	16
	.zero		1024


//--------------------- .nv.shared._Z11test_kernelPfS_i --------------------------
	.section	.nv.shared._Z11test_kernelPfS_i,"aw",@nobits
	.sectionflags	@""
	.align	16
	.zero		1024


//--------------------- .nv.constant0._ZN3cub18CUB_300001_SM_10006detail6reduce28DeviceReduceSingleTileKernelINS2_10policy_hubIfyN4cuda3std3__44plusIvEEE10Policy1000EPfSC_iS9_ffNS7_10__identityEEEvT0_T1_T2_T3_T4_T6_ --------------------------
	.section	.nv.constant0._ZN3cub18CUB_300001_SM_10006detail6reduce28DeviceReduceSingleTileKernelINS2_10policy_hubIfyN4cuda3std3__44plusIvEEE10Policy1000EPfSC_iS9_ffNS7_10__identityEEEvT0_T1_T2_T3_T4_T6_,"a",@progbits
	.sectionflags	@""
	.align	4
.nv.constant0._ZN3cub18CUB_300001_SM_10006detail6reduce28DeviceReduceSingleTileKernelINS2_10policy_hubIfyN4cuda3std3__44plusIvEEE10Policy1000EPfSC_iS9_ffNS7_10__identityEEEvT0_T1_T2_T3_T4_T6_:
	.zero		925


//--------------------- .nv.constant0._ZN3cub18CUB_300001_SM_10006detail6reduce18DeviceReduceKernelINS2_10policy_hubIfyN4cuda3std3__44plusIvEEE10Policy1000EPfyS9_fNS7_10__identityEEEvT0_PT3_T1_NS0_13GridEvenShareISH_EET2_T4_ --------------------------
	.section	.nv.constant0._ZN3cub18CUB_300001_SM_10006detail6reduce18DeviceReduceKernelINS2_10policy_hubIfyN4cuda3std3__44plusIvEEE10Policy1000EPfyS9_fNS7_10__identityEEEvT0_PT3_T1_NS0_13GridEvenShareISH_EET2_T4_,"a",@progbits
	.sectionflags	@""
	.align	4
.nv.constant0._ZN3cub18CUB_300001_SM_10006detail6reduce18DeviceReduceKernelINS2_10policy_hubIfyN4cuda3std3__44plusIvEEE10Policy1000EPfyS9_fNS7_10__identityEEEvT0_PT3_T1_NS0_13GridEvenShareISH_EET2_T4_:
	.zero		994


//--------------------- .nv.constant0._ZN3cub18CUB_300001_SM_10006detail6reduce28DeviceReduceSingleTileKernelINS2_10policy_hubIfyN4cuda3std3__44plusIvEEE10Policy1000EPfSC_yS9_ffNS7_10__identityEEEvT0_T1_T2_T3_T4_T6_ --------------------------
	.section	.nv.constant0._ZN3cub18CUB_300001_SM_10006detail6reduce28DeviceReduceSingleTileKernelINS2_10policy_hubIfyN4cuda3std3__44plusIvEEE10Policy1000EPfSC_yS9_ffNS7_10__identityEEEvT0_T1_T2_T3_T4_T6_,"a",@progbits
	.sectionflags	@""
	.align	4
.nv.constant0._ZN3cub18CUB_300001_SM_10006detail6reduce28DeviceReduceSingleTileKernelINS2_10policy_hubIfyN4cuda3std3__44plusIvEEE10Policy1000EPfSC_yS9_ffNS7_10__identityEEEvT0_T1_T2_T3_T4_T6_:
	.zero		929


//--------------------- .nv.constant0._ZN3cub18CUB_300001_SM_10006detail11EmptyKernelIvEEvv --------------------------
	.section	.nv.constant0._ZN3cub18CUB_300001_SM_10006detail11EmptyKernelIvEEvv,"a",@progbits
	.sectionflags	@""
	.align	4
.nv.constant0._ZN3cub18CUB_300001_SM_10006detail11EmptyKernelIvEEvv:
	.zero		896


//--------------------- .nv.constant0._Z21parameterUpdateKernelPfS_fi --------------------------
	.section	.nv.constant0._Z21parameterUpdateKernelPfS_fi,"a",@progbits
	.sectionflags	@""
	.align	4
.nv.constant0._Z21parameterUpdateKernelPfS_fi:
	.zero		920


//--------------------- .nv.constant0._Z18tanhBackwardKernelPfS_S_i --------------------------
	.section	.nv.constant0._Z18tanhBackwardKernelPfS_S_i,"a",@progbits
	.sectionflags	@""
	.align	4
.nv.constant0._Z18tanhBackwardKernelPfS_S_i:
	.zero		924


//--------------------- .nv.constant0._Z18biasBackwardKernelPfPKfii --------------------------
	.section	.nv.constant0._Z18biasBackwardKernelPfPKfii,"a",@progbits
	.sectionflags	@""
	.align	4
.nv.constant0._Z18biasBackwardKernelPfPKfii:
	.zero		920


//--------------------- .nv.constant0._Z15transposeKernelPfPKfii --------------------------
	.section	.nv.constant0._Z15transposeKernelPfPKfii,"a",@progbits
	.sectionflags	@""
	.align	4
.nv.constant0._Z15transposeKernelPfPKfii:
	.zero		920


//--------------------- .nv.constant0._Z21subtractOneDivBKernelPfPiii --------------------------
	.section	.nv.constant0._Z21subtractOneDivBKernelPfPiii,"a",@progbits
	.sectionflags	@""
	.align	4
.nv.constant0._Z21subtractOneDivBKernelPfPiii:
	.zero		920


//--------------------- .nv.constant0._Z18crossEntropyKernelPfS_Piii --------------------------
	.section	.nv.constant0._Z18crossEntropyKernelPfS_Piii,"a",@progbits
	.sectionflags	@""
	.align	4
.nv.constant0._Z18crossEntropyKernelPfS_Piii:
	.zero		928


//--------------------- .nv.constant0._Z13softmaxKernelPfS_iib --------------------------
	.section	.nv.constant0._Z13softmaxKernelPfS_iib,"a",@progbits
	.sectionflags	@""
	.align	4
.nv.constant0._Z13softmaxKernelPfS_iib:
	.zero		921


//--------------------- .nv.constant0._Z10tanhKernelPfS_i --------------------------
	.section	.nv.constant0._Z10tanhKernelPfS_i,"a",@progbits
	.sectionflags	@""
	.align	4
.nv.constant0._Z10tanhKernelPfS_i:
	.zero		916


//--------------------- .nv.constant0._Z23matrixMultiplyAddKernelPfS_S_S_iiib --------------------------
	.section	.nv.constant0._Z23matrixMultiplyAddKernelPfS_S_S_iiib,"a",@progbits
	.sectionflags	@""
	.align	4
.nv.constant0._Z23matrixMultiplyAddKernelPfS_S_S_iiib:
	.zero		941


//--------------------- .nv.constant0._Z32populateTensorRandomNormalKernelPfiffi --------------------------
	.section	.nv.constant0._Z32populateTensorRandomNormalKernelPfiffi,"a",@progbits
	.sectionflags	@""
	.align	4
.nv.constant0._Z32populateTensorRandomNormalKernelPfiffi:
	.zero		920


//--------------------- .nv.constant0._Z11test_kernelPfS_i --------------------------
	.section	.nv.constant0._Z11test_kernelPfS_i,"a",@progbits
	.sectionflags	@""
	.align	4
.nv.constant0._Z11test_kernelPfS_i:
	.zero		916


//--------------------- SYMBOLS --------------------------

	.type		.nv.reservedSmem.offset0,@object
	.size		.nv.reservedSmem.offset0,0x4
	.type		.nv.reservedSmem.cap,@object
	.size		.nv.reservedSmem.cap,0x4
